//
// Generated by NVIDIA NVVM Compiler
//
// Compiler Build ID: CL-36424714
// Cuda compilation tools, release 13.0, V13.0.88
// Based on NVVM 20.0.0
//

.version 9.0
.target sm_100
.address_size 64

	// .globl	_Z20MatrixMultiplyKernelPfPKiS1_S_S1_S1_S_S1_S1_
// _ZZ20MatrixMultiplyKernelPfPKiS1_S_S1_S1_S_S1_S1_E8a_shared has been demoted
// _ZZ20MatrixMultiplyKernelPfPKiS1_S_S1_S1_S_S1_S1_E8b_shared has been demoted

.visible .entry _Z20MatrixMultiplyKernelPfPKiS1_S_S1_S1_S_S1_S1_(
	.param .u64 .ptr .align 1 _Z20MatrixMultiplyKernelPfPKiS1_S_S1_S1_S_S1_S1__param_0,
	.param .u64 .ptr .align 1 _Z20MatrixMultiplyKernelPfPKiS1_S_S1_S1_S_S1_S1__param_1,
	.param .u64 .ptr .align 1 _Z20MatrixMultiplyKernelPfPKiS1_S_S1_S1_S_S1_S1__param_2,
	.param .u64 .ptr .align 1 _Z20MatrixMultiplyKernelPfPKiS1_S_S1_S1_S_S1_S1__param_3,
	.param .u64 .ptr .align 1 _Z20MatrixMultiplyKernelPfPKiS1_S_S1_S1_S_S1_S1__param_4,
	.param .u64 .ptr .align 1 _Z20MatrixMultiplyKernelPfPKiS1_S_S1_S1_S_S1_S1__param_5,
	.param .u64 .ptr .align 1 _Z20MatrixMultiplyKernelPfPKiS1_S_S1_S1_S_S1_S1__param_6,
	.param .u64 .ptr .align 1 _Z20MatrixMultiplyKernelPfPKiS1_S_S1_S1_S_S1_S1__param_7,
	.param .u64 .ptr .align 1 _Z20MatrixMultiplyKernelPfPKiS1_S_S1_S1_S_S1_S1__param_8
)
{
	.reg .pred 	%p<14>;
	.reg .b32 	%r<59>;
	.reg .b32 	%f<111>;
	.reg .b64 	%rd<23>;
	// demoted variable
	.shared .align 4 .b8 _ZZ20MatrixMultiplyKernelPfPKiS1_S_S1_S1_S_S1_S1_E8a_shared[4096];
	// demoted variable
	.shared .align 4 .b8 _ZZ20MatrixMultiplyKernelPfPKiS1_S_S1_S1_S_S1_S1_E8b_shared[4096];
	ld.param.u64 	%rd7, [_Z20MatrixMultiplyKernelPfPKiS1_S_S1_S1_S_S1_S1__param_0];
	ld.param.u64 	%rd8, [_Z20MatrixMultiplyKernelPfPKiS1_S_S1_S1_S_S1_S1__param_2];
	ld.param.u64 	%rd9, [_Z20MatrixMultiplyKernelPfPKiS1_S_S1_S1_S_S1_S1__param_3];
	ld.param.u64 	%rd11, [_Z20MatrixMultiplyKernelPfPKiS1_S_S1_S1_S_S1_S1__param_4];
	ld.param.u64 	%rd12, [_Z20MatrixMultiplyKernelPfPKiS1_S_S1_S1_S_S1_S1__param_5];
	ld.param.u64 	%rd10, [_Z20MatrixMultiplyKernelPfPKiS1_S_S1_S1_S_S1_S1__param_6];
	ld.param.u64 	%rd13, [_Z20MatrixMultiplyKernelPfPKiS1_S_S1_S1_S_S1_S1__param_7];
	ld.param.u64 	%rd14, [_Z20MatrixMultiplyKernelPfPKiS1_S_S1_S1_S_S1_S1__param_8];
	cvta.to.global.u64 	%rd1, %rd14;
	cvta.to.global.u64 	%rd2, %rd13;
	cvta.to.global.u64 	%rd3, %rd12;
	cvta.to.global.u64 	%rd4, %rd11;
	mov.u32 	%r1, %ctaid.z;
	ld.global.u32 	%r28, [%rd4];
	setp.lt.s32 	%p1, %r28, 2;
	mov.b32 	%r54, 0;
	@%p1 bra 	$L__BB0_2;
	ld.global.u32 	%r54, [%rd3];
$L__BB0_2:
	ld.global.u32 	%r30, [%rd2];
	setp.lt.s32 	%p2, %r30, 2;
	mov.b32 	%r55, 0;
	@%p2 bra 	$L__BB0_4;
	ld.global.u32 	%r55, [%rd1];
$L__BB0_4:
	cvta.to.global.u64 	%rd15, %rd8;
	ld.global.u32 	%r6, [%rd4+4];
	ld.global.u32 	%r7, [%rd2+4];
	ld.global.u32 	%r8, [%rd2+8];
	mov.u32 	%r31, %ctaid.x;
	mov.u32 	%r32, %ntid.x;
	mov.u32 	%r57, %tid.x;
	mad.lo.s32 	%r10, %r31, %r32, %r57;
	mov.u32 	%r33, %ctaid.y;
	mov.u32 	%r34, %ntid.y;
	mov.u32 	%r56, %tid.y;
	mad.lo.s32 	%r12, %r33, %r34, %r56;
	ld.global.u32 	%r35, [%rd15];
	mul.lo.s32 	%r36, %r35, %r1;
	ld.global.u32 	%r37, [%rd15+4];
	mad.lo.s32 	%r38, %r37, %r10, %r36;
	ld.global.u32 	%r39, [%rd15+8];
	mad.lo.s32 	%r13, %r39, %r12, %r38;
	setp.lt.s32 	%p3, %r7, 1;
	mov.f32 	%f110, 0f00000000;
	@%p3 bra 	$L__BB0_11;
	add.s32 	%r40, %r7, 31;
	shr.u32 	%r41, %r40, 5;
	mul.lo.s32 	%r14, %r54, %r1;
	shl.b32 	%r42, %r57, 7;
	mov.u32 	%r43, _ZZ20MatrixMultiplyKernelPfPKiS1_S_S1_S1_S_S1_S1_E8a_shared;
	add.s32 	%r15, %r43, %r42;
	shl.b32 	%r44, %r56, 2;
	add.s32 	%r16, %r15, %r44;
	mul.lo.s32 	%r17, %r55, %r1;
	mov.u32 	%r45, _ZZ20MatrixMultiplyKernelPfPKiS1_S_S1_S1_S_S1_S1_E8b_shared;
	add.s32 	%r19, %r45, %r44;
	add.s32 	%r18, %r19, %r42;
	neg.s32 	%r58, %r41;
	cvta.to.global.u64 	%rd5, %rd9;
	cvta.to.global.u64 	%rd6, %rd10;
	mov.f32 	%f110, 0f00000000;
$L__BB0_6:
	setp.ge.s32 	%p4, %r10, %r6;
	setp.ge.s32 	%p5, %r56, %r7;
	or.pred  	%p6, %p4, %p5;
	mov.f32 	%f108, 0f00000000;
	@%p6 bra 	$L__BB0_8;
	ld.global.u32 	%r46, [%rd3+4];
	mad.lo.s32 	%r47, %r46, %r10, %r14;
	ld.global.u32 	%r48, [%rd3+8];
	mad.lo.s32 	%r49, %r48, %r56, %r47;
	mul.wide.s32 	%rd16, %r49, 4;
	add.s64 	%rd17, %rd5, %rd16;
	ld.global.f32 	%f108, [%rd17];
$L__BB0_8:
	setp.ge.s32 	%p7, %r12, %r8;
	st.shared.f32 	[%r16], %f108;
	setp.ge.s32 	%p8, %r57, %r7;
	or.pred  	%p9, %p7, %p8;
	mov.f32 	%f109, 0f00000000;
	@%p9 bra 	$L__BB0_10;
	ld.global.u32 	%r50, [%rd1+4];
	mad.lo.s32 	%r51, %r50, %r57, %r17;
	ld.global.u32 	%r52, [%rd1+8];
	mad.lo.s32 	%r53, %r52, %r12, %r51;
	mul.wide.s32 	%rd18, %r53, 4;
	add.s64 	%rd19, %rd6, %rd18;
	ld.global.f32 	%f109, [%rd19];
$L__BB0_10:
	st.shared.f32 	[%r18], %f109;
	bar.sync 	0;
	ld.shared.f32 	%f12, [%r15];
	ld.shared.f32 	%f13, [%r19];
	fma.rn.f32 	%f14, %f12, %f13, %f110;
	ld.shared.f32 	%f15, [%r15+4];
	ld.shared.f32 	%f16, [%r19+128];
	fma.rn.f32 	%f17, %f15, %f16, %f14;
	ld.shared.f32 	%f18, [%r15+8];
	ld.shared.f32 	%f19, [%r19+256];
	fma.rn.f32 	%f20, %f18, %f19, %f17;
	ld.shared.f32 	%f21, [%r15+12];
	ld.shared.f32 	%f22, [%r19+384];
	fma.rn.f32 	%f23, %f21, %f22, %f20;
	ld.shared.f32 	%f24, [%r15+16];
	ld.shared.f32 	%f25, [%r19+512];
	fma.rn.f32 	%f26, %f24, %f25, %f23;
	ld.shared.f32 	%f27, [%r15+20];
	ld.shared.f32 	%f28, [%r19+640];
	fma.rn.f32 	%f29, %f27, %f28, %f26;
	ld.shared.f32 	%f30, [%r15+24];
	ld.shared.f32 	%f31, [%r19+768];
	fma.rn.f32 	%f32, %f30, %f31, %f29;
	ld.shared.f32 	%f33, [%r15+28];
	ld.shared.f32 	%f34, [%r19+896];
	fma.rn.f32 	%f35, %f33, %f34, %f32;
	ld.shared.f32 	%f36, [%r15+32];
	ld.shared.f32 	%f37, [%r19+1024];
	fma.rn.f32 	%f38, %f36, %f37, %f35;
	ld.shared.f32 	%f39, [%r15+36];
	ld.shared.f32 	%f40, [%r19+1152];
	fma.rn.f32 	%f41, %f39, %f40, %f38;
	ld.shared.f32 	%f42, [%r15+40];
	ld.shared.f32 	%f43, [%r19+1280];
	fma.rn.f32 	%f44, %f42, %f43, %f41;
	ld.shared.f32 	%f45, [%r15+44];
	ld.shared.f32 	%f46, [%r19+1408];
	fma.rn.f32 	%f47, %f45, %f46, %f44;
	ld.shared.f32 	%f48, [%r15+48];
	ld.shared.f32 	%f49, [%r19+1536];
	fma.rn.f32 	%f50, %f48, %f49, %f47;
	ld.shared.f32 	%f51, [%r15+52];
	ld.shared.f32 	%f52, [%r19+1664];
	fma.rn.f32 	%f53, %f51, %f52, %f50;
	ld.shared.f32 	%f54, [%r15+56];
	ld.shared.f32 	%f55, [%r19+1792];
	fma.rn.f32 	%f56, %f54, %f55, %f53;
	ld.shared.f32 	%f57, [%r15+60];
	ld.shared.f32 	%f58, [%r19+1920];
	fma.rn.f32 	%f59, %f57, %f58, %f56;
	ld.shared.f32 	%f60, [%r15+64];
	ld.shared.f32 	%f61, [%r19+2048];
	fma.rn.f32 	%f62, %f60, %f61, %f59;
	ld.shared.f32 	%f63, [%r15+68];
	ld.shared.f32 	%f64, [%r19+2176];
	fma.rn.f32 	%f65, %f63, %f64, %f62;
	ld.shared.f32 	%f66, [%r15+72];
	ld.shared.f32 	%f67, [%r19+2304];
	fma.rn.f32 	%f68, %f66, %f67, %f65;
	ld.shared.f32 	%f69, [%r15+76];
	ld.shared.f32 	%f70, [%r19+2432];
	fma.rn.f32 	%f71, %f69, %f70, %f68;
	ld.shared.f32 	%f72, [%r15+80];
	ld.shared.f32 	%f73, [%r19+2560];
	fma.rn.f32 	%f74, %f72, %f73, %f71;
	ld.shared.f32 	%f75, [%r15+84];
	ld.shared.f32 	%f76, [%r19+2688];
	fma.rn.f32 	%f77, %f75, %f76, %f74;
	ld.shared.f32 	%f78, [%r15+88];
	ld.shared.f32 	%f79, [%r19+2816];
	fma.rn.f32 	%f80, %f78, %f79, %f77;
	ld.shared.f32 	%f81, [%r15+92];
	ld.shared.f32 	%f82, [%r19+2944];
	fma.rn.f32 	%f83, %f81, %f82, %f80;
	ld.shared.f32 	%f84, [%r15+96];
	ld.shared.f32 	%f85, [%r19+3072];
	fma.rn.f32 	%f86, %f84, %f85, %f83;
	ld.shared.f32 	%f87, [%r15+100];
	ld.shared.f32 	%f88, [%r19+3200];
	fma.rn.f32 	%f89, %f87, %f88, %f86;
	ld.shared.f32 	%f90, [%r15+104];
	ld.shared.f32 	%f91, [%r19+3328];
	fma.rn.f32 	%f92, %f90, %f91, %f89;
	ld.shared.f32 	%f93, [%r15+108];
	ld.shared.f32 	%f94, [%r19+3456];
	fma.rn.f32 	%f95, %f93, %f94, %f92;
	ld.shared.f32 	%f96, [%r15+112];
	ld.shared.f32 	%f97, [%r19+3584];
	fma.rn.f32 	%f98, %f96, %f97, %f95;
	ld.shared.f32 	%f99, [%r15+116];
	ld.shared.f32 	%f100, [%r19+3712];
	fma.rn.f32 	%f101, %f99, %f100, %f98;
	ld.shared.f32 	%f102, [%r15+120];
	ld.shared.f32 	%f103, [%r19+3840];
	fma.rn.f32 	%f104, %f102, %f103, %f101;
	ld.shared.f32 	%f105, [%r15+124];
	ld.shared.f32 	%f106, [%r19+3968];
	fma.rn.f32 	%f110, %f105, %f106, %f104;
	bar.sync 	0;
	add.s32 	%r58, %r58, 1;
	setp.ne.s32 	%p10, %r58, 0;
	add.s32 	%r57, %r57, 32;
	add.s32 	%r56, %r56, 32;
	@%p10 bra 	$L__BB0_6;
$L__BB0_11:
	setp.ge.s32 	%p11, %r10, %r6;
	setp.ge.s32 	%p12, %r12, %r8;
	or.pred  	%p13, %p11, %p12;
	@%p13 bra 	$L__BB0_13;
	cvta.to.global.u64 	%rd20, %rd7;
	mul.wide.s32 	%rd21, %r13, 4;
	add.s64 	%rd22, %rd20, %rd21;
	st.global.f32 	[%rd22], %f110;
$L__BB0_13:
	ret;

}
	// .globl	_Z9mapKernelPfPiS0_iS_S0_S0_ii
.visible .entry _Z9mapKernelPfPiS0_iS_S0_S0_ii(
	.param .u64 .ptr .align 1 _Z9mapKernelPfPiS0_iS_S0_S0_ii_param_0,
	.param .u64 .ptr .align 1 _Z9mapKernelPfPiS0_iS_S0_S0_ii_param_1,
	.param .u64 .ptr .align 1 _Z9mapKernelPfPiS0_iS_S0_S0_ii_param_2,
	.param .u32 _Z9mapKernelPfPiS0_iS_S0_S0_ii_param_3,
	.param .u64 .ptr .align 1 _Z9mapKernelPfPiS0_iS_S0_S0_ii_param_4,
	.param .u64 .ptr .align 1 _Z9mapKernelPfPiS0_iS_S0_S0_ii_param_5,
	.param .u64 .ptr .align 1 _Z9mapKernelPfPiS0_iS_S0_S0_ii_param_6,
	.param .u32 _Z9mapKernelPfPiS0_iS_S0_S0_ii_param_7,
	.param .u32 _Z9mapKernelPfPiS0_iS_S0_S0_ii_param_8
)
{
	.local .align 8 .b8 	__local_depot1[80];
	.reg .b64 	%SP;
	.reg .b64 	%SPL;
	.reg .pred 	%p<102>;
	.reg .b32 	%r<508>;
	.reg .b32 	%f<77>;
	.reg .b64 	%rd<153>;
	.reg .b64 	%fd<67>;

	mov.u64 	%SPL, __local_depot1;
	ld.param.u64 	%rd59, [_Z9mapKernelPfPiS0_iS_S0_S0_ii_param_0];
	ld.param.u64 	%rd61, [_Z9mapKernelPfPiS0_iS_S0_S0_ii_param_1];
	ld.param.u64 	%rd62, [_Z9mapKernelPfPiS0_iS_S0_S0_ii_param_2];
	ld.param.u32 	%r103, [_Z9mapKernelPfPiS0_iS_S0_S0_ii_param_3];
	ld.param.u64 	%rd60, [_Z9mapKernelPfPiS0_iS_S0_S0_ii_param_4];
	ld.param.u64 	%rd63, [_Z9mapKernelPfPiS0_iS_S0_S0_ii_param_5];
	ld.param.u64 	%rd64, [_Z9mapKernelPfPiS0_iS_S0_S0_ii_param_6];
	ld.param.u32 	%r101, [_Z9mapKernelPfPiS0_iS_S0_S0_ii_param_7];
	ld.param.u32 	%r102, [_Z9mapKernelPfPiS0_iS_S0_S0_ii_param_8];
	cvta.to.global.u64 	%rd1, %rd61;
	cvta.to.global.u64 	%rd2, %rd63;
	cvta.to.global.u64 	%rd3, %rd64;
	cvta.to.global.u64 	%rd4, %rd62;
	add.u64 	%rd5, %SPL, 0;
	add.u64 	%rd6, %SPL, 40;
	mov.u32 	%r104, %ctaid.x;
	mov.u32 	%r105, %ntid.x;
	mov.u32 	%r106, %tid.x;
	mad.lo.s32 	%r465, %r104, %r105, %r106;
	setp.ge.s32 	%p1, %r465, %r103;
	@%p1 bra 	$L__BB1_192;
	setp.lt.s32 	%p2, %r101, 1;
	mov.b64 	%rd145, 0;
	@%p2 bra 	$L__BB1_79;
	and.b32  	%r2, %r101, 7;
	setp.lt.u32 	%p3, %r101, 8;
	mov.u32 	%r464, %r101;
	@%p3 bra 	$L__BB1_6;
	add.s32 	%r469, %r101, -4;
	and.b32  	%r107, %r101, 2147483640;
	neg.s32 	%r468, %r107;
$L__BB1_4:
	.pragma "nounroll";
	add.s32 	%r108, %r469, 3;
	mul.wide.u32 	%rd68, %r108, 4;
	add.s64 	%rd69, %rd1, %rd68;
	ld.global.u32 	%r109, [%rd69];
	div.s32 	%r110, %r465, %r109;
	mul.lo.s32 	%r111, %r110, %r109;
	sub.s32 	%r112, %r465, %r111;
	add.s64 	%rd70, %rd5, %rd68;
	st.local.u32 	[%rd70], %r112;
	add.s32 	%r113, %r469, 2;
	mul.wide.u32 	%rd71, %r113, 4;
	add.s64 	%rd72, %rd1, %rd71;
	ld.global.u32 	%r114, [%rd72];
	div.s32 	%r115, %r110, %r114;
	mul.lo.s32 	%r116, %r115, %r114;
	sub.s32 	%r117, %r110, %r116;
	add.s64 	%rd73, %rd5, %rd71;
	st.local.u32 	[%rd73], %r117;
	add.s32 	%r118, %r469, 1;
	mul.wide.u32 	%rd74, %r118, 4;
	add.s64 	%rd75, %rd1, %rd74;
	ld.global.u32 	%r119, [%rd75];
	div.s32 	%r120, %r115, %r119;
	mul.lo.s32 	%r121, %r120, %r119;
	sub.s32 	%r122, %r115, %r121;
	add.s64 	%rd76, %rd5, %rd74;
	st.local.u32 	[%rd76], %r122;
	add.s32 	%r123, %r469, -4;
	mul.wide.u32 	%rd77, %r469, 4;
	add.s64 	%rd78, %rd1, %rd77;
	ld.global.u32 	%r124, [%rd78];
	div.s32 	%r125, %r120, %r124;
	mul.lo.s32 	%r126, %r125, %r124;
	sub.s32 	%r127, %r120, %r126;
	add.s64 	%rd79, %rd5, %rd77;
	st.local.u32 	[%rd79], %r127;
	add.s32 	%r128, %r469, -1;
	mul.wide.u32 	%rd80, %r128, 4;
	add.s64 	%rd81, %rd1, %rd80;
	ld.global.u32 	%r129, [%rd81];
	div.s32 	%r130, %r125, %r129;
	mul.lo.s32 	%r131, %r130, %r129;
	sub.s32 	%r132, %r125, %r131;
	add.s64 	%rd82, %rd5, %rd80;
	st.local.u32 	[%rd82], %r132;
	add.s32 	%r133, %r469, -2;
	mul.wide.u32 	%rd83, %r133, 4;
	add.s64 	%rd84, %rd1, %rd83;
	ld.global.u32 	%r134, [%rd84];
	div.s32 	%r135, %r130, %r134;
	mul.lo.s32 	%r136, %r135, %r134;
	sub.s32 	%r137, %r130, %r136;
	add.s64 	%rd85, %rd5, %rd83;
	st.local.u32 	[%rd85], %r137;
	add.s32 	%r138, %r469, -3;
	mul.wide.u32 	%rd86, %r138, 4;
	add.s64 	%rd87, %rd1, %rd86;
	ld.global.u32 	%r139, [%rd87];
	div.s32 	%r140, %r135, %r139;
	mul.lo.s32 	%r141, %r140, %r139;
	sub.s32 	%r142, %r135, %r141;
	add.s64 	%rd88, %rd5, %rd86;
	st.local.u32 	[%rd88], %r142;
	mul.wide.u32 	%rd89, %r123, 4;
	add.s64 	%rd90, %rd1, %rd89;
	ld.global.u32 	%r143, [%rd90];
	div.s32 	%r465, %r140, %r143;
	mul.lo.s32 	%r144, %r465, %r143;
	sub.s32 	%r145, %r140, %r144;
	add.s64 	%rd91, %rd5, %rd89;
	st.local.u32 	[%rd91], %r145;
	add.s32 	%r469, %r469, -8;
	add.s32 	%r468, %r468, 8;
	setp.eq.s32 	%p4, %r468, 0;
	@%p4 bra 	$L__BB1_5;
	bra.uni 	$L__BB1_4;
$L__BB1_5:
	add.s32 	%r464, %r469, 4;
$L__BB1_6:
	setp.eq.s32 	%p5, %r2, 0;
	@%p5 bra 	$L__BB1_14;
	and.b32  	%r8, %r101, 3;
	setp.lt.u32 	%p6, %r2, 4;
	@%p6 bra 	$L__BB1_9;
	add.s32 	%r146, %r464, -1;
	mul.wide.u32 	%rd92, %r146, 4;
	add.s64 	%rd93, %rd1, %rd92;
	ld.global.u32 	%r147, [%rd93];
	div.s32 	%r148, %r465, %r147;
	mul.lo.s32 	%r149, %r148, %r147;
	sub.s32 	%r150, %r465, %r149;
	add.s64 	%rd94, %rd5, %rd92;
	st.local.u32 	[%rd94], %r150;
	add.s32 	%r151, %r464, -2;
	mul.wide.u32 	%rd95, %r151, 4;
	add.s64 	%rd96, %rd1, %rd95;
	ld.global.u32 	%r152, [%rd96];
	div.s32 	%r153, %r148, %r152;
	mul.lo.s32 	%r154, %r153, %r152;
	sub.s32 	%r155, %r148, %r154;
	add.s64 	%rd97, %rd5, %rd95;
	st.local.u32 	[%rd97], %r155;
	add.s32 	%r156, %r464, -3;
	mul.wide.u32 	%rd98, %r156, 4;
	add.s64 	%rd99, %rd1, %rd98;
	ld.global.u32 	%r157, [%rd99];
	div.s32 	%r158, %r153, %r157;
	mul.lo.s32 	%r159, %r158, %r157;
	sub.s32 	%r160, %r153, %r159;
	add.s64 	%rd100, %rd5, %rd98;
	st.local.u32 	[%rd100], %r160;
	add.s32 	%r464, %r464, -4;
	mul.wide.u32 	%rd101, %r464, 4;
	add.s64 	%rd102, %rd1, %rd101;
	ld.global.u32 	%r161, [%rd102];
	div.s32 	%r465, %r158, %r161;
	mul.lo.s32 	%r162, %r465, %r161;
	sub.s32 	%r163, %r158, %r162;
	add.s64 	%rd103, %rd5, %rd101;
	st.local.u32 	[%rd103], %r163;
$L__BB1_9:
	setp.eq.s32 	%p7, %r8, 0;
	@%p7 bra 	$L__BB1_14;
	setp.eq.s32 	%p8, %r8, 1;
	@%p8 bra 	$L__BB1_12;
	add.s32 	%r164, %r464, -1;
	mul.wide.u32 	%rd104, %r164, 4;
	add.s64 	%rd105, %rd1, %rd104;
	ld.global.u32 	%r165, [%rd105];
	div.s32 	%r166, %r465, %r165;
	mul.lo.s32 	%r167, %r166, %r165;
	sub.s32 	%r168, %r465, %r167;
	add.s64 	%rd106, %rd5, %rd104;
	st.local.u32 	[%rd106], %r168;
	add.s32 	%r464, %r464, -2;
	mul.wide.u32 	%rd107, %r464, 4;
	add.s64 	%rd108, %rd1, %rd107;
	ld.global.u32 	%r169, [%rd108];
	div.s32 	%r465, %r166, %r169;
	mul.lo.s32 	%r170, %r465, %r169;
	sub.s32 	%r171, %r166, %r170;
	add.s64 	%rd109, %rd5, %rd107;
	st.local.u32 	[%rd109], %r171;
$L__BB1_12:
	and.b32  	%r172, %r101, 1;
	setp.eq.b32 	%p9, %r172, 1;
	not.pred 	%p10, %p9;
	@%p10 bra 	$L__BB1_14;
	add.s32 	%r173, %r464, -1;
	mul.wide.u32 	%rd110, %r173, 4;
	add.s64 	%rd111, %rd1, %rd110;
	ld.global.u32 	%r174, [%rd111];
	rem.s32 	%r175, %r465, %r174;
	add.s64 	%rd112, %rd5, %rd110;
	st.local.u32 	[%rd112], %r175;
$L__BB1_14:
	and.b32  	%r17, %r101, 15;
	setp.lt.u32 	%p11, %r101, 16;
	mov.b32 	%r471, 0;
	@%p11 bra 	$L__BB1_18;
	and.b32  	%r471, %r101, 2147483632;
	neg.s32 	%r475, %r471;
	add.s64 	%rd142, %rd2, 32;
	add.s64 	%rd141, %rd5, 32;
	add.s64 	%rd140, %rd6, 32;
$L__BB1_16:
	.pragma "nounroll";
	ld.global.u32 	%r177, [%rd142+-32];
	setp.lt.s32 	%p12, %r177, 2;
	@%p12 bra 	$L__BB1_98;
	ld.local.u32 	%r179, [%rd141+-32];
	st.local.u32 	[%rd140+-32], %r179;
	bra.uni 	$L__BB1_99;
$L__BB1_18:
	setp.eq.s32 	%p29, %r17, 0;
	@%p29 bra 	$L__BB1_66;
	setp.lt.u32 	%p30, %r17, 8;
	@%p30 bra 	$L__BB1_45;
	mul.wide.u32 	%rd113, %r471, 4;
	add.s64 	%rd10, %rd2, %rd113;
	ld.global.u32 	%r225, [%rd10];
	setp.gt.s32 	%p31, %r225, 1;
	add.s64 	%rd11, %rd5, %rd113;
	add.s64 	%rd12, %rd6, %rd113;
	@%p31 bra 	$L__BB1_22;
	mov.b32 	%r226, 0;
	st.local.u32 	[%rd12], %r226;
	bra.uni 	$L__BB1_23;
$L__BB1_22:
	ld.local.u32 	%r227, [%rd11];
	st.local.u32 	[%rd12], %r227;
$L__BB1_23:
	ld.global.u32 	%r228, [%rd10+4];
	setp.gt.s32 	%p32, %r228, 1;
	@%p32 bra 	$L__BB1_25;
	mov.b32 	%r229, 0;
	st.local.u32 	[%rd12+4], %r229;
	bra.uni 	$L__BB1_26;
$L__BB1_25:
	ld.local.u32 	%r230, [%rd11+4];
	st.local.u32 	[%rd12+4], %r230;
$L__BB1_26:
	ld.global.u32 	%r231, [%rd10+8];
	setp.gt.s32 	%p33, %r231, 1;
	@%p33 bra 	$L__BB1_28;
	mov.b32 	%r232, 0;
	st.local.u32 	[%rd12+8], %r232;
	bra.uni 	$L__BB1_29;
$L__BB1_28:
	ld.local.u32 	%r233, [%rd11+8];
	st.local.u32 	[%rd12+8], %r233;
$L__BB1_29:
	ld.global.u32 	%r234, [%rd10+12];
	setp.gt.s32 	%p34, %r234, 1;
	@%p34 bra 	$L__BB1_31;
	mov.b32 	%r235, 0;
	st.local.u32 	[%rd12+12], %r235;
	bra.uni 	$L__BB1_32;
$L__BB1_31:
	ld.local.u32 	%r236, [%rd11+12];
	st.local.u32 	[%rd12+12], %r236;
$L__BB1_32:
	ld.global.u32 	%r237, [%rd10+16];
	setp.gt.s32 	%p35, %r237, 1;
	@%p35 bra 	$L__BB1_34;
	mov.b32 	%r238, 0;
	st.local.u32 	[%rd12+16], %r238;
	bra.uni 	$L__BB1_35;
$L__BB1_34:
	ld.local.u32 	%r239, [%rd11+16];
	st.local.u32 	[%rd12+16], %r239;
$L__BB1_35:
	ld.global.u32 	%r240, [%rd10+20];
	setp.gt.s32 	%p36, %r240, 1;
	@%p36 bra 	$L__BB1_37;
	mov.b32 	%r241, 0;
	st.local.u32 	[%rd12+20], %r241;
	bra.uni 	$L__BB1_38;
$L__BB1_37:
	ld.local.u32 	%r242, [%rd11+20];
	st.local.u32 	[%rd12+20], %r242;
$L__BB1_38:
	ld.global.u32 	%r243, [%rd10+24];
	setp.gt.s32 	%p37, %r243, 1;
	@%p37 bra 	$L__BB1_40;
	mov.b32 	%r244, 0;
	st.local.u32 	[%rd12+24], %r244;
	bra.uni 	$L__BB1_41;
$L__BB1_40:
	ld.local.u32 	%r245, [%rd11+24];
	st.local.u32 	[%rd12+24], %r245;
$L__BB1_41:
	ld.global.u32 	%r246, [%rd10+28];
	setp.gt.s32 	%p38, %r246, 1;
	@%p38 bra 	$L__BB1_43;
	mov.b32 	%r247, 0;
	st.local.u32 	[%rd12+28], %r247;
	bra.uni 	$L__BB1_44;
$L__BB1_43:
	ld.local.u32 	%r248, [%rd11+28];
	st.local.u32 	[%rd12+28], %r248;
$L__BB1_44:
	add.s32 	%r471, %r471, 8;
$L__BB1_45:
	setp.eq.s32 	%p39, %r2, 0;
	@%p39 bra 	$L__BB1_66;
	and.b32  	%r29, %r101, 3;
	setp.lt.u32 	%p40, %r2, 4;
	@%p40 bra 	$L__BB1_60;
	mul.wide.u32 	%rd114, %r471, 4;
	add.s64 	%rd13, %rd2, %rd114;
	ld.global.u32 	%r249, [%rd13];
	setp.gt.s32 	%p41, %r249, 1;
	add.s64 	%rd14, %rd5, %rd114;
	add.s64 	%rd15, %rd6, %rd114;
	@%p41 bra 	$L__BB1_49;
	mov.b32 	%r250, 0;
	st.local.u32 	[%rd15], %r250;
	bra.uni 	$L__BB1_50;
$L__BB1_49:
	ld.local.u32 	%r251, [%rd14];
	st.local.u32 	[%rd15], %r251;
$L__BB1_50:
	ld.global.u32 	%r252, [%rd13+4];
	setp.gt.s32 	%p42, %r252, 1;
	@%p42 bra 	$L__BB1_52;
	mov.b32 	%r253, 0;
	st.local.u32 	[%rd15+4], %r253;
	bra.uni 	$L__BB1_53;
$L__BB1_52:
	ld.local.u32 	%r254, [%rd14+4];
	st.local.u32 	[%rd15+4], %r254;
$L__BB1_53:
	ld.global.u32 	%r255, [%rd13+8];
	setp.gt.s32 	%p43, %r255, 1;
	@%p43 bra 	$L__BB1_55;
	mov.b32 	%r256, 0;
	st.local.u32 	[%rd15+8], %r256;
	bra.uni 	$L__BB1_56;
$L__BB1_55:
	ld.local.u32 	%r257, [%rd14+8];
	st.local.u32 	[%rd15+8], %r257;
$L__BB1_56:
	ld.global.u32 	%r258, [%rd13+12];
	setp.gt.s32 	%p44, %r258, 1;
	@%p44 bra 	$L__BB1_58;
	mov.b32 	%r259, 0;
	st.local.u32 	[%rd15+12], %r259;
	bra.uni 	$L__BB1_59;
$L__BB1_58:
	ld.local.u32 	%r260, [%rd14+12];
	st.local.u32 	[%rd15+12], %r260;
$L__BB1_59:
	add.s32 	%r471, %r471, 4;
$L__BB1_60:
	setp.eq.s32 	%p45, %r29, 0;
	@%p45 bra 	$L__BB1_66;
	mul.wide.u32 	%rd115, %r471, 4;
	add.s64 	%rd139, %rd6, %rd115;
	add.s64 	%rd138, %rd5, %rd115;
	add.s64 	%rd137, %rd2, %rd115;
	neg.s32 	%r474, %r29;
$L__BB1_62:
	.pragma "nounroll";
	ld.global.u32 	%r261, [%rd137];
	setp.gt.s32 	%p46, %r261, 1;
	@%p46 bra 	$L__BB1_64;
	mov.b32 	%r262, 0;
	st.local.u32 	[%rd139], %r262;
	bra.uni 	$L__BB1_65;
$L__BB1_64:
	ld.local.u32 	%r263, [%rd138];
	st.local.u32 	[%rd139], %r263;
$L__BB1_65:
	add.s64 	%rd139, %rd139, 4;
	add.s64 	%rd138, %rd138, 4;
	add.s64 	%rd137, %rd137, 4;
	add.s32 	%r474, %r474, 1;
	setp.ne.s32 	%p47, %r474, 0;
	@%p47 bra 	$L__BB1_62;
$L__BB1_66:
	setp.lt.u32 	%p48, %r101, 16;
	mov.b32 	%r477, 0;
	mov.u32 	%r487, %r477;
	@%p48 bra 	$L__BB1_69;
	and.b32  	%r477, %r101, 2147483632;
	neg.s32 	%r488, %r477;
	add.s64 	%rd147, %rd6, 32;
	add.s64 	%rd146, %rd3, 32;
	mov.b32 	%r487, 0;
$L__BB1_68:
	.pragma "nounroll";
	ld.local.v2.u32 	{%r267, %r268}, [%rd147+-32];
	ld.global.u32 	%r269, [%rd146+-32];
	mad.lo.s32 	%r270, %r269, %r267, %r487;
	ld.global.u32 	%r271, [%rd146+-28];
	mad.lo.s32 	%r272, %r271, %r268, %r270;
	ld.local.v2.u32 	{%r273, %r274}, [%rd147+-24];
	ld.global.u32 	%r275, [%rd146+-24];
	mad.lo.s32 	%r276, %r275, %r273, %r272;
	ld.global.u32 	%r277, [%rd146+-20];
	mad.lo.s32 	%r278, %r277, %r274, %r276;
	ld.local.v2.u32 	{%r279, %r280}, [%rd147+-16];
	ld.global.u32 	%r281, [%rd146+-16];
	mad.lo.s32 	%r282, %r281, %r279, %r278;
	ld.global.u32 	%r283, [%rd146+-12];
	mad.lo.s32 	%r284, %r283, %r280, %r282;
	ld.local.v2.u32 	{%r285, %r286}, [%rd147+-8];
	ld.global.u32 	%r287, [%rd146+-8];
	mad.lo.s32 	%r288, %r287, %r285, %r284;
	ld.global.u32 	%r289, [%rd146+-4];
	mad.lo.s32 	%r290, %r289, %r286, %r288;
	ld.local.v2.u32 	{%r291, %r292}, [%rd147];
	ld.global.u32 	%r293, [%rd146];
	mad.lo.s32 	%r294, %r293, %r291, %r290;
	ld.global.u32 	%r295, [%rd146+4];
	mad.lo.s32 	%r296, %r295, %r292, %r294;
	ld.local.v2.u32 	{%r297, %r298}, [%rd147+8];
	ld.global.u32 	%r299, [%rd146+8];
	mad.lo.s32 	%r300, %r299, %r297, %r296;
	ld.global.u32 	%r301, [%rd146+12];
	mad.lo.s32 	%r302, %r301, %r298, %r300;
	ld.local.v2.u32 	{%r303, %r304}, [%rd147+16];
	ld.global.u32 	%r305, [%rd146+16];
	mad.lo.s32 	%r306, %r305, %r303, %r302;
	ld.global.u32 	%r307, [%rd146+20];
	mad.lo.s32 	%r308, %r307, %r304, %r306;
	ld.local.v2.u32 	{%r309, %r310}, [%rd147+24];
	ld.global.u32 	%r311, [%rd146+24];
	mad.lo.s32 	%r312, %r311, %r309, %r308;
	ld.global.u32 	%r313, [%rd146+28];
	mad.lo.s32 	%r487, %r313, %r310, %r312;
	add.s32 	%r488, %r488, 16;
	add.s64 	%rd147, %rd147, 64;
	add.s64 	%rd146, %rd146, 64;
	setp.eq.s32 	%p49, %r488, 0;
	@%p49 bra 	$L__BB1_69;
	bra.uni 	$L__BB1_68;
$L__BB1_69:
	setp.eq.s32 	%p50, %r17, 0;
	@%p50 bra 	$L__BB1_78;
	setp.lt.u32 	%p51, %r17, 8;
	@%p51 bra 	$L__BB1_72;
	mul.wide.u32 	%rd116, %r477, 4;
	add.s64 	%rd117, %rd6, %rd116;
	ld.local.u32 	%r315, [%rd117];
	add.s64 	%rd118, %rd3, %rd116;
	ld.global.u32 	%r316, [%rd118];
	mad.lo.s32 	%r317, %r316, %r315, %r487;
	ld.local.u32 	%r318, [%rd117+4];
	ld.global.u32 	%r319, [%rd118+4];
	mad.lo.s32 	%r320, %r319, %r318, %r317;
	ld.local.u32 	%r321, [%rd117+8];
	ld.global.u32 	%r322, [%rd118+8];
	mad.lo.s32 	%r323, %r322, %r321, %r320;
	ld.local.u32 	%r324, [%rd117+12];
	ld.global.u32 	%r325, [%rd118+12];
	mad.lo.s32 	%r326, %r325, %r324, %r323;
	ld.local.u32 	%r327, [%rd117+16];
	ld.global.u32 	%r328, [%rd118+16];
	mad.lo.s32 	%r329, %r328, %r327, %r326;
	ld.local.u32 	%r330, [%rd117+20];
	ld.global.u32 	%r331, [%rd118+20];
	mad.lo.s32 	%r332, %r331, %r330, %r329;
	ld.local.u32 	%r333, [%rd117+24];
	ld.global.u32 	%r334, [%rd118+24];
	mad.lo.s32 	%r335, %r334, %r333, %r332;
	ld.local.u32 	%r336, [%rd117+28];
	ld.global.u32 	%r337, [%rd118+28];
	mad.lo.s32 	%r487, %r337, %r336, %r335;
	add.s32 	%r477, %r477, 8;
$L__BB1_72:
	setp.eq.s32 	%p52, %r2, 0;
	@%p52 bra 	$L__BB1_78;
	and.b32  	%r47, %r101, 3;
	setp.lt.u32 	%p53, %r2, 4;
	@%p53 bra 	$L__BB1_75;
	mul.wide.u32 	%rd119, %r477, 4;
	add.s64 	%rd120, %rd6, %rd119;
	ld.local.u32 	%r339, [%rd120];
	add.s64 	%rd121, %rd3, %rd119;
	ld.global.u32 	%r340, [%rd121];
	mad.lo.s32 	%r341, %r340, %r339, %r487;
	ld.local.u32 	%r342, [%rd120+4];
	ld.global.u32 	%r343, [%rd121+4];
	mad.lo.s32 	%r344, %r343, %r342, %r341;
	ld.local.u32 	%r345, [%rd120+8];
	ld.global.u32 	%r346, [%rd121+8];
	mad.lo.s32 	%r347, %r346, %r345, %r344;
	ld.local.u32 	%r348, [%rd120+12];
	ld.global.u32 	%r349, [%rd121+12];
	mad.lo.s32 	%r487, %r349, %r348, %r347;
	add.s32 	%r477, %r477, 4;
$L__BB1_75:
	setp.eq.s32 	%p54, %r47, 0;
	@%p54 bra 	$L__BB1_78;
	mul.wide.u32 	%rd122, %r477, 4;
	add.s64 	%rd144, %rd3, %rd122;
	add.s64 	%rd143, %rd6, %rd122;
	neg.s32 	%r485, %r47;
$L__BB1_77:
	.pragma "nounroll";
	ld.local.u32 	%r350, [%rd143];
	ld.global.u32 	%r351, [%rd144];
	mad.lo.s32 	%r487, %r351, %r350, %r487;
	add.s64 	%rd144, %rd144, 4;
	add.s64 	%rd143, %rd143, 4;
	add.s32 	%r485, %r485, 1;
	setp.ne.s32 	%p55, %r485, 0;
	@%p55 bra 	$L__BB1_77;
$L__BB1_78:
	cvt.s64.s32 	%rd145, %r487;
$L__BB1_79:
	setp.lt.s32 	%p56, %r101, 1;
	mov.b64 	%rd152, 0;
	@%p56 bra 	$L__BB1_93;
	add.s32 	%r354, %r101, -1;
	and.b32  	%r59, %r101, 15;
	setp.lt.u32 	%p57, %r354, 15;
	mov.b32 	%r493, 0;
	mov.u32 	%r503, %r493;
	@%p57 bra 	$L__BB1_83;
	and.b32  	%r493, %r101, 2147483632;
	neg.s32 	%r490, %r493;
	add.s64 	%rd149, %rd5, 32;
	add.s64 	%rd148, %rd4, 32;
	mov.b32 	%r503, 0;
$L__BB1_82:
	.pragma "nounroll";
	ld.local.v2.u32 	{%r356, %r357}, [%rd149+-32];
	ld.global.u32 	%r358, [%rd148+-32];
	mad.lo.s32 	%r359, %r358, %r356, %r503;
	ld.global.u32 	%r360, [%rd148+-28];
	mad.lo.s32 	%r361, %r360, %r357, %r359;
	ld.local.v2.u32 	{%r362, %r363}, [%rd149+-24];
	ld.global.u32 	%r364, [%rd148+-24];
	mad.lo.s32 	%r365, %r364, %r362, %r361;
	ld.global.u32 	%r366, [%rd148+-20];
	mad.lo.s32 	%r367, %r366, %r363, %r365;
	ld.local.v2.u32 	{%r368, %r369}, [%rd149+-16];
	ld.global.u32 	%r370, [%rd148+-16];
	mad.lo.s32 	%r371, %r370, %r368, %r367;
	ld.global.u32 	%r372, [%rd148+-12];
	mad.lo.s32 	%r373, %r372, %r369, %r371;
	ld.local.v2.u32 	{%r374, %r375}, [%rd149+-8];
	ld.global.u32 	%r376, [%rd148+-8];
	mad.lo.s32 	%r377, %r376, %r374, %r373;
	ld.global.u32 	%r378, [%rd148+-4];
	mad.lo.s32 	%r379, %r378, %r375, %r377;
	ld.local.v2.u32 	{%r380, %r381}, [%rd149];
	ld.global.u32 	%r382, [%rd148];
	mad.lo.s32 	%r383, %r382, %r380, %r379;
	ld.global.u32 	%r384, [%rd148+4];
	mad.lo.s32 	%r385, %r384, %r381, %r383;
	ld.local.v2.u32 	{%r386, %r387}, [%rd149+8];
	ld.global.u32 	%r388, [%rd148+8];
	mad.lo.s32 	%r389, %r388, %r386, %r385;
	ld.global.u32 	%r390, [%rd148+12];
	mad.lo.s32 	%r391, %r390, %r387, %r389;
	ld.local.v2.u32 	{%r392, %r393}, [%rd149+16];
	ld.global.u32 	%r394, [%rd148+16];
	mad.lo.s32 	%r395, %r394, %r392, %r391;
	ld.global.u32 	%r396, [%rd148+20];
	mad.lo.s32 	%r397, %r396, %r393, %r395;
	ld.local.v2.u32 	{%r398, %r399}, [%rd149+24];
	ld.global.u32 	%r400, [%rd148+24];
	mad.lo.s32 	%r401, %r400, %r398, %r397;
	ld.global.u32 	%r402, [%rd148+28];
	mad.lo.s32 	%r503, %r402, %r399, %r401;
	add.s32 	%r490, %r490, 16;
	add.s64 	%rd149, %rd149, 64;
	add.s64 	%rd148, %rd148, 64;
	setp.ne.s32 	%p58, %r490, 0;
	@%p58 bra 	$L__BB1_82;
$L__BB1_83:
	setp.eq.s32 	%p59, %r59, 0;
	@%p59 bra 	$L__BB1_92;
	and.b32  	%r73, %r101, 7;
	setp.lt.u32 	%p60, %r59, 8;
	@%p60 bra 	$L__BB1_86;
	mul.wide.u32 	%rd124, %r493, 4;
	add.s64 	%rd125, %rd5, %rd124;
	ld.local.u32 	%r404, [%rd125];
	add.s64 	%rd126, %rd4, %rd124;
	ld.global.u32 	%r405, [%rd126];
	mad.lo.s32 	%r406, %r405, %r404, %r503;
	ld.local.u32 	%r407, [%rd125+4];
	ld.global.u32 	%r408, [%rd126+4];
	mad.lo.s32 	%r409, %r408, %r407, %r406;
	ld.local.u32 	%r410, [%rd125+8];
	ld.global.u32 	%r411, [%rd126+8];
	mad.lo.s32 	%r412, %r411, %r410, %r409;
	ld.local.u32 	%r413, [%rd125+12];
	ld.global.u32 	%r414, [%rd126+12];
	mad.lo.s32 	%r415, %r414, %r413, %r412;
	ld.local.u32 	%r416, [%rd125+16];
	ld.global.u32 	%r417, [%rd126+16];
	mad.lo.s32 	%r418, %r417, %r416, %r415;
	ld.local.u32 	%r419, [%rd125+20];
	ld.global.u32 	%r420, [%rd126+20];
	mad.lo.s32 	%r421, %r420, %r419, %r418;
	ld.local.u32 	%r422, [%rd125+24];
	ld.global.u32 	%r423, [%rd126+24];
	mad.lo.s32 	%r424, %r423, %r422, %r421;
	ld.local.u32 	%r425, [%rd125+28];
	ld.global.u32 	%r426, [%rd126+28];
	mad.lo.s32 	%r503, %r426, %r425, %r424;
	add.s32 	%r493, %r493, 8;
$L__BB1_86:
	setp.eq.s32 	%p61, %r73, 0;
	@%p61 bra 	$L__BB1_92;
	and.b32  	%r79, %r101, 3;
	setp.lt.u32 	%p62, %r73, 4;
	@%p62 bra 	$L__BB1_89;
	mul.wide.u32 	%rd127, %r493, 4;
	add.s64 	%rd128, %rd5, %rd127;
	ld.local.u32 	%r428, [%rd128];
	add.s64 	%rd129, %rd4, %rd127;
	ld.global.u32 	%r429, [%rd129];
	mad.lo.s32 	%r430, %r429, %r428, %r503;
	ld.local.u32 	%r431, [%rd128+4];
	ld.global.u32 	%r432, [%rd129+4];
	mad.lo.s32 	%r433, %r432, %r431, %r430;
	ld.local.u32 	%r434, [%rd128+8];
	ld.global.u32 	%r435, [%rd129+8];
	mad.lo.s32 	%r436, %r435, %r434, %r433;
	ld.local.u32 	%r437, [%rd128+12];
	ld.global.u32 	%r438, [%rd129+12];
	mad.lo.s32 	%r503, %r438, %r437, %r436;
	add.s32 	%r493, %r493, 4;
$L__BB1_89:
	setp.eq.s32 	%p63, %r79, 0;
	@%p63 bra 	$L__BB1_92;
	mul.wide.u32 	%rd130, %r493, 4;
	add.s64 	%rd151, %rd4, %rd130;
	add.s64 	%rd150, %rd5, %rd130;
	neg.s32 	%r501, %r79;
$L__BB1_91:
	.pragma "nounroll";
	ld.local.u32 	%r439, [%rd150];
	ld.global.u32 	%r440, [%rd151];
	mad.lo.s32 	%r503, %r440, %r439, %r503;
	add.s64 	%rd151, %rd151, 4;
	add.s64 	%rd150, %rd150, 4;
	add.s32 	%r501, %r501, 1;
	setp.ne.s32 	%p64, %r501, 0;
	@%p64 bra 	$L__BB1_91;
$L__BB1_92:
	cvt.s64.s32 	%rd152, %r503;
$L__BB1_93:
	cvta.to.global.u64 	%rd131, %rd60;
	shl.b64 	%rd132, %rd145, 2;
	add.s64 	%rd133, %rd131, %rd132;
	ld.global.f32 	%f76, [%rd133];
	setp.gt.s32 	%p65, %r102, 9;
	@%p65 bra 	$L__BB1_158;
	setp.gt.s32 	%p78, %r102, 4;
	@%p78 bra 	$L__BB1_150;
	setp.gt.s32 	%p85, %r102, 2;
	@%p85 bra 	$L__BB1_147;
	setp.eq.s32 	%p88, %r102, 1;
	@%p88 bra 	$L__BB1_97;
	bra.uni 	$L__BB1_145;
$L__BB1_97:
	add.f32 	%f76, %f76, 0f00000000;
	bra.uni 	$L__BB1_191;
$L__BB1_98:
	mov.b32 	%r178, 0;
	st.local.u32 	[%rd140+-32], %r178;
$L__BB1_99:
	ld.global.u32 	%r180, [%rd142+-28];
	setp.gt.s32 	%p13, %r180, 1;
	@%p13 bra 	$L__BB1_101;
	mov.b32 	%r181, 0;
	st.local.u32 	[%rd140+-28], %r181;
	bra.uni 	$L__BB1_102;
$L__BB1_101:
	ld.local.u32 	%r182, [%rd141+-28];
	st.local.u32 	[%rd140+-28], %r182;
$L__BB1_102:
	ld.global.u32 	%r183, [%rd142+-24];
	setp.gt.s32 	%p14, %r183, 1;
	@%p14 bra 	$L__BB1_104;
	mov.b32 	%r184, 0;
	st.local.u32 	[%rd140+-24], %r184;
	bra.uni 	$L__BB1_105;
$L__BB1_104:
	ld.local.u32 	%r185, [%rd141+-24];
	st.local.u32 	[%rd140+-24], %r185;
$L__BB1_105:
	ld.global.u32 	%r186, [%rd142+-20];
	setp.gt.s32 	%p15, %r186, 1;
	@%p15 bra 	$L__BB1_107;
	mov.b32 	%r187, 0;
	st.local.u32 	[%rd140+-20], %r187;
	bra.uni 	$L__BB1_108;
$L__BB1_107:
	ld.local.u32 	%r188, [%rd141+-20];
	st.local.u32 	[%rd140+-20], %r188;
$L__BB1_108:
	ld.global.u32 	%r189, [%rd142+-16];
	setp.gt.s32 	%p16, %r189, 1;
	@%p16 bra 	$L__BB1_110;
	mov.b32 	%r190, 0;
	st.local.u32 	[%rd140+-16], %r190;
	bra.uni 	$L__BB1_111;
$L__BB1_110:
	ld.local.u32 	%r191, [%rd141+-16];
	st.local.u32 	[%rd140+-16], %r191;
$L__BB1_111:
	ld.global.u32 	%r192, [%rd142+-12];
	setp.gt.s32 	%p17, %r192, 1;
	@%p17 bra 	$L__BB1_113;
	mov.b32 	%r193, 0;
	st.local.u32 	[%rd140+-12], %r193;
	bra.uni 	$L__BB1_114;
$L__BB1_113:
	ld.local.u32 	%r194, [%rd141+-12];
	st.local.u32 	[%rd140+-12], %r194;
$L__BB1_114:
	ld.global.u32 	%r195, [%rd142+-8];
	setp.gt.s32 	%p18, %r195, 1;
	@%p18 bra 	$L__BB1_116;
	mov.b32 	%r196, 0;
	st.local.u32 	[%rd140+-8], %r196;
	bra.uni 	$L__BB1_117;
$L__BB1_116:
	ld.local.u32 	%r197, [%rd141+-8];
	st.local.u32 	[%rd140+-8], %r197;
$L__BB1_117:
	ld.global.u32 	%r198, [%rd142+-4];
	setp.gt.s32 	%p19, %r198, 1;
	@%p19 bra 	$L__BB1_119;
	mov.b32 	%r199, 0;
	st.local.u32 	[%rd140+-4], %r199;
	bra.uni 	$L__BB1_120;
$L__BB1_119:
	ld.local.u32 	%r200, [%rd141+-4];
	st.local.u32 	[%rd140+-4], %r200;
$L__BB1_120:
	ld.global.u32 	%r201, [%rd142];
	setp.gt.s32 	%p20, %r201, 1;
	@%p20 bra 	$L__BB1_122;
	mov.b32 	%r202, 0;
	st.local.u32 	[%rd140], %r202;
	bra.uni 	$L__BB1_123;
$L__BB1_122:
	ld.local.u32 	%r203, [%rd141];
	st.local.u32 	[%rd140], %r203;
$L__BB1_123:
	ld.global.u32 	%r204, [%rd142+4];
	setp.gt.s32 	%p21, %r204, 1;
	@%p21 bra 	$L__BB1_125;
	mov.b32 	%r205, 0;
	st.local.u32 	[%rd140+4], %r205;
	bra.uni 	$L__BB1_126;
$L__BB1_125:
	ld.local.u32 	%r206, [%rd141+4];
	st.local.u32 	[%rd140+4], %r206;
$L__BB1_126:
	ld.global.u32 	%r207, [%rd142+8];
	setp.gt.s32 	%p22, %r207, 1;
	@%p22 bra 	$L__BB1_128;
	mov.b32 	%r208, 0;
	st.local.u32 	[%rd140+8], %r208;
	bra.uni 	$L__BB1_129;
$L__BB1_128:
	ld.local.u32 	%r209, [%rd141+8];
	st.local.u32 	[%rd140+8], %r209;
$L__BB1_129:
	ld.global.u32 	%r210, [%rd142+12];
	setp.gt.s32 	%p23, %r210, 1;
	@%p23 bra 	$L__BB1_131;
	mov.b32 	%r211, 0;
	st.local.u32 	[%rd140+12], %r211;
	bra.uni 	$L__BB1_132;
$L__BB1_131:
	ld.local.u32 	%r212, [%rd141+12];
	st.local.u32 	[%rd140+12], %r212;
$L__BB1_132:
	ld.global.u32 	%r213, [%rd142+16];
	setp.gt.s32 	%p24, %r213, 1;
	@%p24 bra 	$L__BB1_134;
	mov.b32 	%r214, 0;
	st.local.u32 	[%rd140+16], %r214;
	bra.uni 	$L__BB1_135;
$L__BB1_134:
	ld.local.u32 	%r215, [%rd141+16];
	st.local.u32 	[%rd140+16], %r215;
$L__BB1_135:
	ld.global.u32 	%r216, [%rd142+20];
	setp.gt.s32 	%p25, %r216, 1;
	@%p25 bra 	$L__BB1_137;
	mov.b32 	%r217, 0;
	st.local.u32 	[%rd140+20], %r217;
	bra.uni 	$L__BB1_138;
$L__BB1_137:
	ld.local.u32 	%r218, [%rd141+20];
	st.local.u32 	[%rd140+20], %r218;
$L__BB1_138:
	ld.global.u32 	%r219, [%rd142+24];
	setp.gt.s32 	%p26, %r219, 1;
	@%p26 bra 	$L__BB1_140;
	mov.b32 	%r220, 0;
	st.local.u32 	[%rd140+24], %r220;
	bra.uni 	$L__BB1_141;
$L__BB1_140:
	ld.local.u32 	%r221, [%rd141+24];
	st.local.u32 	[%rd140+24], %r221;
$L__BB1_141:
	ld.global.u32 	%r222, [%rd142+28];
	setp.gt.s32 	%p27, %r222, 1;
	@%p27 bra 	$L__BB1_143;
	mov.b32 	%r223, 0;
	st.local.u32 	[%rd140+28], %r223;
	bra.uni 	$L__BB1_144;
$L__BB1_143:
	ld.local.u32 	%r224, [%rd141+28];
	st.local.u32 	[%rd140+28], %r224;
$L__BB1_144:
	add.s32 	%r475, %r475, 16;
	add.s64 	%rd142, %rd142, 64;
	add.s64 	%rd141, %rd141, 64;
	add.s64 	%rd140, %rd140, 64;
	setp.eq.s32 	%p28, %r475, 0;
	@%p28 bra 	$L__BB1_18;
	bra.uni 	$L__BB1_16;
$L__BB1_145:
	setp.eq.s32 	%p89, %r102, 2;
	@%p89 bra 	$L__BB1_146;
	bra.uni 	$L__BB1_190;
$L__BB1_146:
	mul.f32 	%f76, %f76, 0f00000000;
	bra.uni 	$L__BB1_191;
$L__BB1_147:
	setp.eq.s32 	%p86, %r102, 3;
	@%p86 bra 	$L__BB1_191;
	setp.eq.s32 	%p87, %r102, 4;
	@%p87 bra 	$L__BB1_149;
	bra.uni 	$L__BB1_190;
$L__BB1_149:
	neg.f32 	%f76, %f76;
	bra.uni 	$L__BB1_191;
$L__BB1_150:
	setp.gt.s32 	%p79, %r102, 6;
	@%p79 bra 	$L__BB1_154;
	setp.eq.s32 	%p83, %r102, 5;
	@%p83 bra 	$L__BB1_174;
	setp.eq.s32 	%p84, %r102, 6;
	@%p84 bra 	$L__BB1_153;
	bra.uni 	$L__BB1_190;
$L__BB1_153:
	setp.eq.f32 	%p100, %f76, 0f00000000;
	selp.f32 	%f76, 0f3F800000, 0f00000000, %p100;
	bra.uni 	$L__BB1_191;
$L__BB1_154:
	setp.eq.s32 	%p80, %r102, 7;
	@%p80 bra 	$L__BB1_175;
	setp.eq.s32 	%p81, %r102, 8;
	@%p81 bra 	$L__BB1_178;
	setp.eq.s32 	%p82, %r102, 9;
	@%p82 bra 	$L__BB1_157;
	bra.uni 	$L__BB1_190;
$L__BB1_157:
	mov.f32 	%f76, 0f00000000;
	bra.uni 	$L__BB1_191;
$L__BB1_158:
	setp.gt.s32 	%p66, %r102, 13;
	@%p66 bra 	$L__BB1_166;
	setp.gt.s32 	%p73, %r102, 11;
	@%p73 bra 	$L__BB1_163;
	setp.eq.s32 	%p76, %r102, 10;
	@%p76 bra 	$L__BB1_179;
	setp.eq.s32 	%p77, %r102, 11;
	@%p77 bra 	$L__BB1_162;
	bra.uni 	$L__BB1_190;
$L__BB1_162:
	cvt.f64.f32 	%fd17, %f76;
	add.f64 	%fd18, %fd17, 0d3EB0C6F7A0B5ED8D;
	mov.f64 	%fd19, 0d0000000000000000;
	div.rn.f64 	%fd20, %fd19, %fd18;
	cvt.rn.f32.f64 	%f76, %fd20;
	bra.uni 	$L__BB1_191;
$L__BB1_163:
	setp.eq.s32 	%p74, %r102, 12;
	@%p74 bra 	$L__BB1_186;
	setp.eq.s32 	%p75, %r102, 13;
	@%p75 bra 	$L__BB1_165;
	bra.uni 	$L__BB1_190;
$L__BB1_165:
	rcp.rn.f32 	%f76, %f76;
	bra.uni 	$L__BB1_191;
$L__BB1_166:
	setp.gt.s32 	%p67, %r102, 15;
	@%p67 bra 	$L__BB1_170;
	setp.eq.s32 	%p71, %r102, 14;
	@%p71 bra 	$L__BB1_187;
	setp.eq.s32 	%p72, %r102, 15;
	@%p72 bra 	$L__BB1_169;
	bra.uni 	$L__BB1_190;
$L__BB1_169:
	cvt.f64.f32 	%fd10, %f76;
	setp.lt.f64 	%p92, %fd10, 0d3F847AE147AE147B;
	mov.f32 	%f35, 0f00000000;
	sub.f32 	%f36, %f35, %f76;
	cvt.f64.f32 	%fd11, %f36;
	setp.lt.f64 	%p93, %fd11, 0d3F847AE147AE147B;
	and.pred  	%p94, %p92, %p93;
	selp.u32 	%r441, 1, 0, %p94;
	cvt.rn.f32.u32 	%f76, %r441;
	bra.uni 	$L__BB1_191;
$L__BB1_170:
	setp.eq.s32 	%p68, %r102, 16;
	@%p68 bra 	$L__BB1_188;
	setp.eq.s32 	%p69, %r102, 17;
	@%p69 bra 	$L__BB1_189;
	setp.eq.s32 	%p70, %r102, 18;
	@%p70 bra 	$L__BB1_173;
	bra.uni 	$L__BB1_190;
$L__BB1_173:
	abs.f32 	%f20, %f76;
	mul.f32 	%f21, %f20, 0f4038AA3B;
	ex2.approx.ftz.f32 	%f22, %f21;
	add.f32 	%f23, %f22, 0f3F800000;
	rcp.approx.ftz.f32 	%f24, %f23;
	fma.rn.f32 	%f25, %f24, 0fC0000000, 0f3F800000;
	setp.ge.f32 	%p90, %f20, 0f41102CB4;
	selp.f32 	%f26, 0f3F800000, %f25, %p90;
	copysign.f32 	%f27, %f76, %f26;
	mul.f32 	%f28, %f76, %f76;
	fma.rn.f32 	%f29, %f28, 0f3C80F082, 0fBD563CAE;
	fma.rn.f32 	%f30, %f29, %f28, 0f3E085941;
	fma.rn.f32 	%f31, %f30, %f28, 0fBEAAA9ED;
	fma.rn.f32 	%f32, %f31, %f28, 0f00000000;
	fma.rn.f32 	%f33, %f32, %f76, %f76;
	setp.ge.f32 	%p91, %f20, 0f3F19999A;
	selp.f32 	%f76, %f27, %f33, %p91;
	bra.uni 	$L__BB1_191;
$L__BB1_174:
	setp.lt.f32 	%p101, %f76, 0f00000000;
	selp.f32 	%f76, 0f3F800000, 0f00000000, %p101;
	bra.uni 	$L__BB1_191;
$L__BB1_175:
	setp.ltu.f32 	%p99, %f76, 0f00000000;
	@%p99 bra 	$L__BB1_177;
	fma.rn.f32 	%f50, %f76, 0fBBBB989D, 0f3F000000;
	cvt.sat.f32.f32 	%f51, %f50;
	mov.f32 	%f52, 0f4B400001;
	mov.f32 	%f53, 0f437C0000;
	fma.rm.f32 	%f54, %f51, %f53, %f52;
	add.f32 	%f55, %f54, 0fCB40007F;
	neg.f32 	%f56, %f55;
	fma.rn.f32 	%f57, %f76, 0fBFB8AA3B, %f56;
	fma.rn.f32 	%f58, %f76, 0fB2A57060, %f57;
	mov.b32 	%r458, %f54;
	shl.b32 	%r459, %r458, 23;
	mov.b32 	%f59, %r459;
	ex2.approx.ftz.f32 	%f60, %f58;
	mul.f32 	%f61, %f60, %f59;
	cvt.f64.f32 	%fd57, %f61;
	add.f64 	%fd58, %fd57, 0d3FF0000000000000;
	rcp.rn.f64 	%fd59, %fd58;
	cvt.rn.f32.f64 	%f76, %fd59;
	bra.uni 	$L__BB1_191;
$L__BB1_177:
	fma.rn.f32 	%f62, %f76, 0f3BBB989D, 0f3F000000;
	cvt.sat.f32.f32 	%f63, %f62;
	mov.f32 	%f64, 0f4B400001;
	mov.f32 	%f65, 0f437C0000;
	fma.rm.f32 	%f66, %f63, %f65, %f64;
	add.f32 	%f67, %f66, 0fCB40007F;
	neg.f32 	%f68, %f67;
	fma.rn.f32 	%f69, %f76, 0f3FB8AA3B, %f68;
	fma.rn.f32 	%f70, %f76, 0f32A57060, %f69;
	mov.b32 	%r460, %f66;
	shl.b32 	%r461, %r460, 23;
	mov.b32 	%f71, %r461;
	ex2.approx.ftz.f32 	%f72, %f70;
	mul.f32 	%f73, %f72, %f71;
	cvt.f64.f32 	%fd60, %f73;
	add.f64 	%fd61, %fd60, 0d3FF0000000000000;
	div.rn.f64 	%fd62, %fd60, %fd61;
	cvt.rn.f32.f64 	%f76, %fd62;
	bra.uni 	$L__BB1_191;
$L__BB1_178:
	cvt.f64.f32 	%fd55, %f76;
	max.f64 	%fd56, %fd55, 0d0000000000000000;
	cvt.rn.f32.f64 	%f76, %fd56;
	bra.uni 	$L__BB1_191;
$L__BB1_179:
	cvt.f64.f32 	%fd21, %f76;
	add.f64 	%fd65, %fd21, 0d3EB0C6F7A0B5ED8D;
	{
	.reg .b32 %temp; 
	mov.b64 	{%temp, %r504}, %fd65;
	}
	{
	.reg .b32 %temp; 
	mov.b64 	{%r505, %temp}, %fd65;
	}
	setp.gt.s32 	%p95, %r504, 1048575;
	mov.b32 	%r506, -1023;
	@%p95 bra 	$L__BB1_181;
	mul.f64 	%fd65, %fd65, 0d4350000000000000;
	{
	.reg .b32 %temp; 
	mov.b64 	{%temp, %r504}, %fd65;
	}
	{
	.reg .b32 %temp; 
	mov.b64 	{%r505, %temp}, %fd65;
	}
	mov.b32 	%r506, -1077;
$L__BB1_181:
	add.s32 	%r446, %r504, -1;
	setp.gt.u32 	%p96, %r446, 2146435070;
	@%p96 bra 	$L__BB1_185;
	shr.u32 	%r449, %r504, 20;
	add.s32 	%r507, %r506, %r449;
	and.b32  	%r450, %r504, 1048575;
	or.b32  	%r451, %r450, 1072693248;
	mov.b64 	%fd66, {%r505, %r451};
	setp.lt.u32 	%p98, %r451, 1073127583;
	@%p98 bra 	$L__BB1_184;
	{
	.reg .b32 %temp; 
	mov.b64 	{%r452, %temp}, %fd66;
	}
	{
	.reg .b32 %temp; 
	mov.b64 	{%temp, %r453}, %fd66;
	}
	add.s32 	%r454, %r453, -1048576;
	mov.b64 	%fd66, {%r452, %r454};
	add.s32 	%r507, %r507, 1;
$L__BB1_184:
	add.f64 	%fd23, %fd66, 0dBFF0000000000000;
	add.f64 	%fd24, %fd66, 0d3FF0000000000000;
	rcp.approx.ftz.f64 	%fd25, %fd24;
	neg.f64 	%fd26, %fd24;
	fma.rn.f64 	%fd27, %fd26, %fd25, 0d3FF0000000000000;
	fma.rn.f64 	%fd28, %fd27, %fd27, %fd27;
	fma.rn.f64 	%fd29, %fd28, %fd25, %fd25;
	mul.f64 	%fd30, %fd23, %fd29;
	fma.rn.f64 	%fd31, %fd23, %fd29, %fd30;
	mul.f64 	%fd32, %fd31, %fd31;
	fma.rn.f64 	%fd33, %fd32, 0d3EB1380B3AE80F1E, 0d3ED0EE258B7A8B04;
	fma.rn.f64 	%fd34, %fd33, %fd32, 0d3EF3B2669F02676F;
	fma.rn.f64 	%fd35, %fd34, %fd32, 0d3F1745CBA9AB0956;
	fma.rn.f64 	%fd36, %fd35, %fd32, 0d3F3C71C72D1B5154;
	fma.rn.f64 	%fd37, %fd36, %fd32, 0d3F624924923BE72D;
	fma.rn.f64 	%fd38, %fd37, %fd32, 0d3F8999999999A3C4;
	fma.rn.f64 	%fd39, %fd38, %fd32, 0d3FB5555555555554;
	sub.f64 	%fd40, %fd23, %fd31;
	add.f64 	%fd41, %fd40, %fd40;
	neg.f64 	%fd42, %fd31;
	fma.rn.f64 	%fd43, %fd42, %fd23, %fd41;
	mul.f64 	%fd44, %fd29, %fd43;
	mul.f64 	%fd45, %fd32, %fd39;
	fma.rn.f64 	%fd46, %fd45, %fd31, %fd44;
	xor.b32  	%r455, %r507, -2147483648;
	mov.b32 	%r456, 1127219200;
	mov.b64 	%fd47, {%r455, %r456};
	mov.b32 	%r457, -2147483648;
	mov.b64 	%fd48, {%r457, %r456};
	sub.f64 	%fd49, %fd47, %fd48;
	fma.rn.f64 	%fd50, %fd49, 0d3FE62E42FEFA39EF, %fd31;
	fma.rn.f64 	%fd51, %fd49, 0dBFE62E42FEFA39EF, %fd50;
	sub.f64 	%fd52, %fd51, %fd31;
	sub.f64 	%fd53, %fd46, %fd52;
	fma.rn.f64 	%fd54, %fd49, 0d3C7ABC9E3B39803F, %fd53;
	add.f64 	%fd7, %fd50, %fd54;
	cvt.rn.f32.f64 	%f76, %fd7;
	bra.uni 	$L__BB1_191;
$L__BB1_185:
	fma.rn.f64 	%fd22, %fd65, 0d7FF0000000000000, 0d7FF0000000000000;
	{
	.reg .b32 %temp; 
	mov.b64 	{%temp, %r447}, %fd65;
	}
	and.b32  	%r448, %r447, 2147483647;
	setp.eq.s32 	%p97, %r448, 0;
	selp.f64 	%fd8, 0dFFF0000000000000, %fd22, %p97;
	cvt.rn.f32.f64 	%f76, %fd8;
	bra.uni 	$L__BB1_191;
$L__BB1_186:
	fma.rn.f32 	%f38, %f76, 0f3BBB989D, 0f3F000000;
	cvt.sat.f32.f32 	%f39, %f38;
	mov.f32 	%f40, 0f4B400001;
	mov.f32 	%f41, 0f437C0000;
	fma.rm.f32 	%f42, %f39, %f41, %f40;
	add.f32 	%f43, %f42, 0fCB40007F;
	neg.f32 	%f44, %f43;
	fma.rn.f32 	%f45, %f76, 0f3FB8AA3B, %f44;
	fma.rn.f32 	%f46, %f76, 0f32A57060, %f45;
	mov.b32 	%r442, %f42;
	shl.b32 	%r443, %r442, 23;
	mov.b32 	%f47, %r443;
	ex2.approx.ftz.f32 	%f48, %f46;
	mul.f32 	%f76, %f48, %f47;
	bra.uni 	$L__BB1_191;
$L__BB1_187:
	mul.f32 	%f37, %f76, %f76;
	cvt.f64.f32 	%fd13, %f37;
	rcp.rn.f64 	%fd14, %fd13;
	neg.f64 	%fd15, %fd14;
	mul.f64 	%fd16, %fd15, 0d0000000000000000;
	cvt.rn.f32.f64 	%f76, %fd16;
	bra.uni 	$L__BB1_191;
$L__BB1_188:
	max.f32 	%f76, %f76, 0f00000000;
	bra.uni 	$L__BB1_191;
$L__BB1_189:
	mov.f32 	%f76, 0f3F800000;
	bra.uni 	$L__BB1_191;
$L__BB1_190:
	add.f32 	%f76, %f76, 0f00000000;
$L__BB1_191:
	cvta.to.global.u64 	%rd134, %rd59;
	shl.b64 	%rd135, %rd152, 2;
	add.s64 	%rd136, %rd134, %rd135;
	st.global.f32 	[%rd136], %f76;
$L__BB1_192:
	ret;

}
	// .globl	_Z12reduceKernelPfPiS0_iS_S0_S0_ifii
.visible .entry _Z12reduceKernelPfPiS0_iS_S0_S0_ifii(
	.param .u64 .ptr .align 1 _Z12reduceKernelPfPiS0_iS_S0_S0_ifii_param_0,
	.param .u64 .ptr .align 1 _Z12reduceKernelPfPiS0_iS_S0_S0_ifii_param_1,
	.param .u64 .ptr .align 1 _Z12reduceKernelPfPiS0_iS_S0_S0_ifii_param_2,
	.param .u32 _Z12reduceKernelPfPiS0_iS_S0_S0_ifii_param_3,
	.param .u64 .ptr .align 1 _Z12reduceKernelPfPiS0_iS_S0_S0_ifii_param_4,
	.param .u64 .ptr .align 1 _Z12reduceKernelPfPiS0_iS_S0_S0_ifii_param_5,
	.param .u64 .ptr .align 1 _Z12reduceKernelPfPiS0_iS_S0_S0_ifii_param_6,
	.param .u32 _Z12reduceKernelPfPiS0_iS_S0_S0_ifii_param_7,
	.param .f32 _Z12reduceKernelPfPiS0_iS_S0_S0_ifii_param_8,
	.param .u32 _Z12reduceKernelPfPiS0_iS_S0_S0_ifii_param_9,
	.param .u32 _Z12reduceKernelPfPiS0_iS_S0_S0_ifii_param_10
)
{
	.local .align 8 .b8 	__local_depot2[80];
	.reg .b64 	%SP;
	.reg .b64 	%SPL;
	.reg .pred 	%p<100>;
	.reg .b32 	%r<468>;
	.reg .b32 	%f<153>;
	.reg .b64 	%rd<119>;
	.reg .b64 	%fd<68>;

	mov.u64 	%SPL, __local_depot2;
	ld.param.u64 	%rd22, [_Z12reduceKernelPfPiS0_iS_S0_S0_ifii_param_0];
	ld.param.u64 	%rd25, [_Z12reduceKernelPfPiS0_iS_S0_S0_ifii_param_1];
	ld.param.u64 	%rd26, [_Z12reduceKernelPfPiS0_iS_S0_S0_ifii_param_2];
	ld.param.u32 	%r100, [_Z12reduceKernelPfPiS0_iS_S0_S0_ifii_param_3];
	ld.param.u64 	%rd23, [_Z12reduceKernelPfPiS0_iS_S0_S0_ifii_param_4];
	ld.param.u64 	%rd24, [_Z12reduceKernelPfPiS0_iS_S0_S0_ifii_param_5];
	ld.param.u64 	%rd27, [_Z12reduceKernelPfPiS0_iS_S0_S0_ifii_param_6];
	ld.param.u32 	%r97, [_Z12reduceKernelPfPiS0_iS_S0_S0_ifii_param_7];
	ld.param.f32 	%f151, [_Z12reduceKernelPfPiS0_iS_S0_S0_ifii_param_8];
	ld.param.u32 	%r98, [_Z12reduceKernelPfPiS0_iS_S0_S0_ifii_param_9];
	ld.param.u32 	%r99, [_Z12reduceKernelPfPiS0_iS_S0_S0_ifii_param_10];
	cvta.to.global.u64 	%rd1, %rd25;
	cvta.to.global.u64 	%rd2, %rd26;
	cvta.to.global.u64 	%rd3, %rd27;
	add.u64 	%rd4, %SPL, 0;
	add.u64 	%rd5, %SPL, 40;
	mov.u32 	%r101, %tid.x;
	mov.u32 	%r102, %ctaid.x;
	mov.u32 	%r103, %ntid.x;
	mad.lo.s32 	%r430, %r102, %r103, %r101;
	setp.ge.s32 	%p1, %r430, %r100;
	@%p1 bra 	$L__BB2_117;
	setp.lt.s32 	%p2, %r98, 1;
	mov.b64 	%rd115, 0;
	@%p2 bra 	$L__BB2_26;
	and.b32  	%r2, %r98, 7;
	setp.lt.u32 	%p3, %r98, 8;
	mov.u32 	%r429, %r98;
	@%p3 bra 	$L__BB2_5;
	and.b32  	%r3, %r98, 2147483640;
	mov.b32 	%r431, 0;
	mov.u32 	%r429, %r98;
$L__BB2_4:
	.pragma "nounroll";
	add.s32 	%r105, %r429, -1;
	mul.wide.u32 	%rd31, %r105, 4;
	add.s64 	%rd32, %rd1, %rd31;
	ld.global.u32 	%r106, [%rd32];
	div.s32 	%r107, %r430, %r106;
	mul.lo.s32 	%r108, %r107, %r106;
	sub.s32 	%r109, %r430, %r108;
	add.s64 	%rd33, %rd4, %rd31;
	st.local.u32 	[%rd33], %r109;
	add.s32 	%r110, %r429, -2;
	mul.wide.u32 	%rd34, %r110, 4;
	add.s64 	%rd35, %rd1, %rd34;
	ld.global.u32 	%r111, [%rd35];
	div.s32 	%r112, %r107, %r111;
	mul.lo.s32 	%r113, %r112, %r111;
	sub.s32 	%r114, %r107, %r113;
	add.s64 	%rd36, %rd4, %rd34;
	st.local.u32 	[%rd36], %r114;
	add.s32 	%r115, %r429, -3;
	mul.wide.u32 	%rd37, %r115, 4;
	add.s64 	%rd38, %rd1, %rd37;
	ld.global.u32 	%r116, [%rd38];
	div.s32 	%r117, %r112, %r116;
	mul.lo.s32 	%r118, %r117, %r116;
	sub.s32 	%r119, %r112, %r118;
	add.s64 	%rd39, %rd4, %rd37;
	st.local.u32 	[%rd39], %r119;
	add.s32 	%r120, %r429, -4;
	mul.wide.u32 	%rd40, %r120, 4;
	add.s64 	%rd41, %rd1, %rd40;
	ld.global.u32 	%r121, [%rd41];
	div.s32 	%r122, %r117, %r121;
	mul.lo.s32 	%r123, %r122, %r121;
	sub.s32 	%r124, %r117, %r123;
	add.s64 	%rd42, %rd4, %rd40;
	st.local.u32 	[%rd42], %r124;
	add.s32 	%r125, %r429, -5;
	mul.wide.u32 	%rd43, %r125, 4;
	add.s64 	%rd44, %rd1, %rd43;
	ld.global.u32 	%r126, [%rd44];
	div.s32 	%r127, %r122, %r126;
	mul.lo.s32 	%r128, %r127, %r126;
	sub.s32 	%r129, %r122, %r128;
	add.s64 	%rd45, %rd4, %rd43;
	st.local.u32 	[%rd45], %r129;
	add.s32 	%r130, %r429, -6;
	mul.wide.u32 	%rd46, %r130, 4;
	add.s64 	%rd47, %rd1, %rd46;
	ld.global.u32 	%r131, [%rd47];
	div.s32 	%r132, %r127, %r131;
	mul.lo.s32 	%r133, %r132, %r131;
	sub.s32 	%r134, %r127, %r133;
	add.s64 	%rd48, %rd4, %rd46;
	st.local.u32 	[%rd48], %r134;
	add.s32 	%r135, %r429, -7;
	mul.wide.u32 	%rd49, %r135, 4;
	add.s64 	%rd50, %rd1, %rd49;
	ld.global.u32 	%r136, [%rd50];
	div.s32 	%r137, %r132, %r136;
	mul.lo.s32 	%r138, %r137, %r136;
	sub.s32 	%r139, %r132, %r138;
	add.s64 	%rd51, %rd4, %rd49;
	st.local.u32 	[%rd51], %r139;
	add.s32 	%r429, %r429, -8;
	mul.wide.u32 	%rd52, %r429, 4;
	add.s64 	%rd53, %rd1, %rd52;
	ld.global.u32 	%r140, [%rd53];
	div.s32 	%r430, %r137, %r140;
	mul.lo.s32 	%r141, %r430, %r140;
	sub.s32 	%r142, %r137, %r141;
	add.s64 	%rd54, %rd4, %rd52;
	st.local.u32 	[%rd54], %r142;
	add.s32 	%r431, %r431, 8;
	setp.eq.s32 	%p4, %r431, %r3;
	@%p4 bra 	$L__BB2_5;
	bra.uni 	$L__BB2_4;
$L__BB2_5:
	setp.eq.s32 	%p5, %r2, 0;
	@%p5 bra 	$L__BB2_13;
	and.b32  	%r6, %r98, 3;
	setp.lt.u32 	%p6, %r2, 4;
	@%p6 bra 	$L__BB2_8;
	add.s32 	%r143, %r429, -1;
	mul.wide.u32 	%rd55, %r143, 4;
	add.s64 	%rd56, %rd1, %rd55;
	ld.global.u32 	%r144, [%rd56];
	div.s32 	%r145, %r430, %r144;
	mul.lo.s32 	%r146, %r145, %r144;
	sub.s32 	%r147, %r430, %r146;
	add.s64 	%rd57, %rd4, %rd55;
	st.local.u32 	[%rd57], %r147;
	add.s32 	%r148, %r429, -2;
	mul.wide.u32 	%rd58, %r148, 4;
	add.s64 	%rd59, %rd1, %rd58;
	ld.global.u32 	%r149, [%rd59];
	div.s32 	%r150, %r145, %r149;
	mul.lo.s32 	%r151, %r150, %r149;
	sub.s32 	%r152, %r145, %r151;
	add.s64 	%rd60, %rd4, %rd58;
	st.local.u32 	[%rd60], %r152;
	add.s32 	%r153, %r429, -3;
	mul.wide.u32 	%rd61, %r153, 4;
	add.s64 	%rd62, %rd1, %rd61;
	ld.global.u32 	%r154, [%rd62];
	div.s32 	%r155, %r150, %r154;
	mul.lo.s32 	%r156, %r155, %r154;
	sub.s32 	%r157, %r150, %r156;
	add.s64 	%rd63, %rd4, %rd61;
	st.local.u32 	[%rd63], %r157;
	add.s32 	%r429, %r429, -4;
	mul.wide.u32 	%rd64, %r429, 4;
	add.s64 	%rd65, %rd1, %rd64;
	ld.global.u32 	%r158, [%rd65];
	div.s32 	%r430, %r155, %r158;
	mul.lo.s32 	%r159, %r430, %r158;
	sub.s32 	%r160, %r155, %r159;
	add.s64 	%rd66, %rd4, %rd64;
	st.local.u32 	[%rd66], %r160;
$L__BB2_8:
	setp.eq.s32 	%p7, %r6, 0;
	@%p7 bra 	$L__BB2_13;
	setp.eq.s32 	%p8, %r6, 1;
	@%p8 bra 	$L__BB2_11;
	add.s32 	%r161, %r429, -1;
	mul.wide.u32 	%rd67, %r161, 4;
	add.s64 	%rd68, %rd1, %rd67;
	ld.global.u32 	%r162, [%rd68];
	div.s32 	%r163, %r430, %r162;
	mul.lo.s32 	%r164, %r163, %r162;
	sub.s32 	%r165, %r430, %r164;
	add.s64 	%rd69, %rd4, %rd67;
	st.local.u32 	[%rd69], %r165;
	add.s32 	%r429, %r429, -2;
	mul.wide.u32 	%rd70, %r429, 4;
	add.s64 	%rd71, %rd1, %rd70;
	ld.global.u32 	%r166, [%rd71];
	div.s32 	%r430, %r163, %r166;
	mul.lo.s32 	%r167, %r430, %r166;
	sub.s32 	%r168, %r163, %r167;
	add.s64 	%rd72, %rd4, %rd70;
	st.local.u32 	[%rd72], %r168;
$L__BB2_11:
	and.b32  	%r169, %r98, 1;
	setp.eq.b32 	%p9, %r169, 1;
	not.pred 	%p10, %p9;
	@%p10 bra 	$L__BB2_13;
	add.s32 	%r170, %r429, -1;
	mul.wide.u32 	%rd73, %r170, 4;
	add.s64 	%rd74, %rd1, %rd73;
	ld.global.u32 	%r171, [%rd74];
	rem.s32 	%r172, %r430, %r171;
	add.s64 	%rd75, %rd4, %rd73;
	st.local.u32 	[%rd75], %r172;
$L__BB2_13:
	and.b32  	%r15, %r98, 15;
	setp.lt.u32 	%p11, %r98, 16;
	mov.b32 	%r433, 0;
	mov.u32 	%r444, %r433;
	@%p11 bra 	$L__BB2_16;
	and.b32  	%r433, %r98, 2147483632;
	mov.b32 	%r445, 0;
	mov.u32 	%r444, %r445;
$L__BB2_15:
	.pragma "nounroll";
	mul.wide.u32 	%rd76, %r445, 4;
	add.s64 	%rd77, %rd4, %rd76;
	ld.local.v2.u32 	{%r176, %r177}, [%rd77];
	add.s64 	%rd78, %rd2, %rd76;
	ld.global.u32 	%r178, [%rd78];
	mad.lo.s32 	%r179, %r178, %r176, %r444;
	ld.global.u32 	%r180, [%rd78+4];
	mad.lo.s32 	%r181, %r180, %r177, %r179;
	ld.local.v2.u32 	{%r182, %r183}, [%rd77+8];
	ld.global.u32 	%r184, [%rd78+8];
	mad.lo.s32 	%r185, %r184, %r182, %r181;
	ld.global.u32 	%r186, [%rd78+12];
	mad.lo.s32 	%r187, %r186, %r183, %r185;
	ld.local.v2.u32 	{%r188, %r189}, [%rd77+16];
	ld.global.u32 	%r190, [%rd78+16];
	mad.lo.s32 	%r191, %r190, %r188, %r187;
	ld.global.u32 	%r192, [%rd78+20];
	mad.lo.s32 	%r193, %r192, %r189, %r191;
	ld.local.v2.u32 	{%r194, %r195}, [%rd77+24];
	ld.global.u32 	%r196, [%rd78+24];
	mad.lo.s32 	%r197, %r196, %r194, %r193;
	ld.global.u32 	%r198, [%rd78+28];
	mad.lo.s32 	%r199, %r198, %r195, %r197;
	ld.local.v2.u32 	{%r200, %r201}, [%rd77+32];
	ld.global.u32 	%r202, [%rd78+32];
	mad.lo.s32 	%r203, %r202, %r200, %r199;
	ld.global.u32 	%r204, [%rd78+36];
	mad.lo.s32 	%r205, %r204, %r201, %r203;
	ld.local.v2.u32 	{%r206, %r207}, [%rd77+40];
	ld.global.u32 	%r208, [%rd78+40];
	mad.lo.s32 	%r209, %r208, %r206, %r205;
	ld.global.u32 	%r210, [%rd78+44];
	mad.lo.s32 	%r211, %r210, %r207, %r209;
	ld.local.v2.u32 	{%r212, %r213}, [%rd77+48];
	ld.global.u32 	%r214, [%rd78+48];
	mad.lo.s32 	%r215, %r214, %r212, %r211;
	ld.global.u32 	%r216, [%rd78+52];
	mad.lo.s32 	%r217, %r216, %r213, %r215;
	ld.local.v2.u32 	{%r218, %r219}, [%rd77+56];
	ld.global.u32 	%r220, [%rd78+56];
	mad.lo.s32 	%r221, %r220, %r218, %r217;
	ld.global.u32 	%r222, [%rd78+60];
	mad.lo.s32 	%r444, %r222, %r219, %r221;
	add.s32 	%r445, %r445, 16;
	setp.eq.s32 	%p12, %r445, %r433;
	@%p12 bra 	$L__BB2_16;
	bra.uni 	$L__BB2_15;
$L__BB2_16:
	setp.eq.s32 	%p13, %r15, 0;
	@%p13 bra 	$L__BB2_25;
	setp.lt.u32 	%p14, %r15, 8;
	@%p14 bra 	$L__BB2_19;
	mul.wide.u32 	%rd79, %r433, 4;
	add.s64 	%rd80, %rd4, %rd79;
	ld.local.u32 	%r224, [%rd80];
	add.s64 	%rd81, %rd2, %rd79;
	ld.global.u32 	%r225, [%rd81];
	mad.lo.s32 	%r226, %r225, %r224, %r444;
	ld.local.u32 	%r227, [%rd80+4];
	ld.global.u32 	%r228, [%rd81+4];
	mad.lo.s32 	%r229, %r228, %r227, %r226;
	ld.local.u32 	%r230, [%rd80+8];
	ld.global.u32 	%r231, [%rd81+8];
	mad.lo.s32 	%r232, %r231, %r230, %r229;
	ld.local.u32 	%r233, [%rd80+12];
	ld.global.u32 	%r234, [%rd81+12];
	mad.lo.s32 	%r235, %r234, %r233, %r232;
	ld.local.u32 	%r236, [%rd80+16];
	ld.global.u32 	%r237, [%rd81+16];
	mad.lo.s32 	%r238, %r237, %r236, %r235;
	ld.local.u32 	%r239, [%rd80+20];
	ld.global.u32 	%r240, [%rd81+20];
	mad.lo.s32 	%r241, %r240, %r239, %r238;
	ld.local.u32 	%r242, [%rd80+24];
	ld.global.u32 	%r243, [%rd81+24];
	mad.lo.s32 	%r244, %r243, %r242, %r241;
	ld.local.u32 	%r245, [%rd80+28];
	ld.global.u32 	%r246, [%rd81+28];
	mad.lo.s32 	%r444, %r246, %r245, %r244;
	add.s32 	%r433, %r433, 8;
$L__BB2_19:
	setp.eq.s32 	%p15, %r2, 0;
	@%p15 bra 	$L__BB2_25;
	and.b32  	%r31, %r98, 3;
	setp.lt.u32 	%p16, %r2, 4;
	@%p16 bra 	$L__BB2_22;
	mul.wide.u32 	%rd82, %r433, 4;
	add.s64 	%rd83, %rd4, %rd82;
	ld.local.u32 	%r248, [%rd83];
	add.s64 	%rd84, %rd2, %rd82;
	ld.global.u32 	%r249, [%rd84];
	mad.lo.s32 	%r250, %r249, %r248, %r444;
	ld.local.u32 	%r251, [%rd83+4];
	ld.global.u32 	%r252, [%rd84+4];
	mad.lo.s32 	%r253, %r252, %r251, %r250;
	ld.local.u32 	%r254, [%rd83+8];
	ld.global.u32 	%r255, [%rd84+8];
	mad.lo.s32 	%r256, %r255, %r254, %r253;
	ld.local.u32 	%r257, [%rd83+12];
	ld.global.u32 	%r258, [%rd84+12];
	mad.lo.s32 	%r444, %r258, %r257, %r256;
	add.s32 	%r433, %r433, 4;
$L__BB2_22:
	setp.eq.s32 	%p17, %r31, 0;
	@%p17 bra 	$L__BB2_25;
	mov.b32 	%r443, 0;
$L__BB2_24:
	.pragma "nounroll";
	mul.wide.u32 	%rd85, %r433, 4;
	add.s64 	%rd86, %rd4, %rd85;
	ld.local.u32 	%r260, [%rd86];
	add.s64 	%rd87, %rd2, %rd85;
	ld.global.u32 	%r261, [%rd87];
	mad.lo.s32 	%r444, %r261, %r260, %r444;
	add.s32 	%r433, %r433, 1;
	add.s32 	%r443, %r443, 1;
	setp.ne.s32 	%p18, %r443, %r31;
	@%p18 bra 	$L__BB2_24;
$L__BB2_25:
	cvt.s64.s32 	%rd115, %r444;
$L__BB2_26:
	cvta.to.global.u64 	%rd88, %rd24;
	mul.wide.s32 	%rd89, %r97, 4;
	add.s64 	%rd90, %rd88, %rd89;
	ld.global.u32 	%r44, [%rd90];
	setp.lt.s32 	%p19, %r44, 1;
	@%p19 bra 	$L__BB2_116;
	add.s64 	%rd8, %rd5, %rd89;
	mov.b32 	%r263, 1127219200;
	mov.b32 	%r264, -2147483648;
	mov.b64 	%fd1, {%r264, %r263};
	add.s32 	%r45, %r98, -1;
	and.b32  	%r46, %r98, 15;
	add.s32 	%r47, %r46, -1;
	and.b32  	%r48, %r98, 7;
	add.s32 	%r49, %r48, -1;
	and.b32  	%r50, %r98, 2147483632;
	and.b32  	%r51, %r98, 3;
	neg.s32 	%r52, %r50;
	cvta.to.global.u64 	%rd9, %rd23;
	mov.b32 	%r447, 0;
$L__BB2_28:
	mov.f32 	%f1, %f151;
	setp.lt.s32 	%p20, %r98, 1;
	@%p20 bra 	$L__BB2_56;
	setp.lt.u32 	%p21, %r45, 15;
	mov.b32 	%r450, 0;
	@%p21 bra 	$L__BB2_32;
	add.s64 	%rd117, %rd4, 32;
	add.s64 	%rd116, %rd5, 32;
	mov.u32 	%r448, %r52;
$L__BB2_31:
	.pragma "nounroll";
	ld.local.v2.u32 	{%r266, %r267}, [%rd117+-32];
	st.local.v2.u32 	[%rd116+-32], {%r266, %r267};
	ld.local.v2.u32 	{%r268, %r269}, [%rd117+-24];
	st.local.v2.u32 	[%rd116+-24], {%r268, %r269};
	ld.local.v2.u32 	{%r270, %r271}, [%rd117+-16];
	st.local.v2.u32 	[%rd116+-16], {%r270, %r271};
	ld.local.v2.u32 	{%r272, %r273}, [%rd117+-8];
	st.local.v2.u32 	[%rd116+-8], {%r272, %r273};
	ld.local.v2.u32 	{%r274, %r275}, [%rd117];
	st.local.v2.u32 	[%rd116], {%r274, %r275};
	ld.local.v2.u32 	{%r276, %r277}, [%rd117+8];
	st.local.v2.u32 	[%rd116+8], {%r276, %r277};
	ld.local.v2.u32 	{%r278, %r279}, [%rd117+16];
	st.local.v2.u32 	[%rd116+16], {%r278, %r279};
	ld.local.v2.u32 	{%r280, %r281}, [%rd117+24];
	st.local.v2.u32 	[%rd116+24], {%r280, %r281};
	add.s32 	%r448, %r448, 16;
	add.s64 	%rd117, %rd117, 64;
	add.s64 	%rd116, %rd116, 64;
	setp.ne.s32 	%p22, %r448, 0;
	mov.u32 	%r450, %r50;
	@%p22 bra 	$L__BB2_31;
$L__BB2_32:
	setp.eq.s32 	%p23, %r46, 0;
	@%p23 bra 	$L__BB2_42;
	setp.lt.u32 	%p24, %r47, 7;
	@%p24 bra 	$L__BB2_35;
	mul.wide.u32 	%rd93, %r450, 4;
	add.s64 	%rd94, %rd4, %rd93;
	ld.local.u32 	%r282, [%rd94];
	add.s64 	%rd95, %rd5, %rd93;
	st.local.u32 	[%rd95], %r282;
	ld.local.u32 	%r283, [%rd94+4];
	st.local.u32 	[%rd95+4], %r283;
	ld.local.u32 	%r284, [%rd94+8];
	st.local.u32 	[%rd95+8], %r284;
	ld.local.u32 	%r285, [%rd94+12];
	st.local.u32 	[%rd95+12], %r285;
	ld.local.u32 	%r286, [%rd94+16];
	st.local.u32 	[%rd95+16], %r286;
	ld.local.u32 	%r287, [%rd94+20];
	st.local.u32 	[%rd95+20], %r287;
	ld.local.u32 	%r288, [%rd94+24];
	st.local.u32 	[%rd95+24], %r288;
	ld.local.u32 	%r289, [%rd94+28];
	st.local.u32 	[%rd95+28], %r289;
	add.s32 	%r450, %r450, 8;
$L__BB2_35:
	setp.eq.s32 	%p25, %r48, 0;
	@%p25 bra 	$L__BB2_42;
	setp.lt.u32 	%p26, %r49, 3;
	@%p26 bra 	$L__BB2_38;
	mul.wide.u32 	%rd96, %r450, 4;
	add.s64 	%rd97, %rd4, %rd96;
	ld.local.u32 	%r290, [%rd97];
	add.s64 	%rd98, %rd5, %rd96;
	st.local.u32 	[%rd98], %r290;
	ld.local.u32 	%r291, [%rd97+4];
	st.local.u32 	[%rd98+4], %r291;
	ld.local.u32 	%r292, [%rd97+8];
	st.local.u32 	[%rd98+8], %r292;
	ld.local.u32 	%r293, [%rd97+12];
	st.local.u32 	[%rd98+12], %r293;
	add.s32 	%r450, %r450, 4;
$L__BB2_38:
	setp.eq.s32 	%p27, %r51, 0;
	@%p27 bra 	$L__BB2_42;
	setp.eq.s32 	%p28, %r51, 1;
	mul.wide.u32 	%rd99, %r450, 4;
	add.s64 	%rd16, %rd4, %rd99;
	ld.local.u32 	%r294, [%rd16];
	add.s64 	%rd17, %rd5, %rd99;
	st.local.u32 	[%rd17], %r294;
	@%p28 bra 	$L__BB2_42;
	setp.eq.s32 	%p29, %r51, 2;
	ld.local.u32 	%r295, [%rd16+4];
	st.local.u32 	[%rd17+4], %r295;
	@%p29 bra 	$L__BB2_42;
	ld.local.u32 	%r296, [%rd16+8];
	st.local.u32 	[%rd17+8], %r296;
$L__BB2_42:
	st.local.u32 	[%rd8], %r447;
	mov.b32 	%r458, 0;
	mov.u32 	%r463, %r458;
	@%p21 bra 	$L__BB2_45;
	mov.b32 	%r452, 0;
	mov.u32 	%r463, %r452;
$L__BB2_44:
	.pragma "nounroll";
	mul.wide.u32 	%rd100, %r452, 4;
	add.s64 	%rd101, %rd5, %rd100;
	ld.local.v2.u32 	{%r300, %r301}, [%rd101];
	add.s64 	%rd102, %rd3, %rd100;
	ld.global.u32 	%r302, [%rd102];
	mad.lo.s32 	%r303, %r302, %r300, %r463;
	ld.global.u32 	%r304, [%rd102+4];
	mad.lo.s32 	%r305, %r304, %r301, %r303;
	ld.local.v2.u32 	{%r306, %r307}, [%rd101+8];
	ld.global.u32 	%r308, [%rd102+8];
	mad.lo.s32 	%r309, %r308, %r306, %r305;
	ld.global.u32 	%r310, [%rd102+12];
	mad.lo.s32 	%r311, %r310, %r307, %r309;
	ld.local.v2.u32 	{%r312, %r313}, [%rd101+16];
	ld.global.u32 	%r314, [%rd102+16];
	mad.lo.s32 	%r315, %r314, %r312, %r311;
	ld.global.u32 	%r316, [%rd102+20];
	mad.lo.s32 	%r317, %r316, %r313, %r315;
	ld.local.v2.u32 	{%r318, %r319}, [%rd101+24];
	ld.global.u32 	%r320, [%rd102+24];
	mad.lo.s32 	%r321, %r320, %r318, %r317;
	ld.global.u32 	%r322, [%rd102+28];
	mad.lo.s32 	%r323, %r322, %r319, %r321;
	ld.local.v2.u32 	{%r324, %r325}, [%rd101+32];
	ld.global.u32 	%r326, [%rd102+32];
	mad.lo.s32 	%r327, %r326, %r324, %r323;
	ld.global.u32 	%r328, [%rd102+36];
	mad.lo.s32 	%r329, %r328, %r325, %r327;
	ld.local.v2.u32 	{%r330, %r331}, [%rd101+40];
	ld.global.u32 	%r332, [%rd102+40];
	mad.lo.s32 	%r333, %r332, %r330, %r329;
	ld.global.u32 	%r334, [%rd102+44];
	mad.lo.s32 	%r335, %r334, %r331, %r333;
	ld.local.v2.u32 	{%r336, %r337}, [%rd101+48];
	ld.global.u32 	%r338, [%rd102+48];
	mad.lo.s32 	%r339, %r338, %r336, %r335;
	ld.global.u32 	%r340, [%rd102+52];
	mad.lo.s32 	%r341, %r340, %r337, %r339;
	ld.local.v2.u32 	{%r342, %r343}, [%rd101+56];
	ld.global.u32 	%r344, [%rd102+56];
	mad.lo.s32 	%r345, %r344, %r342, %r341;
	ld.global.u32 	%r346, [%rd102+60];
	mad.lo.s32 	%r463, %r346, %r343, %r345;
	add.s32 	%r452, %r452, 16;
	setp.ne.s32 	%p31, %r452, %r50;
	mov.u32 	%r458, %r50;
	@%p31 bra 	$L__BB2_44;
$L__BB2_45:
	@%p23 bra 	$L__BB2_55;
	setp.lt.u32 	%p33, %r47, 7;
	@%p33 bra 	$L__BB2_48;
	mul.wide.u32 	%rd103, %r458, 4;
	add.s64 	%rd104, %rd5, %rd103;
	ld.local.u32 	%r348, [%rd104];
	add.s64 	%rd105, %rd3, %rd103;
	ld.global.u32 	%r349, [%rd105];
	mad.lo.s32 	%r350, %r349, %r348, %r463;
	ld.local.u32 	%r351, [%rd104+4];
	ld.global.u32 	%r352, [%rd105+4];
	mad.lo.s32 	%r353, %r352, %r351, %r350;
	ld.local.u32 	%r354, [%rd104+8];
	ld.global.u32 	%r355, [%rd105+8];
	mad.lo.s32 	%r356, %r355, %r354, %r353;
	ld.local.u32 	%r357, [%rd104+12];
	ld.global.u32 	%r358, [%rd105+12];
	mad.lo.s32 	%r359, %r358, %r357, %r356;
	ld.local.u32 	%r360, [%rd104+16];
	ld.global.u32 	%r361, [%rd105+16];
	mad.lo.s32 	%r362, %r361, %r360, %r359;
	ld.local.u32 	%r363, [%rd104+20];
	ld.global.u32 	%r364, [%rd105+20];
	mad.lo.s32 	%r365, %r364, %r363, %r362;
	ld.local.u32 	%r366, [%rd104+24];
	ld.global.u32 	%r367, [%rd105+24];
	mad.lo.s32 	%r368, %r367, %r366, %r365;
	ld.local.u32 	%r369, [%rd104+28];
	ld.global.u32 	%r370, [%rd105+28];
	mad.lo.s32 	%r463, %r370, %r369, %r368;
	add.s32 	%r458, %r458, 8;
$L__BB2_48:
	setp.eq.s32 	%p34, %r48, 0;
	@%p34 bra 	$L__BB2_55;
	setp.lt.u32 	%p35, %r49, 3;
	@%p35 bra 	$L__BB2_51;
	mul.wide.u32 	%rd106, %r458, 4;
	add.s64 	%rd107, %rd5, %rd106;
	ld.local.u32 	%r372, [%rd107];
	add.s64 	%rd108, %rd3, %rd106;
	ld.global.u32 	%r373, [%rd108];
	mad.lo.s32 	%r374, %r373, %r372, %r463;
	ld.local.u32 	%r375, [%rd107+4];
	ld.global.u32 	%r376, [%rd108+4];
	mad.lo.s32 	%r377, %r376, %r375, %r374;
	ld.local.u32 	%r378, [%rd107+8];
	ld.global.u32 	%r379, [%rd108+8];
	mad.lo.s32 	%r380, %r379, %r378, %r377;
	ld.local.u32 	%r381, [%rd107+12];
	ld.global.u32 	%r382, [%rd108+12];
	mad.lo.s32 	%r463, %r382, %r381, %r380;
	add.s32 	%r458, %r458, 4;
$L__BB2_51:
	setp.eq.s32 	%p36, %r51, 0;
	@%p36 bra 	$L__BB2_55;
	setp.eq.s32 	%p37, %r51, 1;
	mul.wide.u32 	%rd109, %r458, 4;
	add.s64 	%rd18, %rd5, %rd109;
	ld.local.u32 	%r383, [%rd18];
	add.s64 	%rd19, %rd3, %rd109;
	ld.global.u32 	%r384, [%rd19];
	mad.lo.s32 	%r463, %r384, %r383, %r463;
	@%p37 bra 	$L__BB2_55;
	setp.eq.s32 	%p38, %r51, 2;
	ld.local.u32 	%r385, [%rd18+4];
	ld.global.u32 	%r386, [%rd19+4];
	mad.lo.s32 	%r463, %r386, %r385, %r463;
	@%p38 bra 	$L__BB2_55;
	ld.local.u32 	%r387, [%rd18+8];
	ld.global.u32 	%r388, [%rd19+8];
	mad.lo.s32 	%r463, %r388, %r387, %r463;
$L__BB2_55:
	cvt.s64.s32 	%rd118, %r463;
	bra.uni 	$L__BB2_57;
$L__BB2_56:
	st.local.u32 	[%rd8], %r447;
	mov.b64 	%rd118, 0;
$L__BB2_57:
	shl.b64 	%rd110, %rd118, 2;
	add.s64 	%rd111, %rd9, %rd110;
	ld.global.f32 	%f2, [%rd111];
	setp.gt.s32 	%p39, %r99, 9;
	@%p39 bra 	$L__BB2_74;
	setp.gt.s32 	%p52, %r99, 4;
	@%p52 bra 	$L__BB2_66;
	setp.gt.s32 	%p59, %r99, 2;
	@%p59 bra 	$L__BB2_63;
	setp.eq.s32 	%p62, %r99, 1;
	@%p62 bra 	$L__BB2_90;
	setp.eq.s32 	%p63, %r99, 2;
	@%p63 bra 	$L__BB2_62;
	bra.uni 	$L__BB2_114;
$L__BB2_62:
	mul.f32 	%f151, %f1, %f2;
	bra.uni 	$L__BB2_115;
$L__BB2_63:
	setp.eq.s32 	%p60, %r99, 3;
	mov.f32 	%f151, %f1;
	@%p60 bra 	$L__BB2_115;
	setp.eq.s32 	%p61, %r99, 4;
	@%p61 bra 	$L__BB2_65;
	bra.uni 	$L__BB2_114;
$L__BB2_65:
	neg.f32 	%f151, %f1;
	bra.uni 	$L__BB2_115;
$L__BB2_66:
	setp.gt.s32 	%p53, %r99, 6;
	@%p53 bra 	$L__BB2_70;
	setp.eq.s32 	%p57, %r99, 5;
	@%p57 bra 	$L__BB2_91;
	setp.eq.s32 	%p58, %r99, 6;
	@%p58 bra 	$L__BB2_69;
	bra.uni 	$L__BB2_114;
$L__BB2_69:
	setp.eq.f32 	%p97, %f1, %f2;
	selp.f32 	%f151, 0f3F800000, 0f00000000, %p97;
	bra.uni 	$L__BB2_115;
$L__BB2_70:
	setp.eq.s32 	%p54, %r99, 7;
	@%p54 bra 	$L__BB2_92;
	setp.eq.s32 	%p55, %r99, 8;
	@%p55 bra 	$L__BB2_95;
	setp.eq.s32 	%p56, %r99, 9;
	@%p56 bra 	$L__BB2_73;
	bra.uni 	$L__BB2_114;
$L__BB2_73:
	setp.gt.f32 	%p95, %f1, 0f00000000;
	selp.f32 	%f151, %f2, 0f00000000, %p95;
	bra.uni 	$L__BB2_115;
$L__BB2_74:
	setp.gt.s32 	%p40, %r99, 13;
	@%p40 bra 	$L__BB2_82;
	setp.gt.s32 	%p47, %r99, 11;
	@%p47 bra 	$L__BB2_79;
	setp.eq.s32 	%p50, %r99, 10;
	@%p50 bra 	$L__BB2_96;
	setp.eq.s32 	%p51, %r99, 11;
	@%p51 bra 	$L__BB2_78;
	bra.uni 	$L__BB2_114;
$L__BB2_78:
	cvt.f64.f32 	%fd19, %f2;
	cvt.f64.f32 	%fd20, %f1;
	add.f64 	%fd21, %fd20, 0d3EB0C6F7A0B5ED8D;
	div.rn.f64 	%fd22, %fd19, %fd21;
	cvt.rn.f32.f64 	%f151, %fd22;
	bra.uni 	$L__BB2_115;
$L__BB2_79:
	setp.eq.s32 	%p48, %r99, 12;
	@%p48 bra 	$L__BB2_103;
	setp.eq.s32 	%p49, %r99, 13;
	@%p49 bra 	$L__BB2_81;
	bra.uni 	$L__BB2_114;
$L__BB2_81:
	rcp.rn.f32 	%f151, %f1;
	bra.uni 	$L__BB2_115;
$L__BB2_82:
	setp.gt.s32 	%p41, %r99, 15;
	@%p41 bra 	$L__BB2_86;
	setp.eq.s32 	%p45, %r99, 14;
	@%p45 bra 	$L__BB2_104;
	setp.eq.s32 	%p46, %r99, 15;
	@%p46 bra 	$L__BB2_85;
	bra.uni 	$L__BB2_114;
$L__BB2_85:
	sub.f32 	%f109, %f1, %f2;
	cvt.f64.f32 	%fd11, %f109;
	setp.lt.f64 	%p88, %fd11, 0d3F847AE147AE147B;
	sub.f32 	%f110, %f2, %f1;
	cvt.f64.f32 	%fd12, %f110;
	setp.lt.f64 	%p89, %fd12, 0d3F847AE147AE147B;
	and.pred  	%p90, %p88, %p89;
	selp.u32 	%r403, 1, 0, %p90;
	cvt.rn.f32.u32 	%f151, %r403;
	bra.uni 	$L__BB2_115;
$L__BB2_86:
	setp.eq.s32 	%p42, %r99, 16;
	@%p42 bra 	$L__BB2_105;
	setp.eq.s32 	%p43, %r99, 17;
	mov.f32 	%f151, 0f3F800000;
	@%p43 bra 	$L__BB2_106;
	setp.eq.s32 	%p44, %r99, 18;
	@%p44 bra 	$L__BB2_89;
	bra.uni 	$L__BB2_114;
$L__BB2_89:
	abs.f32 	%f31, %f1;
	mul.f32 	%f32, %f31, 0f4038AA3B;
	ex2.approx.ftz.f32 	%f33, %f32;
	add.f32 	%f34, %f33, 0f3F800000;
	rcp.approx.ftz.f32 	%f35, %f34;
	fma.rn.f32 	%f36, %f35, 0fC0000000, 0f3F800000;
	setp.ge.f32 	%p64, %f31, 0f41102CB4;
	selp.f32 	%f37, 0f3F800000, %f36, %p64;
	copysign.f32 	%f38, %f1, %f37;
	mul.f32 	%f39, %f1, %f1;
	fma.rn.f32 	%f40, %f39, 0f3C80F082, 0fBD563CAE;
	fma.rn.f32 	%f41, %f40, %f39, 0f3E085941;
	fma.rn.f32 	%f42, %f41, %f39, 0fBEAAA9ED;
	fma.rn.f32 	%f43, %f42, %f39, 0f00000000;
	fma.rn.f32 	%f44, %f43, %f1, %f1;
	setp.ge.f32 	%p65, %f31, 0f3F19999A;
	selp.f32 	%f151, %f38, %f44, %p65;
	bra.uni 	$L__BB2_115;
$L__BB2_90:
	add.f32 	%f151, %f1, %f2;
	bra.uni 	$L__BB2_115;
$L__BB2_91:
	setp.lt.f32 	%p98, %f1, %f2;
	selp.f32 	%f151, 0f3F800000, 0f00000000, %p98;
	bra.uni 	$L__BB2_115;
$L__BB2_92:
	setp.ltu.f32 	%p96, %f1, 0f00000000;
	@%p96 bra 	$L__BB2_94;
	fma.rn.f32 	%f123, %f1, 0fBBBB989D, 0f3F000000;
	cvt.sat.f32.f32 	%f124, %f123;
	mov.f32 	%f125, 0f4B400001;
	mov.f32 	%f126, 0f437C0000;
	fma.rm.f32 	%f127, %f124, %f126, %f125;
	add.f32 	%f128, %f127, 0fCB40007F;
	neg.f32 	%f129, %f128;
	fma.rn.f32 	%f130, %f1, 0fBFB8AA3B, %f129;
	fma.rn.f32 	%f131, %f1, 0fB2A57060, %f130;
	mov.b32 	%r419, %f127;
	shl.b32 	%r420, %r419, 23;
	mov.b32 	%f132, %r420;
	ex2.approx.ftz.f32 	%f133, %f131;
	mul.f32 	%f134, %f133, %f132;
	cvt.f64.f32 	%fd58, %f134;
	add.f64 	%fd59, %fd58, 0d3FF0000000000000;
	rcp.rn.f64 	%fd60, %fd59;
	cvt.rn.f32.f64 	%f151, %fd60;
	bra.uni 	$L__BB2_115;
$L__BB2_94:
	fma.rn.f32 	%f135, %f1, 0f3BBB989D, 0f3F000000;
	cvt.sat.f32.f32 	%f136, %f135;
	mov.f32 	%f137, 0f4B400001;
	mov.f32 	%f138, 0f437C0000;
	fma.rm.f32 	%f139, %f136, %f138, %f137;
	add.f32 	%f140, %f139, 0fCB40007F;
	neg.f32 	%f141, %f140;
	fma.rn.f32 	%f142, %f1, 0f3FB8AA3B, %f141;
	fma.rn.f32 	%f143, %f1, 0f32A57060, %f142;
	mov.b32 	%r421, %f139;
	shl.b32 	%r422, %r421, 23;
	mov.b32 	%f144, %r422;
	ex2.approx.ftz.f32 	%f145, %f143;
	mul.f32 	%f146, %f145, %f144;
	cvt.f64.f32 	%fd61, %f146;
	add.f64 	%fd62, %fd61, 0d3FF0000000000000;
	div.rn.f64 	%fd63, %fd61, %fd62;
	cvt.rn.f32.f64 	%f151, %fd63;
	bra.uni 	$L__BB2_115;
$L__BB2_95:
	cvt.f64.f32 	%fd56, %f1;
	max.f64 	%fd57, %fd56, 0d0000000000000000;
	cvt.rn.f32.f64 	%f151, %fd57;
	bra.uni 	$L__BB2_115;
$L__BB2_96:
	cvt.f64.f32 	%fd23, %f1;
	add.f64 	%fd66, %fd23, 0d3EB0C6F7A0B5ED8D;
	{
	.reg .b32 %temp; 
	mov.b64 	{%temp, %r464}, %fd66;
	}
	{
	.reg .b32 %temp; 
	mov.b64 	{%r465, %temp}, %fd66;
	}
	setp.gt.s32 	%p91, %r464, 1048575;
	mov.b32 	%r466, -1023;
	@%p91 bra 	$L__BB2_98;
	mul.f64 	%fd66, %fd66, 0d4350000000000000;
	{
	.reg .b32 %temp; 
	mov.b64 	{%temp, %r464}, %fd66;
	}
	{
	.reg .b32 %temp; 
	mov.b64 	{%r465, %temp}, %fd66;
	}
	mov.b32 	%r466, -1077;
$L__BB2_98:
	add.s32 	%r408, %r464, -1;
	setp.gt.u32 	%p92, %r408, 2146435070;
	@%p92 bra 	$L__BB2_102;
	shr.u32 	%r411, %r464, 20;
	add.s32 	%r467, %r466, %r411;
	and.b32  	%r412, %r464, 1048575;
	or.b32  	%r413, %r412, 1072693248;
	mov.b64 	%fd67, {%r465, %r413};
	setp.lt.u32 	%p94, %r413, 1073127583;
	@%p94 bra 	$L__BB2_101;
	{
	.reg .b32 %temp; 
	mov.b64 	{%r414, %temp}, %fd67;
	}
	{
	.reg .b32 %temp; 
	mov.b64 	{%temp, %r415}, %fd67;
	}
	add.s32 	%r416, %r415, -1048576;
	mov.b64 	%fd67, {%r414, %r416};
	add.s32 	%r467, %r467, 1;
$L__BB2_101:
	add.f64 	%fd25, %fd67, 0dBFF0000000000000;
	add.f64 	%fd26, %fd67, 0d3FF0000000000000;
	rcp.approx.ftz.f64 	%fd27, %fd26;
	neg.f64 	%fd28, %fd26;
	fma.rn.f64 	%fd29, %fd28, %fd27, 0d3FF0000000000000;
	fma.rn.f64 	%fd30, %fd29, %fd29, %fd29;
	fma.rn.f64 	%fd31, %fd30, %fd27, %fd27;
	mul.f64 	%fd32, %fd25, %fd31;
	fma.rn.f64 	%fd33, %fd25, %fd31, %fd32;
	mul.f64 	%fd34, %fd33, %fd33;
	fma.rn.f64 	%fd35, %fd34, 0d3EB1380B3AE80F1E, 0d3ED0EE258B7A8B04;
	fma.rn.f64 	%fd36, %fd35, %fd34, 0d3EF3B2669F02676F;
	fma.rn.f64 	%fd37, %fd36, %fd34, 0d3F1745CBA9AB0956;
	fma.rn.f64 	%fd38, %fd37, %fd34, 0d3F3C71C72D1B5154;
	fma.rn.f64 	%fd39, %fd38, %fd34, 0d3F624924923BE72D;
	fma.rn.f64 	%fd40, %fd39, %fd34, 0d3F8999999999A3C4;
	fma.rn.f64 	%fd41, %fd40, %fd34, 0d3FB5555555555554;
	sub.f64 	%fd42, %fd25, %fd33;
	add.f64 	%fd43, %fd42, %fd42;
	neg.f64 	%fd44, %fd33;
	fma.rn.f64 	%fd45, %fd44, %fd25, %fd43;
	mul.f64 	%fd46, %fd31, %fd45;
	mul.f64 	%fd47, %fd34, %fd41;
	fma.rn.f64 	%fd48, %fd47, %fd33, %fd46;
	xor.b32  	%r417, %r467, -2147483648;
	mov.b32 	%r418, 1127219200;
	mov.b64 	%fd49, {%r417, %r418};
	sub.f64 	%fd50, %fd49, %fd1;
	fma.rn.f64 	%fd51, %fd50, 0d3FE62E42FEFA39EF, %fd33;
	fma.rn.f64 	%fd52, %fd50, 0dBFE62E42FEFA39EF, %fd51;
	sub.f64 	%fd53, %fd52, %fd33;
	sub.f64 	%fd54, %fd48, %fd53;
	fma.rn.f64 	%fd55, %fd50, 0d3C7ABC9E3B39803F, %fd54;
	add.f64 	%fd8, %fd51, %fd55;
	cvt.rn.f32.f64 	%f151, %fd8;
	bra.uni 	$L__BB2_115;
$L__BB2_102:
	fma.rn.f64 	%fd24, %fd66, 0d7FF0000000000000, 0d7FF0000000000000;
	{
	.reg .b32 %temp; 
	mov.b64 	{%temp, %r409}, %fd66;
	}
	and.b32  	%r410, %r409, 2147483647;
	setp.eq.s32 	%p93, %r410, 0;
	selp.f64 	%fd9, 0dFFF0000000000000, %fd24, %p93;
	cvt.rn.f32.f64 	%f151, %fd9;
	bra.uni 	$L__BB2_115;
$L__BB2_103:
	fma.rn.f32 	%f112, %f1, 0f3BBB989D, 0f3F000000;
	cvt.sat.f32.f32 	%f113, %f112;
	mov.f32 	%f114, 0f4B400001;
	mov.f32 	%f115, 0f437C0000;
	fma.rm.f32 	%f116, %f113, %f115, %f114;
	add.f32 	%f117, %f116, 0fCB40007F;
	neg.f32 	%f118, %f117;
	fma.rn.f32 	%f119, %f1, 0f3FB8AA3B, %f118;
	fma.rn.f32 	%f120, %f1, 0f32A57060, %f119;
	mov.b32 	%r404, %f116;
	shl.b32 	%r405, %r404, 23;
	mov.b32 	%f121, %r405;
	ex2.approx.ftz.f32 	%f122, %f120;
	mul.f32 	%f151, %f122, %f121;
	bra.uni 	$L__BB2_115;
$L__BB2_104:
	mul.f32 	%f111, %f1, %f1;
	cvt.f64.f32 	%fd14, %f111;
	rcp.rn.f64 	%fd15, %fd14;
	neg.f64 	%fd16, %fd15;
	cvt.f64.f32 	%fd17, %f2;
	mul.f64 	%fd18, %fd16, %fd17;
	cvt.rn.f32.f64 	%f151, %fd18;
	bra.uni 	$L__BB2_115;
$L__BB2_105:
	setp.gt.f32 	%p87, %f1, %f2;
	selp.f32 	%f151, %f1, %f2, %p87;
	bra.uni 	$L__BB2_115;
$L__BB2_106:
	mul.f32 	%f46, %f2, 0f3F000000;
	cvt.rzi.f32.f32 	%f47, %f46;
	add.f32 	%f48, %f47, %f47;
	sub.f32 	%f49, %f2, %f48;
	abs.f32 	%f19, %f49;
	abs.f32 	%f20, %f1;
	setp.lt.f32 	%p66, %f20, 0f00800000;
	mul.f32 	%f50, %f20, 0f4B800000;
	selp.f32 	%f51, %f50, %f20, %p66;
	selp.f32 	%f52, 0fC1C00000, 0f00000000, %p66;
	mov.b32 	%r389, %f51;
	add.s32 	%r390, %r389, -1060439283;
	and.b32  	%r391, %r390, -8388608;
	sub.s32 	%r392, %r389, %r391;
	mov.b32 	%f53, %r392;
	cvt.rn.f32.s32 	%f54, %r391;
	fma.rn.f32 	%f55, %f54, 0f34000000, %f52;
	add.f32 	%f56, %f53, 0fBF800000;
	add.f32 	%f57, %f53, 0f3F800000;
	rcp.approx.ftz.f32 	%f58, %f57;
	add.f32 	%f59, %f56, %f56;
	mul.f32 	%f60, %f59, %f58;
	mul.f32 	%f61, %f60, %f60;
	sub.f32 	%f62, %f56, %f60;
	add.f32 	%f63, %f62, %f62;
	neg.f32 	%f64, %f60;
	fma.rn.f32 	%f65, %f64, %f56, %f63;
	mul.rn.f32 	%f66, %f58, %f65;
	fma.rn.f32 	%f67, %f61, 0f3A2C32E4, 0f3B52E7DB;
	fma.rn.f32 	%f68, %f67, %f61, 0f3C93BB73;
	fma.rn.f32 	%f69, %f68, %f61, 0f3DF6384F;
	mul.rn.f32 	%f70, %f69, %f61;
	fma.rn.f32 	%f71, %f60, 0f3FB8AA3B, %f55;
	sub.f32 	%f72, %f55, %f71;
	fma.rn.f32 	%f73, %f60, 0f3FB8AA3B, %f72;
	fma.rn.f32 	%f74, %f66, 0f3FB8AA3B, %f73;
	fma.rn.f32 	%f75, %f60, 0f32A55E34, %f74;
	mul.f32 	%f76, %f70, 0f40400000;
	fma.rn.f32 	%f77, %f76, %f66, %f75;
	fma.rn.f32 	%f78, %f70, %f60, %f77;
	add.rn.f32 	%f79, %f71, %f78;
	neg.f32 	%f80, %f71;
	add.rn.f32 	%f81, %f79, %f80;
	neg.f32 	%f82, %f81;
	add.rn.f32 	%f83, %f78, %f82;
	mul.rn.f32 	%f84, %f79, %f2;
	neg.f32 	%f85, %f84;
	fma.rn.f32 	%f86, %f79, %f2, %f85;
	fma.rn.f32 	%f87, %f83, %f2, %f86;
	cvt.rni.f32.f32 	%f88, %f84;
	sub.f32 	%f89, %f84, %f88;
	add.f32 	%f90, %f89, %f87;
	fma.rn.f32 	%f91, %f90, 0f391FCB8E, 0f3AAF85ED;
	fma.rn.f32 	%f92, %f91, %f90, 0f3C1D9856;
	fma.rn.f32 	%f93, %f92, %f90, 0f3D6357BB;
	fma.rn.f32 	%f94, %f93, %f90, 0f3E75FDEC;
	fma.rn.f32 	%f95, %f94, %f90, 0f3F317218;
	fma.rn.f32 	%f96, %f95, %f90, 0f3F800000;
	cvt.rzi.s32.f32 	%r393, %f88;
	setp.gt.f32 	%p67, %f88, 0f00000000;
	selp.b32 	%r394, 0, -2097152000, %p67;
	add.s32 	%r395, %r394, 2130706432;
	mov.b32 	%f97, %r395;
	mul.f32 	%f98, %f96, %f97;
	shl.b32 	%r396, %r393, 23;
	sub.s32 	%r397, %r396, %r394;
	mov.b32 	%f99, %r397;
	mul.f32 	%f100, %f98, %f99;
	abs.f32 	%f101, %f84;
	setp.gt.f32 	%p68, %f101, 0f43180000;
	setp.lt.f32 	%p69, %f84, 0f00000000;
	selp.f32 	%f102, 0f00000000, 0f7F800000, %p69;
	selp.f32 	%f21, %f102, %f100, %p68;
	setp.eq.f32 	%p70, %f1, 0f3F800000;
	setp.eq.f32 	%p71, %f2, 0f00000000;
	or.pred  	%p72, %p70, %p71;
	@%p72 bra 	$L__BB2_115;
	setp.num.f32 	%p73, %f20, %f20;
	abs.f32 	%f103, %f2;
	setp.num.f32 	%p74, %f103, %f103;
	and.pred  	%p75, %p73, %p74;
	@%p75 bra 	$L__BB2_109;
	add.rn.f32 	%f151, %f1, %f2;
	bra.uni 	$L__BB2_115;
$L__BB2_109:
	setp.neu.f32 	%p76, %f1, 0f00000000;
	setp.neu.f32 	%p77, %f20, 0f7F800000;
	and.pred  	%p78, %p76, %p77;
	@%p78 bra 	$L__BB2_111;
	setp.neu.f32 	%p85, %f19, 0f3F800000;
	add.f32 	%f108, %f1, %f1;
	mov.b32 	%r398, %f108;
	setp.lt.f32 	%p86, %f2, 0f00000000;
	xor.b32  	%r399, %r398, 2139095040;
	selp.b32 	%r400, %r399, %r398, %p86;
	and.b32  	%r401, %r400, 2147483647;
	selp.b32 	%r402, %r401, %r400, %p85;
	mov.b32 	%f151, %r402;
	bra.uni 	$L__BB2_115;
$L__BB2_111:
	setp.eq.f32 	%p79, %f1, 0fBF800000;
	setp.eq.f32 	%p80, %f103, 0f7F800000;
	and.pred  	%p81, %p79, %p80;
	@%p81 bra 	$L__BB2_115;
	setp.geu.f32 	%p82, %f1, 0f00000000;
	mov.f32 	%f151, %f21;
	@%p82 bra 	$L__BB2_115;
	setp.neu.f32 	%p83, %f19, 0f3F800000;
	neg.f32 	%f105, %f21;
	selp.f32 	%f106, %f21, %f105, %p83;
	cvt.rmi.f32.f32 	%f107, %f2;
	setp.neu.f32 	%p84, %f2, %f107;
	selp.f32 	%f151, 0f7FFFFFFF, %f106, %p84;
	bra.uni 	$L__BB2_115;
$L__BB2_114:
	add.f32 	%f151, %f1, %f2;
$L__BB2_115:
	add.s32 	%r447, %r447, 1;
	setp.ne.s32 	%p99, %r447, %r44;
	@%p99 bra 	$L__BB2_28;
$L__BB2_116:
	cvta.to.global.u64 	%rd112, %rd22;
	shl.b64 	%rd113, %rd115, 2;
	add.s64 	%rd114, %rd112, %rd113;
	st.global.f32 	[%rd114], %f151;
$L__BB2_117:
	ret;

}
	// .globl	_Z9zipKernelPfPiS0_iiS_S0_S0_iS_S0_S0_ii
.visible .entry _Z9zipKernelPfPiS0_iiS_S0_S0_iS_S0_S0_ii(
	.param .u64 .ptr .align 1 _Z9zipKernelPfPiS0_iiS_S0_S0_iS_S0_S0_ii_param_0,
	.param .u64 .ptr .align 1 _Z9zipKernelPfPiS0_iiS_S0_S0_iS_S0_S0_ii_param_1,
	.param .u64 .ptr .align 1 _Z9zipKernelPfPiS0_iiS_S0_S0_iS_S0_S0_ii_param_2,
	.param .u32 _Z9zipKernelPfPiS0_iiS_S0_S0_iS_S0_S0_ii_param_3,
	.param .u32 _Z9zipKernelPfPiS0_iiS_S0_S0_iS_S0_S0_ii_param_4,
	.param .u64 .ptr .align 1 _Z9zipKernelPfPiS0_iiS_S0_S0_iS_S0_S0_ii_param_5,
	.param .u64 .ptr .align 1 _Z9zipKernelPfPiS0_iiS_S0_S0_iS_S0_S0_ii_param_6,
	.param .u64 .ptr .align 1 _Z9zipKernelPfPiS0_iiS_S0_S0_iS_S0_S0_ii_param_7,
	.param .u32 _Z9zipKernelPfPiS0_iiS_S0_S0_iS_S0_S0_ii_param_8,
	.param .u64 .ptr .align 1 _Z9zipKernelPfPiS0_iiS_S0_S0_iS_S0_S0_ii_param_9,
	.param .u64 .ptr .align 1 _Z9zipKernelPfPiS0_iiS_S0_S0_iS_S0_S0_ii_param_10,
	.param .u64 .ptr .align 1 _Z9zipKernelPfPiS0_iiS_S0_S0_iS_S0_S0_ii_param_11,
	.param .u32 _Z9zipKernelPfPiS0_iiS_S0_S0_iS_S0_S0_ii_param_12,
	.param .u32 _Z9zipKernelPfPiS0_iiS_S0_S0_iS_S0_S0_ii_param_13
)
{
	.local .align 8 .b8 	__local_depot3[120];
	.reg .b64 	%SP;
	.reg .b64 	%SPL;
	.reg .pred 	%p<143>;
	.reg .b32 	%r<683>;
	.reg .b32 	%f<149>;
	.reg .b64 	%rd<248>;
	.reg .b64 	%fd<68>;

	mov.u64 	%SPL, __local_depot3;
	ld.param.u64 	%rd83, [_Z9zipKernelPfPiS0_iiS_S0_S0_iS_S0_S0_ii_param_1];
	ld.param.u64 	%rd84, [_Z9zipKernelPfPiS0_iiS_S0_S0_iS_S0_S0_ii_param_2];
	ld.param.u32 	%r146, [_Z9zipKernelPfPiS0_iiS_S0_S0_iS_S0_S0_ii_param_3];
	ld.param.u32 	%r142, [_Z9zipKernelPfPiS0_iiS_S0_S0_iS_S0_S0_ii_param_4];
	ld.param.u64 	%rd85, [_Z9zipKernelPfPiS0_iiS_S0_S0_iS_S0_S0_ii_param_6];
	ld.param.u64 	%rd86, [_Z9zipKernelPfPiS0_iiS_S0_S0_iS_S0_S0_ii_param_7];
	ld.param.u32 	%r143, [_Z9zipKernelPfPiS0_iiS_S0_S0_iS_S0_S0_ii_param_8];
	ld.param.u64 	%rd87, [_Z9zipKernelPfPiS0_iiS_S0_S0_iS_S0_S0_ii_param_10];
	ld.param.u64 	%rd88, [_Z9zipKernelPfPiS0_iiS_S0_S0_iS_S0_S0_ii_param_11];
	ld.param.u32 	%r144, [_Z9zipKernelPfPiS0_iiS_S0_S0_iS_S0_S0_ii_param_12];
	ld.param.u32 	%r145, [_Z9zipKernelPfPiS0_iiS_S0_S0_iS_S0_S0_ii_param_13];
	cvta.to.global.u64 	%rd1, %rd83;
	cvta.to.global.u64 	%rd2, %rd84;
	cvta.to.global.u64 	%rd3, %rd85;
	cvta.to.global.u64 	%rd4, %rd86;
	cvta.to.global.u64 	%rd5, %rd87;
	cvta.to.global.u64 	%rd6, %rd88;
	add.u64 	%rd7, %SPL, 0;
	add.u64 	%rd8, %SPL, 40;
	add.u64 	%rd9, %SPL, 80;
	mov.u32 	%r147, %tid.x;
	mov.u32 	%r148, %ctaid.x;
	mov.u32 	%r149, %ntid.x;
	mad.lo.s32 	%r621, %r148, %r149, %r147;
	setp.ge.s32 	%p1, %r621, %r146;
	@%p1 bra 	$L__BB3_224;
	setp.lt.s32 	%p2, %r142, 1;
	mov.b64 	%rd229, 0;
	@%p2 bra 	$L__BB3_27;
	and.b32  	%r2, %r142, 7;
	setp.lt.u32 	%p3, %r142, 8;
	mov.u32 	%r620, %r142;
	@%p3 bra 	$L__BB3_6;
	add.s32 	%r625, %r142, -4;
	and.b32  	%r150, %r142, 2147483640;
	neg.s32 	%r624, %r150;
$L__BB3_4:
	.pragma "nounroll";
	add.s32 	%r151, %r625, 3;
	mul.wide.u32 	%rd93, %r151, 4;
	add.s64 	%rd94, %rd1, %rd93;
	ld.global.u32 	%r152, [%rd94];
	div.s32 	%r153, %r621, %r152;
	mul.lo.s32 	%r154, %r153, %r152;
	sub.s32 	%r155, %r621, %r154;
	add.s64 	%rd95, %rd7, %rd93;
	st.local.u32 	[%rd95], %r155;
	add.s32 	%r156, %r625, 2;
	mul.wide.u32 	%rd96, %r156, 4;
	add.s64 	%rd97, %rd1, %rd96;
	ld.global.u32 	%r157, [%rd97];
	div.s32 	%r158, %r153, %r157;
	mul.lo.s32 	%r159, %r158, %r157;
	sub.s32 	%r160, %r153, %r159;
	add.s64 	%rd98, %rd7, %rd96;
	st.local.u32 	[%rd98], %r160;
	add.s32 	%r161, %r625, 1;
	mul.wide.u32 	%rd99, %r161, 4;
	add.s64 	%rd100, %rd1, %rd99;
	ld.global.u32 	%r162, [%rd100];
	div.s32 	%r163, %r158, %r162;
	mul.lo.s32 	%r164, %r163, %r162;
	sub.s32 	%r165, %r158, %r164;
	add.s64 	%rd101, %rd7, %rd99;
	st.local.u32 	[%rd101], %r165;
	add.s32 	%r166, %r625, -4;
	mul.wide.u32 	%rd102, %r625, 4;
	add.s64 	%rd103, %rd1, %rd102;
	ld.global.u32 	%r167, [%rd103];
	div.s32 	%r168, %r163, %r167;
	mul.lo.s32 	%r169, %r168, %r167;
	sub.s32 	%r170, %r163, %r169;
	add.s64 	%rd104, %rd7, %rd102;
	st.local.u32 	[%rd104], %r170;
	add.s32 	%r171, %r625, -1;
	mul.wide.u32 	%rd105, %r171, 4;
	add.s64 	%rd106, %rd1, %rd105;
	ld.global.u32 	%r172, [%rd106];
	div.s32 	%r173, %r168, %r172;
	mul.lo.s32 	%r174, %r173, %r172;
	sub.s32 	%r175, %r168, %r174;
	add.s64 	%rd107, %rd7, %rd105;
	st.local.u32 	[%rd107], %r175;
	add.s32 	%r176, %r625, -2;
	mul.wide.u32 	%rd108, %r176, 4;
	add.s64 	%rd109, %rd1, %rd108;
	ld.global.u32 	%r177, [%rd109];
	div.s32 	%r178, %r173, %r177;
	mul.lo.s32 	%r179, %r178, %r177;
	sub.s32 	%r180, %r173, %r179;
	add.s64 	%rd110, %rd7, %rd108;
	st.local.u32 	[%rd110], %r180;
	add.s32 	%r181, %r625, -3;
	mul.wide.u32 	%rd111, %r181, 4;
	add.s64 	%rd112, %rd1, %rd111;
	ld.global.u32 	%r182, [%rd112];
	div.s32 	%r183, %r178, %r182;
	mul.lo.s32 	%r184, %r183, %r182;
	sub.s32 	%r185, %r178, %r184;
	add.s64 	%rd113, %rd7, %rd111;
	st.local.u32 	[%rd113], %r185;
	mul.wide.u32 	%rd114, %r166, 4;
	add.s64 	%rd115, %rd1, %rd114;
	ld.global.u32 	%r186, [%rd115];
	div.s32 	%r621, %r183, %r186;
	mul.lo.s32 	%r187, %r621, %r186;
	sub.s32 	%r188, %r183, %r187;
	add.s64 	%rd116, %rd7, %rd114;
	st.local.u32 	[%rd116], %r188;
	add.s32 	%r625, %r625, -8;
	add.s32 	%r624, %r624, 8;
	setp.eq.s32 	%p4, %r624, 0;
	@%p4 bra 	$L__BB3_5;
	bra.uni 	$L__BB3_4;
$L__BB3_5:
	add.s32 	%r620, %r625, 4;
$L__BB3_6:
	setp.eq.s32 	%p5, %r2, 0;
	@%p5 bra 	$L__BB3_14;
	and.b32  	%r8, %r142, 3;
	setp.lt.u32 	%p6, %r2, 4;
	@%p6 bra 	$L__BB3_9;
	add.s32 	%r189, %r620, -1;
	mul.wide.u32 	%rd117, %r189, 4;
	add.s64 	%rd118, %rd1, %rd117;
	ld.global.u32 	%r190, [%rd118];
	div.s32 	%r191, %r621, %r190;
	mul.lo.s32 	%r192, %r191, %r190;
	sub.s32 	%r193, %r621, %r192;
	add.s64 	%rd119, %rd7, %rd117;
	st.local.u32 	[%rd119], %r193;
	add.s32 	%r194, %r620, -2;
	mul.wide.u32 	%rd120, %r194, 4;
	add.s64 	%rd121, %rd1, %rd120;
	ld.global.u32 	%r195, [%rd121];
	div.s32 	%r196, %r191, %r195;
	mul.lo.s32 	%r197, %r196, %r195;
	sub.s32 	%r198, %r191, %r197;
	add.s64 	%rd122, %rd7, %rd120;
	st.local.u32 	[%rd122], %r198;
	add.s32 	%r199, %r620, -3;
	mul.wide.u32 	%rd123, %r199, 4;
	add.s64 	%rd124, %rd1, %rd123;
	ld.global.u32 	%r200, [%rd124];
	div.s32 	%r201, %r196, %r200;
	mul.lo.s32 	%r202, %r201, %r200;
	sub.s32 	%r203, %r196, %r202;
	add.s64 	%rd125, %rd7, %rd123;
	st.local.u32 	[%rd125], %r203;
	add.s32 	%r620, %r620, -4;
	mul.wide.u32 	%rd126, %r620, 4;
	add.s64 	%rd127, %rd1, %rd126;
	ld.global.u32 	%r204, [%rd127];
	div.s32 	%r621, %r201, %r204;
	mul.lo.s32 	%r205, %r621, %r204;
	sub.s32 	%r206, %r201, %r205;
	add.s64 	%rd128, %rd7, %rd126;
	st.local.u32 	[%rd128], %r206;
$L__BB3_9:
	setp.eq.s32 	%p7, %r8, 0;
	@%p7 bra 	$L__BB3_14;
	setp.eq.s32 	%p8, %r8, 1;
	@%p8 bra 	$L__BB3_12;
	add.s32 	%r207, %r620, -1;
	mul.wide.u32 	%rd129, %r207, 4;
	add.s64 	%rd130, %rd1, %rd129;
	ld.global.u32 	%r208, [%rd130];
	div.s32 	%r209, %r621, %r208;
	mul.lo.s32 	%r210, %r209, %r208;
	sub.s32 	%r211, %r621, %r210;
	add.s64 	%rd131, %rd7, %rd129;
	st.local.u32 	[%rd131], %r211;
	add.s32 	%r620, %r620, -2;
	mul.wide.u32 	%rd132, %r620, 4;
	add.s64 	%rd133, %rd1, %rd132;
	ld.global.u32 	%r212, [%rd133];
	div.s32 	%r621, %r209, %r212;
	mul.lo.s32 	%r213, %r621, %r212;
	sub.s32 	%r214, %r209, %r213;
	add.s64 	%rd134, %rd7, %rd132;
	st.local.u32 	[%rd134], %r214;
$L__BB3_12:
	and.b32  	%r215, %r142, 1;
	setp.eq.b32 	%p9, %r215, 1;
	not.pred 	%p10, %p9;
	@%p10 bra 	$L__BB3_14;
	add.s32 	%r216, %r620, -1;
	mul.wide.u32 	%rd135, %r216, 4;
	add.s64 	%rd136, %rd1, %rd135;
	ld.global.u32 	%r217, [%rd136];
	rem.s32 	%r218, %r621, %r217;
	add.s64 	%rd137, %rd7, %rd135;
	st.local.u32 	[%rd137], %r218;
$L__BB3_14:
	and.b32  	%r17, %r142, 15;
	setp.lt.u32 	%p11, %r142, 16;
	mov.b32 	%r628, 0;
	mov.u32 	%r638, %r628;
	@%p11 bra 	$L__BB3_17;
	and.b32  	%r628, %r142, 2147483632;
	neg.s32 	%r639, %r628;
	add.s64 	%rd231, %rd7, 32;
	add.s64 	%rd230, %rd2, 32;
	mov.b32 	%r638, 0;
$L__BB3_16:
	.pragma "nounroll";
	ld.local.v2.u32 	{%r222, %r223}, [%rd231+-32];
	ld.global.u32 	%r224, [%rd230+-32];
	mad.lo.s32 	%r225, %r224, %r222, %r638;
	ld.global.u32 	%r226, [%rd230+-28];
	mad.lo.s32 	%r227, %r226, %r223, %r225;
	ld.local.v2.u32 	{%r228, %r229}, [%rd231+-24];
	ld.global.u32 	%r230, [%rd230+-24];
	mad.lo.s32 	%r231, %r230, %r228, %r227;
	ld.global.u32 	%r232, [%rd230+-20];
	mad.lo.s32 	%r233, %r232, %r229, %r231;
	ld.local.v2.u32 	{%r234, %r235}, [%rd231+-16];
	ld.global.u32 	%r236, [%rd230+-16];
	mad.lo.s32 	%r237, %r236, %r234, %r233;
	ld.global.u32 	%r238, [%rd230+-12];
	mad.lo.s32 	%r239, %r238, %r235, %r237;
	ld.local.v2.u32 	{%r240, %r241}, [%rd231+-8];
	ld.global.u32 	%r242, [%rd230+-8];
	mad.lo.s32 	%r243, %r242, %r240, %r239;
	ld.global.u32 	%r244, [%rd230+-4];
	mad.lo.s32 	%r245, %r244, %r241, %r243;
	ld.local.v2.u32 	{%r246, %r247}, [%rd231];
	ld.global.u32 	%r248, [%rd230];
	mad.lo.s32 	%r249, %r248, %r246, %r245;
	ld.global.u32 	%r250, [%rd230+4];
	mad.lo.s32 	%r251, %r250, %r247, %r249;
	ld.local.v2.u32 	{%r252, %r253}, [%rd231+8];
	ld.global.u32 	%r254, [%rd230+8];
	mad.lo.s32 	%r255, %r254, %r252, %r251;
	ld.global.u32 	%r256, [%rd230+12];
	mad.lo.s32 	%r257, %r256, %r253, %r255;
	ld.local.v2.u32 	{%r258, %r259}, [%rd231+16];
	ld.global.u32 	%r260, [%rd230+16];
	mad.lo.s32 	%r261, %r260, %r258, %r257;
	ld.global.u32 	%r262, [%rd230+20];
	mad.lo.s32 	%r263, %r262, %r259, %r261;
	ld.local.v2.u32 	{%r264, %r265}, [%rd231+24];
	ld.global.u32 	%r266, [%rd230+24];
	mad.lo.s32 	%r267, %r266, %r264, %r263;
	ld.global.u32 	%r268, [%rd230+28];
	mad.lo.s32 	%r638, %r268, %r265, %r267;
	add.s32 	%r639, %r639, 16;
	add.s64 	%rd231, %rd231, 64;
	add.s64 	%rd230, %rd230, 64;
	setp.eq.s32 	%p12, %r639, 0;
	@%p12 bra 	$L__BB3_17;
	bra.uni 	$L__BB3_16;
$L__BB3_17:
	setp.eq.s32 	%p13, %r17, 0;
	@%p13 bra 	$L__BB3_26;
	setp.lt.u32 	%p14, %r17, 8;
	@%p14 bra 	$L__BB3_20;
	mul.wide.u32 	%rd138, %r628, 4;
	add.s64 	%rd139, %rd7, %rd138;
	ld.local.u32 	%r270, [%rd139];
	add.s64 	%rd140, %rd2, %rd138;
	ld.global.u32 	%r271, [%rd140];
	mad.lo.s32 	%r272, %r271, %r270, %r638;
	ld.local.u32 	%r273, [%rd139+4];
	ld.global.u32 	%r274, [%rd140+4];
	mad.lo.s32 	%r275, %r274, %r273, %r272;
	ld.local.u32 	%r276, [%rd139+8];
	ld.global.u32 	%r277, [%rd140+8];
	mad.lo.s32 	%r278, %r277, %r276, %r275;
	ld.local.u32 	%r279, [%rd139+12];
	ld.global.u32 	%r280, [%rd140+12];
	mad.lo.s32 	%r281, %r280, %r279, %r278;
	ld.local.u32 	%r282, [%rd139+16];
	ld.global.u32 	%r283, [%rd140+16];
	mad.lo.s32 	%r284, %r283, %r282, %r281;
	ld.local.u32 	%r285, [%rd139+20];
	ld.global.u32 	%r286, [%rd140+20];
	mad.lo.s32 	%r287, %r286, %r285, %r284;
	ld.local.u32 	%r288, [%rd139+24];
	ld.global.u32 	%r289, [%rd140+24];
	mad.lo.s32 	%r290, %r289, %r288, %r287;
	ld.local.u32 	%r291, [%rd139+28];
	ld.global.u32 	%r292, [%rd140+28];
	mad.lo.s32 	%r638, %r292, %r291, %r290;
	add.s32 	%r628, %r628, 8;
$L__BB3_20:
	setp.eq.s32 	%p15, %r2, 0;
	@%p15 bra 	$L__BB3_26;
	and.b32  	%r34, %r142, 3;
	setp.lt.u32 	%p16, %r2, 4;
	@%p16 bra 	$L__BB3_23;
	mul.wide.u32 	%rd141, %r628, 4;
	add.s64 	%rd142, %rd7, %rd141;
	ld.local.u32 	%r294, [%rd142];
	add.s64 	%rd143, %rd2, %rd141;
	ld.global.u32 	%r295, [%rd143];
	mad.lo.s32 	%r296, %r295, %r294, %r638;
	ld.local.u32 	%r297, [%rd142+4];
	ld.global.u32 	%r298, [%rd143+4];
	mad.lo.s32 	%r299, %r298, %r297, %r296;
	ld.local.u32 	%r300, [%rd142+8];
	ld.global.u32 	%r301, [%rd143+8];
	mad.lo.s32 	%r302, %r301, %r300, %r299;
	ld.local.u32 	%r303, [%rd142+12];
	ld.global.u32 	%r304, [%rd143+12];
	mad.lo.s32 	%r638, %r304, %r303, %r302;
	add.s32 	%r628, %r628, 4;
$L__BB3_23:
	setp.eq.s32 	%p17, %r34, 0;
	@%p17 bra 	$L__BB3_26;
	mul.wide.u32 	%rd144, %r628, 4;
	add.s64 	%rd228, %rd2, %rd144;
	add.s64 	%rd227, %rd7, %rd144;
	neg.s32 	%r636, %r34;
$L__BB3_25:
	.pragma "nounroll";
	ld.local.u32 	%r305, [%rd227];
	ld.global.u32 	%r306, [%rd228];
	mad.lo.s32 	%r638, %r306, %r305, %r638;
	add.s64 	%rd228, %rd228, 4;
	add.s64 	%rd227, %rd227, 4;
	add.s32 	%r636, %r636, 1;
	setp.ne.s32 	%p18, %r636, 0;
	@%p18 bra 	$L__BB3_25;
$L__BB3_26:
	cvt.s64.s32 	%rd229, %r638;
$L__BB3_27:
	setp.lt.s32 	%p19, %r143, 1;
	mov.b64 	%rd237, 0;
	@%p19 bra 	$L__BB3_73;
	sub.s32 	%r46, %r142, %r143;
	and.b32  	%r47, %r143, 7;
	setp.lt.u32 	%p20, %r143, 8;
	mov.b32 	%r641, 0;
	@%p20 bra 	$L__BB3_32;
	and.b32  	%r641, %r143, 2147483640;
	neg.s32 	%r645, %r641;
	add.s64 	%rd234, %rd3, 16;
	add.s64 	%rd233, %rd8, 16;
	mul.wide.s32 	%rd146, %r46, 4;
	add.s64 	%rd147, %rd146, %rd7;
	add.s64 	%rd232, %rd147, 16;
	mov.u32 	%r644, %r46;
$L__BB3_30:
	.pragma "nounroll";
	ld.global.u32 	%r308, [%rd234+-16];
	setp.lt.s32 	%p21, %r308, 2;
	@%p21 bra 	$L__BB3_78;
	mul.wide.s32 	%rd148, %r644, 4;
	add.s64 	%rd149, %rd7, %rd148;
	ld.local.u32 	%r310, [%rd149];
	st.local.u32 	[%rd233+-16], %r310;
	bra.uni 	$L__BB3_79;
$L__BB3_32:
	setp.eq.s32 	%p30, %r47, 0;
	@%p30 bra 	$L__BB3_60;
	and.b32  	%r55, %r143, 3;
	setp.lt.u32 	%p31, %r47, 4;
	@%p31 bra 	$L__BB3_47;
	mul.wide.u32 	%rd150, %r641, 4;
	add.s64 	%rd27, %rd3, %rd150;
	ld.global.u32 	%r332, [%rd27];
	setp.gt.s32 	%p32, %r332, 1;
	add.s64 	%rd28, %rd8, %rd150;
	@%p32 bra 	$L__BB3_36;
	mov.b32 	%r333, 0;
	st.local.u32 	[%rd28], %r333;
	bra.uni 	$L__BB3_37;
$L__BB3_36:
	add.s32 	%r334, %r46, %r641;
	mul.wide.s32 	%rd151, %r334, 4;
	add.s64 	%rd152, %rd7, %rd151;
	ld.local.u32 	%r335, [%rd152];
	st.local.u32 	[%rd28], %r335;
$L__BB3_37:
	ld.global.u32 	%r336, [%rd27+4];
	setp.gt.s32 	%p33, %r336, 1;
	cvt.u64.u32 	%rd153, %r641;
	cvt.s64.s32 	%rd154, %r46;
	add.s64 	%rd155, %rd154, %rd153;
	shl.b64 	%rd156, %rd155, 2;
	add.s64 	%rd29, %rd7, %rd156;
	@%p33 bra 	$L__BB3_39;
	mov.b32 	%r337, 0;
	st.local.u32 	[%rd28+4], %r337;
	bra.uni 	$L__BB3_40;
$L__BB3_39:
	ld.local.u32 	%r338, [%rd29+4];
	st.local.u32 	[%rd28+4], %r338;
$L__BB3_40:
	ld.global.u32 	%r339, [%rd27+8];
	setp.gt.s32 	%p34, %r339, 1;
	@%p34 bra 	$L__BB3_42;
	mov.b32 	%r340, 0;
	st.local.u32 	[%rd28+8], %r340;
	bra.uni 	$L__BB3_43;
$L__BB3_42:
	ld.local.u32 	%r341, [%rd29+8];
	st.local.u32 	[%rd28+8], %r341;
$L__BB3_43:
	ld.global.u32 	%r342, [%rd27+12];
	setp.gt.s32 	%p35, %r342, 1;
	@%p35 bra 	$L__BB3_45;
	mov.b32 	%r343, 0;
	st.local.u32 	[%rd28+12], %r343;
	bra.uni 	$L__BB3_46;
$L__BB3_45:
	ld.local.u32 	%r344, [%rd29+12];
	st.local.u32 	[%rd28+12], %r344;
$L__BB3_46:
	add.s32 	%r641, %r641, 4;
$L__BB3_47:
	setp.eq.s32 	%p36, %r55, 0;
	@%p36 bra 	$L__BB3_60;
	setp.eq.s32 	%p37, %r55, 1;
	@%p37 bra 	$L__BB3_56;
	mul.wide.u32 	%rd157, %r641, 4;
	add.s64 	%rd30, %rd3, %rd157;
	ld.global.u32 	%r345, [%rd30];
	setp.gt.s32 	%p38, %r345, 1;
	add.s64 	%rd31, %rd8, %rd157;
	@%p38 bra 	$L__BB3_51;
	mov.b32 	%r346, 0;
	st.local.u32 	[%rd31], %r346;
	bra.uni 	$L__BB3_52;
$L__BB3_51:
	add.s32 	%r347, %r46, %r641;
	mul.wide.s32 	%rd158, %r347, 4;
	add.s64 	%rd159, %rd7, %rd158;
	ld.local.u32 	%r348, [%rd159];
	st.local.u32 	[%rd31], %r348;
$L__BB3_52:
	ld.global.u32 	%r349, [%rd30+4];
	setp.gt.s32 	%p39, %r349, 1;
	@%p39 bra 	$L__BB3_54;
	mov.b32 	%r350, 0;
	st.local.u32 	[%rd31+4], %r350;
	bra.uni 	$L__BB3_55;
$L__BB3_54:
	cvt.s64.s32 	%rd160, %r46;
	cvt.u64.u32 	%rd161, %r641;
	add.s64 	%rd162, %rd160, %rd161;
	shl.b64 	%rd163, %rd162, 2;
	add.s64 	%rd164, %rd7, %rd163;
	ld.local.u32 	%r351, [%rd164+4];
	st.local.u32 	[%rd31+4], %r351;
$L__BB3_55:
	add.s32 	%r641, %r641, 2;
$L__BB3_56:
	and.b32  	%r352, %r143, 1;
	setp.eq.b32 	%p40, %r352, 1;
	not.pred 	%p41, %p40;
	@%p41 bra 	$L__BB3_60;
	mul.wide.u32 	%rd165, %r641, 4;
	add.s64 	%rd166, %rd3, %rd165;
	ld.global.u32 	%r353, [%rd166];
	setp.gt.s32 	%p42, %r353, 1;
	@%p42 bra 	$L__BB3_59;
	add.s64 	%rd168, %rd8, %rd165;
	mov.b32 	%r354, 0;
	st.local.u32 	[%rd168], %r354;
	bra.uni 	$L__BB3_60;
$L__BB3_59:
	add.s32 	%r355, %r46, %r641;
	mul.wide.s32 	%rd169, %r355, 4;
	add.s64 	%rd170, %rd7, %rd169;
	ld.local.u32 	%r356, [%rd170];
	add.s64 	%rd172, %rd8, %rd165;
	st.local.u32 	[%rd172], %r356;
$L__BB3_60:
	and.b32  	%r60, %r143, 15;
	setp.lt.u32 	%p43, %r143, 16;
	mov.b32 	%r647, 0;
	mov.u32 	%r657, %r647;
	@%p43 bra 	$L__BB3_63;
	and.b32  	%r647, %r143, 2147483632;
	neg.s32 	%r658, %r647;
	add.s64 	%rd239, %rd8, 32;
	add.s64 	%rd238, %rd4, 32;
	mov.b32 	%r657, 0;
$L__BB3_62:
	.pragma "nounroll";
	ld.local.v2.u32 	{%r360, %r361}, [%rd239+-32];
	ld.global.u32 	%r362, [%rd238+-32];
	mad.lo.s32 	%r363, %r362, %r360, %r657;
	ld.global.u32 	%r364, [%rd238+-28];
	mad.lo.s32 	%r365, %r364, %r361, %r363;
	ld.local.v2.u32 	{%r366, %r367}, [%rd239+-24];
	ld.global.u32 	%r368, [%rd238+-24];
	mad.lo.s32 	%r369, %r368, %r366, %r365;
	ld.global.u32 	%r370, [%rd238+-20];
	mad.lo.s32 	%r371, %r370, %r367, %r369;
	ld.local.v2.u32 	{%r372, %r373}, [%rd239+-16];
	ld.global.u32 	%r374, [%rd238+-16];
	mad.lo.s32 	%r375, %r374, %r372, %r371;
	ld.global.u32 	%r376, [%rd238+-12];
	mad.lo.s32 	%r377, %r376, %r373, %r375;
	ld.local.v2.u32 	{%r378, %r379}, [%rd239+-8];
	ld.global.u32 	%r380, [%rd238+-8];
	mad.lo.s32 	%r381, %r380, %r378, %r377;
	ld.global.u32 	%r382, [%rd238+-4];
	mad.lo.s32 	%r383, %r382, %r379, %r381;
	ld.local.v2.u32 	{%r384, %r385}, [%rd239];
	ld.global.u32 	%r386, [%rd238];
	mad.lo.s32 	%r387, %r386, %r384, %r383;
	ld.global.u32 	%r388, [%rd238+4];
	mad.lo.s32 	%r389, %r388, %r385, %r387;
	ld.local.v2.u32 	{%r390, %r391}, [%rd239+8];
	ld.global.u32 	%r392, [%rd238+8];
	mad.lo.s32 	%r393, %r392, %r390, %r389;
	ld.global.u32 	%r394, [%rd238+12];
	mad.lo.s32 	%r395, %r394, %r391, %r393;
	ld.local.v2.u32 	{%r396, %r397}, [%rd239+16];
	ld.global.u32 	%r398, [%rd238+16];
	mad.lo.s32 	%r399, %r398, %r396, %r395;
	ld.global.u32 	%r400, [%rd238+20];
	mad.lo.s32 	%r401, %r400, %r397, %r399;
	ld.local.v2.u32 	{%r402, %r403}, [%rd239+24];
	ld.global.u32 	%r404, [%rd238+24];
	mad.lo.s32 	%r405, %r404, %r402, %r401;
	ld.global.u32 	%r406, [%rd238+28];
	mad.lo.s32 	%r657, %r406, %r403, %r405;
	add.s32 	%r658, %r658, 16;
	add.s64 	%rd239, %rd239, 64;
	add.s64 	%rd238, %rd238, 64;
	setp.eq.s32 	%p44, %r658, 0;
	@%p44 bra 	$L__BB3_63;
	bra.uni 	$L__BB3_62;
$L__BB3_63:
	setp.eq.s32 	%p45, %r60, 0;
	@%p45 bra 	$L__BB3_72;
	setp.lt.u32 	%p46, %r60, 8;
	@%p46 bra 	$L__BB3_66;
	mul.wide.u32 	%rd173, %r647, 4;
	add.s64 	%rd174, %rd8, %rd173;
	ld.local.u32 	%r408, [%rd174];
	add.s64 	%rd175, %rd4, %rd173;
	ld.global.u32 	%r409, [%rd175];
	mad.lo.s32 	%r410, %r409, %r408, %r657;
	ld.local.u32 	%r411, [%rd174+4];
	ld.global.u32 	%r412, [%rd175+4];
	mad.lo.s32 	%r413, %r412, %r411, %r410;
	ld.local.u32 	%r414, [%rd174+8];
	ld.global.u32 	%r415, [%rd175+8];
	mad.lo.s32 	%r416, %r415, %r414, %r413;
	ld.local.u32 	%r417, [%rd174+12];
	ld.global.u32 	%r418, [%rd175+12];
	mad.lo.s32 	%r419, %r418, %r417, %r416;
	ld.local.u32 	%r420, [%rd174+16];
	ld.global.u32 	%r421, [%rd175+16];
	mad.lo.s32 	%r422, %r421, %r420, %r419;
	ld.local.u32 	%r423, [%rd174+20];
	ld.global.u32 	%r424, [%rd175+20];
	mad.lo.s32 	%r425, %r424, %r423, %r422;
	ld.local.u32 	%r426, [%rd174+24];
	ld.global.u32 	%r427, [%rd175+24];
	mad.lo.s32 	%r428, %r427, %r426, %r425;
	ld.local.u32 	%r429, [%rd174+28];
	ld.global.u32 	%r430, [%rd175+28];
	mad.lo.s32 	%r657, %r430, %r429, %r428;
	add.s32 	%r647, %r647, 8;
$L__BB3_66:
	setp.eq.s32 	%p47, %r47, 0;
	@%p47 bra 	$L__BB3_72;
	and.b32  	%r75, %r143, 3;
	setp.lt.u32 	%p48, %r47, 4;
	@%p48 bra 	$L__BB3_69;
	mul.wide.u32 	%rd176, %r647, 4;
	add.s64 	%rd177, %rd8, %rd176;
	ld.local.u32 	%r432, [%rd177];
	add.s64 	%rd178, %rd4, %rd176;
	ld.global.u32 	%r433, [%rd178];
	mad.lo.s32 	%r434, %r433, %r432, %r657;
	ld.local.u32 	%r435, [%rd177+4];
	ld.global.u32 	%r436, [%rd178+4];
	mad.lo.s32 	%r437, %r436, %r435, %r434;
	ld.local.u32 	%r438, [%rd177+8];
	ld.global.u32 	%r439, [%rd178+8];
	mad.lo.s32 	%r440, %r439, %r438, %r437;
	ld.local.u32 	%r441, [%rd177+12];
	ld.global.u32 	%r442, [%rd178+12];
	mad.lo.s32 	%r657, %r442, %r441, %r440;
	add.s32 	%r647, %r647, 4;
$L__BB3_69:
	setp.eq.s32 	%p49, %r75, 0;
	@%p49 bra 	$L__BB3_72;
	mul.wide.u32 	%rd179, %r647, 4;
	add.s64 	%rd236, %rd4, %rd179;
	add.s64 	%rd235, %rd8, %rd179;
	neg.s32 	%r655, %r75;
$L__BB3_71:
	.pragma "nounroll";
	ld.local.u32 	%r443, [%rd235];
	ld.global.u32 	%r444, [%rd236];
	mad.lo.s32 	%r657, %r444, %r443, %r657;
	add.s64 	%rd236, %rd236, 4;
	add.s64 	%rd235, %rd235, 4;
	add.s32 	%r655, %r655, 1;
	setp.ne.s32 	%p50, %r655, 0;
	@%p50 bra 	$L__BB3_71;
$L__BB3_72:
	cvt.s64.s32 	%rd237, %r657;
$L__BB3_73:
	setp.lt.s32 	%p51, %r144, 1;
	mov.b64 	%rd247, 0;
	@%p51 bra 	$L__BB3_142;
	sub.s32 	%r87, %r142, %r144;
	and.b32  	%r88, %r144, 7;
	setp.lt.u32 	%p52, %r144, 8;
	mov.b32 	%r660, 0;
	@%p52 bra 	$L__BB3_101;
	and.b32  	%r660, %r144, 2147483640;
	neg.s32 	%r664, %r660;
	add.s64 	%rd242, %rd5, 16;
	add.s64 	%rd241, %rd9, 16;
	mul.wide.s32 	%rd181, %r87, 4;
	add.s64 	%rd182, %rd181, %rd7;
	add.s64 	%rd240, %rd182, 16;
	mov.u32 	%r663, %r87;
$L__BB3_76:
	.pragma "nounroll";
	ld.global.u32 	%r446, [%rd242+-16];
	setp.lt.s32 	%p53, %r446, 2;
	@%p53 bra 	$L__BB3_147;
	mul.wide.s32 	%rd183, %r663, 4;
	add.s64 	%rd184, %rd7, %rd183;
	ld.local.u32 	%r448, [%rd184];
	st.local.u32 	[%rd241+-16], %r448;
	bra.uni 	$L__BB3_148;
$L__BB3_78:
	mov.b32 	%r309, 0;
	st.local.u32 	[%rd233+-16], %r309;
$L__BB3_79:
	ld.global.u32 	%r311, [%rd234+-12];
	setp.gt.s32 	%p22, %r311, 1;
	@%p22 bra 	$L__BB3_81;
	mov.b32 	%r312, 0;
	st.local.u32 	[%rd233+-12], %r312;
	bra.uni 	$L__BB3_82;
$L__BB3_81:
	ld.local.u32 	%r313, [%rd232+-12];
	st.local.u32 	[%rd233+-12], %r313;
$L__BB3_82:
	ld.global.u32 	%r314, [%rd234+-8];
	setp.gt.s32 	%p23, %r314, 1;
	@%p23 bra 	$L__BB3_84;
	mov.b32 	%r315, 0;
	st.local.u32 	[%rd233+-8], %r315;
	bra.uni 	$L__BB3_85;
$L__BB3_84:
	ld.local.u32 	%r316, [%rd232+-8];
	st.local.u32 	[%rd233+-8], %r316;
$L__BB3_85:
	ld.global.u32 	%r317, [%rd234+-4];
	setp.gt.s32 	%p24, %r317, 1;
	@%p24 bra 	$L__BB3_87;
	mov.b32 	%r318, 0;
	st.local.u32 	[%rd233+-4], %r318;
	bra.uni 	$L__BB3_88;
$L__BB3_87:
	ld.local.u32 	%r319, [%rd232+-4];
	st.local.u32 	[%rd233+-4], %r319;
$L__BB3_88:
	ld.global.u32 	%r320, [%rd234];
	setp.gt.s32 	%p25, %r320, 1;
	@%p25 bra 	$L__BB3_90;
	mov.b32 	%r321, 0;
	st.local.u32 	[%rd233], %r321;
	bra.uni 	$L__BB3_91;
$L__BB3_90:
	ld.local.u32 	%r322, [%rd232];
	st.local.u32 	[%rd233], %r322;
$L__BB3_91:
	ld.global.u32 	%r323, [%rd234+4];
	setp.gt.s32 	%p26, %r323, 1;
	@%p26 bra 	$L__BB3_93;
	mov.b32 	%r324, 0;
	st.local.u32 	[%rd233+4], %r324;
	bra.uni 	$L__BB3_94;
$L__BB3_93:
	ld.local.u32 	%r325, [%rd232+4];
	st.local.u32 	[%rd233+4], %r325;
$L__BB3_94:
	ld.global.u32 	%r326, [%rd234+8];
	setp.gt.s32 	%p27, %r326, 1;
	@%p27 bra 	$L__BB3_96;
	mov.b32 	%r327, 0;
	st.local.u32 	[%rd233+8], %r327;
	bra.uni 	$L__BB3_97;
$L__BB3_96:
	ld.local.u32 	%r328, [%rd232+8];
	st.local.u32 	[%rd233+8], %r328;
$L__BB3_97:
	ld.global.u32 	%r329, [%rd234+12];
	setp.gt.s32 	%p28, %r329, 1;
	@%p28 bra 	$L__BB3_99;
	mov.b32 	%r330, 0;
	st.local.u32 	[%rd233+12], %r330;
	bra.uni 	$L__BB3_100;
$L__BB3_99:
	ld.local.u32 	%r331, [%rd232+12];
	st.local.u32 	[%rd233+12], %r331;
$L__BB3_100:
	add.s32 	%r645, %r645, 8;
	add.s32 	%r644, %r644, 8;
	add.s64 	%rd234, %rd234, 32;
	add.s64 	%rd233, %rd233, 32;
	add.s64 	%rd232, %rd232, 32;
	setp.eq.s32 	%p29, %r645, 0;
	@%p29 bra 	$L__BB3_32;
	bra.uni 	$L__BB3_30;
$L__BB3_101:
	setp.eq.s32 	%p62, %r88, 0;
	@%p62 bra 	$L__BB3_129;
	and.b32  	%r96, %r144, 3;
	setp.lt.u32 	%p63, %r88, 4;
	@%p63 bra 	$L__BB3_116;
	mul.wide.u32 	%rd185, %r660, 4;
	add.s64 	%rd55, %rd5, %rd185;
	ld.global.u32 	%r470, [%rd55];
	setp.gt.s32 	%p64, %r470, 1;
	add.s64 	%rd56, %rd9, %rd185;
	@%p64 bra 	$L__BB3_105;
	mov.b32 	%r471, 0;
	st.local.u32 	[%rd56], %r471;
	bra.uni 	$L__BB3_106;
$L__BB3_105:
	add.s32 	%r472, %r87, %r660;
	mul.wide.s32 	%rd186, %r472, 4;
	add.s64 	%rd187, %rd7, %rd186;
	ld.local.u32 	%r473, [%rd187];
	st.local.u32 	[%rd56], %r473;
$L__BB3_106:
	ld.global.u32 	%r474, [%rd55+4];
	setp.gt.s32 	%p65, %r474, 1;
	cvt.u64.u32 	%rd188, %r660;
	cvt.s64.s32 	%rd189, %r87;
	add.s64 	%rd190, %rd189, %rd188;
	shl.b64 	%rd191, %rd190, 2;
	add.s64 	%rd57, %rd7, %rd191;
	@%p65 bra 	$L__BB3_108;
	mov.b32 	%r475, 0;
	st.local.u32 	[%rd56+4], %r475;
	bra.uni 	$L__BB3_109;
$L__BB3_108:
	ld.local.u32 	%r476, [%rd57+4];
	st.local.u32 	[%rd56+4], %r476;
$L__BB3_109:
	ld.global.u32 	%r477, [%rd55+8];
	setp.gt.s32 	%p66, %r477, 1;
	@%p66 bra 	$L__BB3_111;
	mov.b32 	%r478, 0;
	st.local.u32 	[%rd56+8], %r478;
	bra.uni 	$L__BB3_112;
$L__BB3_111:
	ld.local.u32 	%r479, [%rd57+8];
	st.local.u32 	[%rd56+8], %r479;
$L__BB3_112:
	ld.global.u32 	%r480, [%rd55+12];
	setp.gt.s32 	%p67, %r480, 1;
	@%p67 bra 	$L__BB3_114;
	mov.b32 	%r481, 0;
	st.local.u32 	[%rd56+12], %r481;
	bra.uni 	$L__BB3_115;
$L__BB3_114:
	ld.local.u32 	%r482, [%rd57+12];
	st.local.u32 	[%rd56+12], %r482;
$L__BB3_115:
	add.s32 	%r660, %r660, 4;
$L__BB3_116:
	setp.eq.s32 	%p68, %r96, 0;
	@%p68 bra 	$L__BB3_129;
	setp.eq.s32 	%p69, %r96, 1;
	@%p69 bra 	$L__BB3_125;
	mul.wide.u32 	%rd192, %r660, 4;
	add.s64 	%rd58, %rd5, %rd192;
	ld.global.u32 	%r483, [%rd58];
	setp.gt.s32 	%p70, %r483, 1;
	add.s64 	%rd59, %rd9, %rd192;
	@%p70 bra 	$L__BB3_120;
	mov.b32 	%r484, 0;
	st.local.u32 	[%rd59], %r484;
	bra.uni 	$L__BB3_121;
$L__BB3_120:
	add.s32 	%r485, %r87, %r660;
	mul.wide.s32 	%rd193, %r485, 4;
	add.s64 	%rd194, %rd7, %rd193;
	ld.local.u32 	%r486, [%rd194];
	st.local.u32 	[%rd59], %r486;
$L__BB3_121:
	ld.global.u32 	%r487, [%rd58+4];
	setp.gt.s32 	%p71, %r487, 1;
	@%p71 bra 	$L__BB3_123;
	mov.b32 	%r488, 0;
	st.local.u32 	[%rd59+4], %r488;
	bra.uni 	$L__BB3_124;
$L__BB3_123:
	cvt.s64.s32 	%rd195, %r87;
	cvt.u64.u32 	%rd196, %r660;
	add.s64 	%rd197, %rd195, %rd196;
	shl.b64 	%rd198, %rd197, 2;
	add.s64 	%rd199, %rd7, %rd198;
	ld.local.u32 	%r489, [%rd199+4];
	st.local.u32 	[%rd59+4], %r489;
$L__BB3_124:
	add.s32 	%r660, %r660, 2;
$L__BB3_125:
	and.b32  	%r490, %r144, 1;
	setp.eq.b32 	%p72, %r490, 1;
	not.pred 	%p73, %p72;
	@%p73 bra 	$L__BB3_129;
	mul.wide.u32 	%rd200, %r660, 4;
	add.s64 	%rd201, %rd5, %rd200;
	ld.global.u32 	%r491, [%rd201];
	setp.gt.s32 	%p74, %r491, 1;
	@%p74 bra 	$L__BB3_128;
	add.s64 	%rd203, %rd9, %rd200;
	mov.b32 	%r492, 0;
	st.local.u32 	[%rd203], %r492;
	bra.uni 	$L__BB3_129;
$L__BB3_128:
	add.s32 	%r493, %r87, %r660;
	mul.wide.s32 	%rd204, %r493, 4;
	add.s64 	%rd205, %rd7, %rd204;
	ld.local.u32 	%r494, [%rd205];
	add.s64 	%rd207, %rd9, %rd200;
	st.local.u32 	[%rd207], %r494;
$L__BB3_129:
	and.b32  	%r101, %r144, 15;
	setp.lt.u32 	%p75, %r144, 16;
	mov.b32 	%r668, 0;
	mov.u32 	%r678, %r668;
	@%p75 bra 	$L__BB3_132;
	and.b32  	%r668, %r144, 2147483632;
	neg.s32 	%r665, %r668;
	add.s64 	%rd244, %rd9, 32;
	add.s64 	%rd243, %rd6, 32;
	mov.b32 	%r678, 0;
$L__BB3_131:
	.pragma "nounroll";
	ld.local.v2.u32 	{%r498, %r499}, [%rd244+-32];
	ld.global.u32 	%r500, [%rd243+-32];
	mad.lo.s32 	%r501, %r500, %r498, %r678;
	ld.global.u32 	%r502, [%rd243+-28];
	mad.lo.s32 	%r503, %r502, %r499, %r501;
	ld.local.v2.u32 	{%r504, %r505}, [%rd244+-24];
	ld.global.u32 	%r506, [%rd243+-24];
	mad.lo.s32 	%r507, %r506, %r504, %r503;
	ld.global.u32 	%r508, [%rd243+-20];
	mad.lo.s32 	%r509, %r508, %r505, %r507;
	ld.local.v2.u32 	{%r510, %r511}, [%rd244+-16];
	ld.global.u32 	%r512, [%rd243+-16];
	mad.lo.s32 	%r513, %r512, %r510, %r509;
	ld.global.u32 	%r514, [%rd243+-12];
	mad.lo.s32 	%r515, %r514, %r511, %r513;
	ld.local.v2.u32 	{%r516, %r517}, [%rd244+-8];
	ld.global.u32 	%r518, [%rd243+-8];
	mad.lo.s32 	%r519, %r518, %r516, %r515;
	ld.global.u32 	%r520, [%rd243+-4];
	mad.lo.s32 	%r521, %r520, %r517, %r519;
	ld.local.v2.u32 	{%r522, %r523}, [%rd244];
	ld.global.u32 	%r524, [%rd243];
	mad.lo.s32 	%r525, %r524, %r522, %r521;
	ld.global.u32 	%r526, [%rd243+4];
	mad.lo.s32 	%r527, %r526, %r523, %r525;
	ld.local.v2.u32 	{%r528, %r529}, [%rd244+8];
	ld.global.u32 	%r530, [%rd243+8];
	mad.lo.s32 	%r531, %r530, %r528, %r527;
	ld.global.u32 	%r532, [%rd243+12];
	mad.lo.s32 	%r533, %r532, %r529, %r531;
	ld.local.v2.u32 	{%r534, %r535}, [%rd244+16];
	ld.global.u32 	%r536, [%rd243+16];
	mad.lo.s32 	%r537, %r536, %r534, %r533;
	ld.global.u32 	%r538, [%rd243+20];
	mad.lo.s32 	%r539, %r538, %r535, %r537;
	ld.local.v2.u32 	{%r540, %r541}, [%rd244+24];
	ld.global.u32 	%r542, [%rd243+24];
	mad.lo.s32 	%r543, %r542, %r540, %r539;
	ld.global.u32 	%r544, [%rd243+28];
	mad.lo.s32 	%r678, %r544, %r541, %r543;
	add.s32 	%r665, %r665, 16;
	add.s64 	%rd244, %rd244, 64;
	add.s64 	%rd243, %rd243, 64;
	setp.ne.s32 	%p76, %r665, 0;
	@%p76 bra 	$L__BB3_131;
$L__BB3_132:
	setp.eq.s32 	%p77, %r101, 0;
	@%p77 bra 	$L__BB3_141;
	setp.lt.u32 	%p78, %r101, 8;
	@%p78 bra 	$L__BB3_135;
	mul.wide.u32 	%rd208, %r668, 4;
	add.s64 	%rd209, %rd9, %rd208;
	ld.local.u32 	%r546, [%rd209];
	add.s64 	%rd210, %rd6, %rd208;
	ld.global.u32 	%r547, [%rd210];
	mad.lo.s32 	%r548, %r547, %r546, %r678;
	ld.local.u32 	%r549, [%rd209+4];
	ld.global.u32 	%r550, [%rd210+4];
	mad.lo.s32 	%r551, %r550, %r549, %r548;
	ld.local.u32 	%r552, [%rd209+8];
	ld.global.u32 	%r553, [%rd210+8];
	mad.lo.s32 	%r554, %r553, %r552, %r551;
	ld.local.u32 	%r555, [%rd209+12];
	ld.global.u32 	%r556, [%rd210+12];
	mad.lo.s32 	%r557, %r556, %r555, %r554;
	ld.local.u32 	%r558, [%rd209+16];
	ld.global.u32 	%r559, [%rd210+16];
	mad.lo.s32 	%r560, %r559, %r558, %r557;
	ld.local.u32 	%r561, [%rd209+20];
	ld.global.u32 	%r562, [%rd210+20];
	mad.lo.s32 	%r563, %r562, %r561, %r560;
	ld.local.u32 	%r564, [%rd209+24];
	ld.global.u32 	%r565, [%rd210+24];
	mad.lo.s32 	%r566, %r565, %r564, %r563;
	ld.local.u32 	%r567, [%rd209+28];
	ld.global.u32 	%r568, [%rd210+28];
	mad.lo.s32 	%r678, %r568, %r567, %r566;
	add.s32 	%r668, %r668, 8;
$L__BB3_135:
	setp.eq.s32 	%p79, %r88, 0;
	@%p79 bra 	$L__BB3_141;
	and.b32  	%r120, %r144, 3;
	setp.lt.u32 	%p80, %r88, 4;
	@%p80 bra 	$L__BB3_138;
	mul.wide.u32 	%rd211, %r668, 4;
	add.s64 	%rd212, %rd9, %rd211;
	ld.local.u32 	%r570, [%rd212];
	add.s64 	%rd213, %rd6, %rd211;
	ld.global.u32 	%r571, [%rd213];
	mad.lo.s32 	%r572, %r571, %r570, %r678;
	ld.local.u32 	%r573, [%rd212+4];
	ld.global.u32 	%r574, [%rd213+4];
	mad.lo.s32 	%r575, %r574, %r573, %r572;
	ld.local.u32 	%r576, [%rd212+8];
	ld.global.u32 	%r577, [%rd213+8];
	mad.lo.s32 	%r578, %r577, %r576, %r575;
	ld.local.u32 	%r579, [%rd212+12];
	ld.global.u32 	%r580, [%rd213+12];
	mad.lo.s32 	%r678, %r580, %r579, %r578;
	add.s32 	%r668, %r668, 4;
$L__BB3_138:
	setp.eq.s32 	%p81, %r120, 0;
	@%p81 bra 	$L__BB3_141;
	mul.wide.u32 	%rd214, %r668, 4;
	add.s64 	%rd246, %rd6, %rd214;
	add.s64 	%rd245, %rd9, %rd214;
	neg.s32 	%r676, %r120;
$L__BB3_140:
	.pragma "nounroll";
	ld.local.u32 	%r581, [%rd245];
	ld.global.u32 	%r582, [%rd246];
	mad.lo.s32 	%r678, %r582, %r581, %r678;
	add.s64 	%rd246, %rd246, 4;
	add.s64 	%rd245, %rd245, 4;
	add.s32 	%r676, %r676, 1;
	setp.ne.s32 	%p82, %r676, 0;
	@%p82 bra 	$L__BB3_140;
$L__BB3_141:
	cvt.s64.s32 	%rd247, %r678;
$L__BB3_142:
	ld.param.u64 	%rd226, [_Z9zipKernelPfPiS0_iiS_S0_S0_iS_S0_S0_ii_param_9];
	ld.param.u64 	%rd225, [_Z9zipKernelPfPiS0_iiS_S0_S0_iS_S0_S0_ii_param_5];
	cvta.to.global.u64 	%rd215, %rd225;
	shl.b64 	%rd216, %rd237, 2;
	add.s64 	%rd217, %rd215, %rd216;
	ld.global.f32 	%f1, [%rd217];
	cvta.to.global.u64 	%rd218, %rd226;
	shl.b64 	%rd219, %rd247, 2;
	add.s64 	%rd220, %rd218, %rd219;
	ld.global.f32 	%f2, [%rd220];
	setp.gt.s32 	%p83, %r145, 9;
	@%p83 bra 	$L__BB3_183;
	setp.gt.s32 	%p96, %r145, 4;
	@%p96 bra 	$L__BB3_175;
	setp.gt.s32 	%p103, %r145, 2;
	@%p103 bra 	$L__BB3_172;
	setp.eq.s32 	%p106, %r145, 1;
	@%p106 bra 	$L__BB3_146;
	bra.uni 	$L__BB3_170;
$L__BB3_146:
	add.f32 	%f148, %f1, %f2;
	bra.uni 	$L__BB3_223;
$L__BB3_147:
	mov.b32 	%r447, 0;
	st.local.u32 	[%rd241+-16], %r447;
$L__BB3_148:
	ld.global.u32 	%r449, [%rd242+-12];
	setp.gt.s32 	%p54, %r449, 1;
	@%p54 bra 	$L__BB3_150;
	mov.b32 	%r450, 0;
	st.local.u32 	[%rd241+-12], %r450;
	bra.uni 	$L__BB3_151;
$L__BB3_150:
	ld.local.u32 	%r451, [%rd240+-12];
	st.local.u32 	[%rd241+-12], %r451;
$L__BB3_151:
	ld.global.u32 	%r452, [%rd242+-8];
	setp.gt.s32 	%p55, %r452, 1;
	@%p55 bra 	$L__BB3_153;
	mov.b32 	%r453, 0;
	st.local.u32 	[%rd241+-8], %r453;
	bra.uni 	$L__BB3_154;
$L__BB3_153:
	ld.local.u32 	%r454, [%rd240+-8];
	st.local.u32 	[%rd241+-8], %r454;
$L__BB3_154:
	ld.global.u32 	%r455, [%rd242+-4];
	setp.gt.s32 	%p56, %r455, 1;
	@%p56 bra 	$L__BB3_156;
	mov.b32 	%r456, 0;
	st.local.u32 	[%rd241+-4], %r456;
	bra.uni 	$L__BB3_157;
$L__BB3_156:
	ld.local.u32 	%r457, [%rd240+-4];
	st.local.u32 	[%rd241+-4], %r457;
$L__BB3_157:
	ld.global.u32 	%r458, [%rd242];
	setp.gt.s32 	%p57, %r458, 1;
	@%p57 bra 	$L__BB3_159;
	mov.b32 	%r459, 0;
	st.local.u32 	[%rd241], %r459;
	bra.uni 	$L__BB3_160;
$L__BB3_159:
	ld.local.u32 	%r460, [%rd240];
	st.local.u32 	[%rd241], %r460;
$L__BB3_160:
	ld.global.u32 	%r461, [%rd242+4];
	setp.gt.s32 	%p58, %r461, 1;
	@%p58 bra 	$L__BB3_162;
	mov.b32 	%r462, 0;
	st.local.u32 	[%rd241+4], %r462;
	bra.uni 	$L__BB3_163;
$L__BB3_162:
	ld.local.u32 	%r463, [%rd240+4];
	st.local.u32 	[%rd241+4], %r463;
$L__BB3_163:
	ld.global.u32 	%r464, [%rd242+8];
	setp.gt.s32 	%p59, %r464, 1;
	@%p59 bra 	$L__BB3_165;
	mov.b32 	%r465, 0;
	st.local.u32 	[%rd241+8], %r465;
	bra.uni 	$L__BB3_166;
$L__BB3_165:
	ld.local.u32 	%r466, [%rd240+8];
	st.local.u32 	[%rd241+8], %r466;
$L__BB3_166:
	ld.global.u32 	%r467, [%rd242+12];
	setp.gt.s32 	%p60, %r467, 1;
	@%p60 bra 	$L__BB3_168;
	mov.b32 	%r468, 0;
	st.local.u32 	[%rd241+12], %r468;
	bra.uni 	$L__BB3_169;
$L__BB3_168:
	ld.local.u32 	%r469, [%rd240+12];
	st.local.u32 	[%rd241+12], %r469;
$L__BB3_169:
	add.s32 	%r664, %r664, 8;
	add.s32 	%r663, %r663, 8;
	add.s64 	%rd242, %rd242, 32;
	add.s64 	%rd241, %rd241, 32;
	add.s64 	%rd240, %rd240, 32;
	setp.eq.s32 	%p61, %r664, 0;
	@%p61 bra 	$L__BB3_101;
	bra.uni 	$L__BB3_76;
$L__BB3_170:
	setp.eq.s32 	%p107, %r145, 2;
	@%p107 bra 	$L__BB3_171;
	bra.uni 	$L__BB3_222;
$L__BB3_171:
	mul.f32 	%f148, %f1, %f2;
	bra.uni 	$L__BB3_223;
$L__BB3_172:
	setp.eq.s32 	%p104, %r145, 3;
	mov.f32 	%f148, %f1;
	@%p104 bra 	$L__BB3_223;
	setp.eq.s32 	%p105, %r145, 4;
	@%p105 bra 	$L__BB3_174;
	bra.uni 	$L__BB3_222;
$L__BB3_174:
	neg.f32 	%f148, %f1;
	bra.uni 	$L__BB3_223;
$L__BB3_175:
	setp.gt.s32 	%p97, %r145, 6;
	@%p97 bra 	$L__BB3_179;
	setp.eq.s32 	%p101, %r145, 5;
	@%p101 bra 	$L__BB3_199;
	setp.eq.s32 	%p102, %r145, 6;
	@%p102 bra 	$L__BB3_178;
	bra.uni 	$L__BB3_222;
$L__BB3_178:
	setp.eq.f32 	%p141, %f1, %f2;
	selp.f32 	%f148, 0f3F800000, 0f00000000, %p141;
	bra.uni 	$L__BB3_223;
$L__BB3_179:
	setp.eq.s32 	%p98, %r145, 7;
	@%p98 bra 	$L__BB3_200;
	setp.eq.s32 	%p99, %r145, 8;
	@%p99 bra 	$L__BB3_203;
	setp.eq.s32 	%p100, %r145, 9;
	@%p100 bra 	$L__BB3_182;
	bra.uni 	$L__BB3_222;
$L__BB3_182:
	setp.gt.f32 	%p139, %f1, 0f00000000;
	selp.f32 	%f148, %f2, 0f00000000, %p139;
	bra.uni 	$L__BB3_223;
$L__BB3_183:
	setp.gt.s32 	%p84, %r145, 13;
	@%p84 bra 	$L__BB3_191;
	setp.gt.s32 	%p91, %r145, 11;
	@%p91 bra 	$L__BB3_188;
	setp.eq.s32 	%p94, %r145, 10;
	@%p94 bra 	$L__BB3_204;
	setp.eq.s32 	%p95, %r145, 11;
	@%p95 bra 	$L__BB3_187;
	bra.uni 	$L__BB3_222;
$L__BB3_187:
	cvt.f64.f32 	%fd18, %f2;
	cvt.f64.f32 	%fd19, %f1;
	add.f64 	%fd20, %fd19, 0d3EB0C6F7A0B5ED8D;
	div.rn.f64 	%fd21, %fd18, %fd20;
	cvt.rn.f32.f64 	%f148, %fd21;
	bra.uni 	$L__BB3_223;
$L__BB3_188:
	setp.eq.s32 	%p92, %r145, 12;
	@%p92 bra 	$L__BB3_211;
	setp.eq.s32 	%p93, %r145, 13;
	@%p93 bra 	$L__BB3_190;
	bra.uni 	$L__BB3_222;
$L__BB3_190:
	rcp.rn.f32 	%f148, %f1;
	bra.uni 	$L__BB3_223;
$L__BB3_191:
	setp.gt.s32 	%p85, %r145, 15;
	@%p85 bra 	$L__BB3_195;
	setp.eq.s32 	%p89, %r145, 14;
	@%p89 bra 	$L__BB3_212;
	setp.eq.s32 	%p90, %r145, 15;
	@%p90 bra 	$L__BB3_194;
	bra.uni 	$L__BB3_222;
$L__BB3_194:
	sub.f32 	%f107, %f1, %f2;
	cvt.f64.f32 	%fd10, %f107;
	setp.lt.f64 	%p132, %fd10, 0d3F847AE147AE147B;
	sub.f32 	%f108, %f2, %f1;
	cvt.f64.f32 	%fd11, %f108;
	setp.lt.f64 	%p133, %fd11, 0d3F847AE147AE147B;
	and.pred  	%p134, %p132, %p133;
	selp.u32 	%r597, 1, 0, %p134;
	cvt.rn.f32.u32 	%f148, %r597;
	bra.uni 	$L__BB3_223;
$L__BB3_195:
	setp.eq.s32 	%p86, %r145, 16;
	@%p86 bra 	$L__BB3_213;
	setp.eq.s32 	%p87, %r145, 17;
	mov.f32 	%f148, 0f3F800000;
	@%p87 bra 	$L__BB3_214;
	setp.eq.s32 	%p88, %r145, 18;
	@%p88 bra 	$L__BB3_198;
	bra.uni 	$L__BB3_222;
$L__BB3_198:
	abs.f32 	%f29, %f1;
	mul.f32 	%f30, %f29, 0f4038AA3B;
	ex2.approx.ftz.f32 	%f31, %f30;
	add.f32 	%f32, %f31, 0f3F800000;
	rcp.approx.ftz.f32 	%f33, %f32;
	fma.rn.f32 	%f34, %f33, 0fC0000000, 0f3F800000;
	setp.ge.f32 	%p108, %f29, 0f41102CB4;
	selp.f32 	%f35, 0f3F800000, %f34, %p108;
	copysign.f32 	%f36, %f1, %f35;
	mul.f32 	%f37, %f1, %f1;
	fma.rn.f32 	%f38, %f37, 0f3C80F082, 0fBD563CAE;
	fma.rn.f32 	%f39, %f38, %f37, 0f3E085941;
	fma.rn.f32 	%f40, %f39, %f37, 0fBEAAA9ED;
	fma.rn.f32 	%f41, %f40, %f37, 0f00000000;
	fma.rn.f32 	%f42, %f41, %f1, %f1;
	setp.ge.f32 	%p109, %f29, 0f3F19999A;
	selp.f32 	%f148, %f36, %f42, %p109;
	bra.uni 	$L__BB3_223;
$L__BB3_199:
	setp.lt.f32 	%p142, %f1, %f2;
	selp.f32 	%f148, 0f3F800000, 0f00000000, %p142;
	bra.uni 	$L__BB3_223;
$L__BB3_200:
	setp.ltu.f32 	%p140, %f1, 0f00000000;
	@%p140 bra 	$L__BB3_202;
	fma.rn.f32 	%f121, %f1, 0fBBBB989D, 0f3F000000;
	cvt.sat.f32.f32 	%f122, %f121;
	mov.f32 	%f123, 0f4B400001;
	mov.f32 	%f124, 0f437C0000;
	fma.rm.f32 	%f125, %f122, %f124, %f123;
	add.f32 	%f126, %f125, 0fCB40007F;
	neg.f32 	%f127, %f126;
	fma.rn.f32 	%f128, %f1, 0fBFB8AA3B, %f127;
	fma.rn.f32 	%f129, %f1, 0fB2A57060, %f128;
	mov.b32 	%r614, %f125;
	shl.b32 	%r615, %r614, 23;
	mov.b32 	%f130, %r615;
	ex2.approx.ftz.f32 	%f131, %f129;
	mul.f32 	%f132, %f131, %f130;
	cvt.f64.f32 	%fd58, %f132;
	add.f64 	%fd59, %fd58, 0d3FF0000000000000;
	rcp.rn.f64 	%fd60, %fd59;
	cvt.rn.f32.f64 	%f148, %fd60;
	bra.uni 	$L__BB3_223;
$L__BB3_202:
	fma.rn.f32 	%f133, %f1, 0f3BBB989D, 0f3F000000;
	cvt.sat.f32.f32 	%f134, %f133;
	mov.f32 	%f135, 0f4B400001;
	mov.f32 	%f136, 0f437C0000;
	fma.rm.f32 	%f137, %f134, %f136, %f135;
	add.f32 	%f138, %f137, 0fCB40007F;
	neg.f32 	%f139, %f138;
	fma.rn.f32 	%f140, %f1, 0f3FB8AA3B, %f139;
	fma.rn.f32 	%f141, %f1, 0f32A57060, %f140;
	mov.b32 	%r616, %f137;
	shl.b32 	%r617, %r616, 23;
	mov.b32 	%f142, %r617;
	ex2.approx.ftz.f32 	%f143, %f141;
	mul.f32 	%f144, %f143, %f142;
	cvt.f64.f32 	%fd61, %f144;
	add.f64 	%fd62, %fd61, 0d3FF0000000000000;
	div.rn.f64 	%fd63, %fd61, %fd62;
	cvt.rn.f32.f64 	%f148, %fd63;
	bra.uni 	$L__BB3_223;
$L__BB3_203:
	cvt.f64.f32 	%fd56, %f1;
	max.f64 	%fd57, %fd56, 0d0000000000000000;
	cvt.rn.f32.f64 	%f148, %fd57;
	bra.uni 	$L__BB3_223;
$L__BB3_204:
	cvt.f64.f32 	%fd22, %f1;
	add.f64 	%fd66, %fd22, 0d3EB0C6F7A0B5ED8D;
	{
	.reg .b32 %temp; 
	mov.b64 	{%temp, %r679}, %fd66;
	}
	{
	.reg .b32 %temp; 
	mov.b64 	{%r680, %temp}, %fd66;
	}
	setp.gt.s32 	%p135, %r679, 1048575;
	mov.b32 	%r681, -1023;
	@%p135 bra 	$L__BB3_206;
	mul.f64 	%fd66, %fd66, 0d4350000000000000;
	{
	.reg .b32 %temp; 
	mov.b64 	{%temp, %r679}, %fd66;
	}
	{
	.reg .b32 %temp; 
	mov.b64 	{%r680, %temp}, %fd66;
	}
	mov.b32 	%r681, -1077;
$L__BB3_206:
	add.s32 	%r602, %r679, -1;
	setp.gt.u32 	%p136, %r602, 2146435070;
	@%p136 bra 	$L__BB3_210;
	shr.u32 	%r605, %r679, 20;
	add.s32 	%r682, %r681, %r605;
	and.b32  	%r606, %r679, 1048575;
	or.b32  	%r607, %r606, 1072693248;
	mov.b64 	%fd67, {%r680, %r607};
	setp.lt.u32 	%p138, %r607, 1073127583;
	@%p138 bra 	$L__BB3_209;
	{
	.reg .b32 %temp; 
	mov.b64 	{%r608, %temp}, %fd67;
	}
	{
	.reg .b32 %temp; 
	mov.b64 	{%temp, %r609}, %fd67;
	}
	add.s32 	%r610, %r609, -1048576;
	mov.b64 	%fd67, {%r608, %r610};
	add.s32 	%r682, %r682, 1;
$L__BB3_209:
	add.f64 	%fd24, %fd67, 0dBFF0000000000000;
	add.f64 	%fd25, %fd67, 0d3FF0000000000000;
	rcp.approx.ftz.f64 	%fd26, %fd25;
	neg.f64 	%fd27, %fd25;
	fma.rn.f64 	%fd28, %fd27, %fd26, 0d3FF0000000000000;
	fma.rn.f64 	%fd29, %fd28, %fd28, %fd28;
	fma.rn.f64 	%fd30, %fd29, %fd26, %fd26;
	mul.f64 	%fd31, %fd24, %fd30;
	fma.rn.f64 	%fd32, %fd24, %fd30, %fd31;
	mul.f64 	%fd33, %fd32, %fd32;
	fma.rn.f64 	%fd34, %fd33, 0d3EB1380B3AE80F1E, 0d3ED0EE258B7A8B04;
	fma.rn.f64 	%fd35, %fd34, %fd33, 0d3EF3B2669F02676F;
	fma.rn.f64 	%fd36, %fd35, %fd33, 0d3F1745CBA9AB0956;
	fma.rn.f64 	%fd37, %fd36, %fd33, 0d3F3C71C72D1B5154;
	fma.rn.f64 	%fd38, %fd37, %fd33, 0d3F624924923BE72D;
	fma.rn.f64 	%fd39, %fd38, %fd33, 0d3F8999999999A3C4;
	fma.rn.f64 	%fd40, %fd39, %fd33, 0d3FB5555555555554;
	sub.f64 	%fd41, %fd24, %fd32;
	add.f64 	%fd42, %fd41, %fd41;
	neg.f64 	%fd43, %fd32;
	fma.rn.f64 	%fd44, %fd43, %fd24, %fd42;
	mul.f64 	%fd45, %fd30, %fd44;
	mul.f64 	%fd46, %fd33, %fd40;
	fma.rn.f64 	%fd47, %fd46, %fd32, %fd45;
	xor.b32  	%r611, %r682, -2147483648;
	mov.b32 	%r612, 1127219200;
	mov.b64 	%fd48, {%r611, %r612};
	mov.b32 	%r613, -2147483648;
	mov.b64 	%fd49, {%r613, %r612};
	sub.f64 	%fd50, %fd48, %fd49;
	fma.rn.f64 	%fd51, %fd50, 0d3FE62E42FEFA39EF, %fd32;
	fma.rn.f64 	%fd52, %fd50, 0dBFE62E42FEFA39EF, %fd51;
	sub.f64 	%fd53, %fd52, %fd32;
	sub.f64 	%fd54, %fd47, %fd53;
	fma.rn.f64 	%fd55, %fd50, 0d3C7ABC9E3B39803F, %fd54;
	add.f64 	%fd7, %fd51, %fd55;
	cvt.rn.f32.f64 	%f148, %fd7;
	bra.uni 	$L__BB3_223;
$L__BB3_210:
	fma.rn.f64 	%fd23, %fd66, 0d7FF0000000000000, 0d7FF0000000000000;
	{
	.reg .b32 %temp; 
	mov.b64 	{%temp, %r603}, %fd66;
	}
	and.b32  	%r604, %r603, 2147483647;
	setp.eq.s32 	%p137, %r604, 0;
	selp.f64 	%fd8, 0dFFF0000000000000, %fd23, %p137;
	cvt.rn.f32.f64 	%f148, %fd8;
	bra.uni 	$L__BB3_223;
$L__BB3_211:
	fma.rn.f32 	%f110, %f1, 0f3BBB989D, 0f3F000000;
	cvt.sat.f32.f32 	%f111, %f110;
	mov.f32 	%f112, 0f4B400001;
	mov.f32 	%f113, 0f437C0000;
	fma.rm.f32 	%f114, %f111, %f113, %f112;
	add.f32 	%f115, %f114, 0fCB40007F;
	neg.f32 	%f116, %f115;
	fma.rn.f32 	%f117, %f1, 0f3FB8AA3B, %f116;
	fma.rn.f32 	%f118, %f1, 0f32A57060, %f117;
	mov.b32 	%r598, %f114;
	shl.b32 	%r599, %r598, 23;
	mov.b32 	%f119, %r599;
	ex2.approx.ftz.f32 	%f120, %f118;
	mul.f32 	%f148, %f120, %f119;
	bra.uni 	$L__BB3_223;
$L__BB3_212:
	mul.f32 	%f109, %f1, %f1;
	cvt.f64.f32 	%fd13, %f109;
	rcp.rn.f64 	%fd14, %fd13;
	neg.f64 	%fd15, %fd14;
	cvt.f64.f32 	%fd16, %f2;
	mul.f64 	%fd17, %fd15, %fd16;
	cvt.rn.f32.f64 	%f148, %fd17;
	bra.uni 	$L__BB3_223;
$L__BB3_213:
	setp.gt.f32 	%p131, %f1, %f2;
	selp.f32 	%f148, %f1, %f2, %p131;
	bra.uni 	$L__BB3_223;
$L__BB3_214:
	mul.f32 	%f44, %f2, 0f3F000000;
	cvt.rzi.f32.f32 	%f45, %f44;
	add.f32 	%f46, %f45, %f45;
	sub.f32 	%f47, %f2, %f46;
	abs.f32 	%f19, %f47;
	abs.f32 	%f20, %f1;
	setp.lt.f32 	%p110, %f20, 0f00800000;
	mul.f32 	%f48, %f20, 0f4B800000;
	selp.f32 	%f49, %f48, %f20, %p110;
	selp.f32 	%f50, 0fC1C00000, 0f00000000, %p110;
	mov.b32 	%r583, %f49;
	add.s32 	%r584, %r583, -1060439283;
	and.b32  	%r585, %r584, -8388608;
	sub.s32 	%r586, %r583, %r585;
	mov.b32 	%f51, %r586;
	cvt.rn.f32.s32 	%f52, %r585;
	fma.rn.f32 	%f53, %f52, 0f34000000, %f50;
	add.f32 	%f54, %f51, 0fBF800000;
	add.f32 	%f55, %f51, 0f3F800000;
	rcp.approx.ftz.f32 	%f56, %f55;
	add.f32 	%f57, %f54, %f54;
	mul.f32 	%f58, %f57, %f56;
	mul.f32 	%f59, %f58, %f58;
	sub.f32 	%f60, %f54, %f58;
	add.f32 	%f61, %f60, %f60;
	neg.f32 	%f62, %f58;
	fma.rn.f32 	%f63, %f62, %f54, %f61;
	mul.rn.f32 	%f64, %f56, %f63;
	fma.rn.f32 	%f65, %f59, 0f3A2C32E4, 0f3B52E7DB;
	fma.rn.f32 	%f66, %f65, %f59, 0f3C93BB73;
	fma.rn.f32 	%f67, %f66, %f59, 0f3DF6384F;
	mul.rn.f32 	%f68, %f67, %f59;
	fma.rn.f32 	%f69, %f58, 0f3FB8AA3B, %f53;
	sub.f32 	%f70, %f53, %f69;
	fma.rn.f32 	%f71, %f58, 0f3FB8AA3B, %f70;
	fma.rn.f32 	%f72, %f64, 0f3FB8AA3B, %f71;
	fma.rn.f32 	%f73, %f58, 0f32A55E34, %f72;
	mul.f32 	%f74, %f68, 0f40400000;
	fma.rn.f32 	%f75, %f74, %f64, %f73;
	fma.rn.f32 	%f76, %f68, %f58, %f75;
	add.rn.f32 	%f77, %f69, %f76;
	neg.f32 	%f78, %f69;
	add.rn.f32 	%f79, %f77, %f78;
	neg.f32 	%f80, %f79;
	add.rn.f32 	%f81, %f76, %f80;
	mul.rn.f32 	%f82, %f77, %f2;
	neg.f32 	%f83, %f82;
	fma.rn.f32 	%f84, %f77, %f2, %f83;
	fma.rn.f32 	%f85, %f81, %f2, %f84;
	cvt.rni.f32.f32 	%f86, %f82;
	sub.f32 	%f87, %f82, %f86;
	add.f32 	%f88, %f87, %f85;
	fma.rn.f32 	%f89, %f88, 0f391FCB8E, 0f3AAF85ED;
	fma.rn.f32 	%f90, %f89, %f88, 0f3C1D9856;
	fma.rn.f32 	%f91, %f90, %f88, 0f3D6357BB;
	fma.rn.f32 	%f92, %f91, %f88, 0f3E75FDEC;
	fma.rn.f32 	%f93, %f92, %f88, 0f3F317218;
	fma.rn.f32 	%f94, %f93, %f88, 0f3F800000;
	cvt.rzi.s32.f32 	%r587, %f86;
	setp.gt.f32 	%p111, %f86, 0f00000000;
	selp.b32 	%r588, 0, -2097152000, %p111;
	add.s32 	%r589, %r588, 2130706432;
	mov.b32 	%f95, %r589;
	mul.f32 	%f96, %f94, %f95;
	shl.b32 	%r590, %r587, 23;
	sub.s32 	%r591, %r590, %r588;
	mov.b32 	%f97, %r591;
	mul.f32 	%f98, %f96, %f97;
	abs.f32 	%f99, %f82;
	setp.gt.f32 	%p112, %f99, 0f43180000;
	setp.lt.f32 	%p113, %f82, 0f00000000;
	selp.f32 	%f100, 0f00000000, 0f7F800000, %p113;
	selp.f32 	%f21, %f100, %f98, %p112;
	setp.eq.f32 	%p114, %f1, 0f3F800000;
	setp.eq.f32 	%p115, %f2, 0f00000000;
	or.pred  	%p116, %p114, %p115;
	@%p116 bra 	$L__BB3_223;
	setp.num.f32 	%p117, %f20, %f20;
	abs.f32 	%f101, %f2;
	setp.num.f32 	%p118, %f101, %f101;
	and.pred  	%p119, %p117, %p118;
	@%p119 bra 	$L__BB3_217;
	add.rn.f32 	%f148, %f1, %f2;
	bra.uni 	$L__BB3_223;
$L__BB3_217:
	setp.neu.f32 	%p120, %f1, 0f00000000;
	setp.neu.f32 	%p121, %f20, 0f7F800000;
	and.pred  	%p122, %p120, %p121;
	@%p122 bra 	$L__BB3_219;
	setp.neu.f32 	%p129, %f19, 0f3F800000;
	add.f32 	%f106, %f1, %f1;
	mov.b32 	%r592, %f106;
	setp.lt.f32 	%p130, %f2, 0f00000000;
	xor.b32  	%r593, %r592, 2139095040;
	selp.b32 	%r594, %r593, %r592, %p130;
	and.b32  	%r595, %r594, 2147483647;
	selp.b32 	%r596, %r595, %r594, %p129;
	mov.b32 	%f148, %r596;
	bra.uni 	$L__BB3_223;
$L__BB3_219:
	setp.eq.f32 	%p123, %f1, 0fBF800000;
	setp.eq.f32 	%p124, %f101, 0f7F800000;
	and.pred  	%p125, %p123, %p124;
	@%p125 bra 	$L__BB3_223;
	setp.geu.f32 	%p126, %f1, 0f00000000;
	mov.f32 	%f148, %f21;
	@%p126 bra 	$L__BB3_223;
	setp.neu.f32 	%p127, %f19, 0f3F800000;
	neg.f32 	%f103, %f21;
	selp.f32 	%f104, %f21, %f103, %p127;
	cvt.rmi.f32.f32 	%f105, %f2;
	setp.neu.f32 	%p128, %f2, %f105;
	selp.f32 	%f148, 0f7FFFFFFF, %f104, %p128;
	bra.uni 	$L__BB3_223;
$L__BB3_222:
	add.f32 	%f148, %f1, %f2;
$L__BB3_223:
	ld.param.u64 	%rd224, [_Z9zipKernelPfPiS0_iiS_S0_S0_iS_S0_S0_ii_param_0];
	cvta.to.global.u64 	%rd221, %rd224;
	shl.b64 	%rd222, %rd229, 2;
	add.s64 	%rd223, %rd221, %rd222;
	st.global.f32 	[%rd223], %f148;
$L__BB3_224:
	ret;

}


// ===== COMPILED SASS (sm_100) =====

	.target	sm_100

	.elftype	@"ET_EXEC"


//--------------------- .note.nv.tkinfo           --------------------------
	.section	.note.nv.tkinfo,"",@"SHT_NOTE"
	.sectionflags	@"SHF_NOTE_NV_TKINFO"
	.tkinfo
        /*0018*/ 	.word	0x00000002
        /*0030*/ 	.string	""
        /*0030*/ 	.string	"ptxas"
        /*0030*/ 	.string	"Cuda compilation tools, release 13.0, V13.0.88"
        /*0030*/ 	.string	"Build cuda_13.0.r13.0/compiler.36424714_0"
        /*0030*/ 	.string	"-arch sm_100 -m 64 "



//--------------------- .note.nv.cuinfo           --------------------------
	.section	.note.nv.cuinfo,"",@"SHT_NOTE"
	.sectionflags	@"SHF_NOTE_NV_CUINFO"
        /*0018*/ 	.short	0x0002
        /*001a*/ 	.short	0x0064
        /*001c*/ 	.short	0x0082
	.zero		2


//--------------------- .nv.info                  --------------------------
	.section	.nv.info,"",@"SHT_CUDA_INFO"
	.align	4


	//----- nvinfo : EIATTR_REGCOUNT
	.align		4
        /*0000*/ 	.byte	0x04, 0x2f
        /*0002*/ 	.short	(.L_1 - .L_0)
	.align		4
.L_0:
        /*0004*/ 	.word	index@(_Z20MatrixMultiplyKernelPfPKiS1_S_S1_S1_S_S1_S1_)
        /*0008*/ 	.word	0x00000020


	//----- nvinfo : EIATTR_FRAME_SIZE
	.align		4
.L_1:
        /*000c*/ 	.byte	0x04, 0x11
        /*000e*/ 	.short	(.L_3 - .L_2)
	.align		4
.L_2:
        /*0010*/ 	.word	index@(_Z20MatrixMultiplyKernelPfPKiS1_S_S1_S1_S_S1_S1_)
        /*0014*/ 	.word	0x00000000


	//----- nvinfo : EIATTR_REGCOUNT
	.align		4
.L_3:
        /*0018*/ 	.byte	0x04, 0x2f
        /*001a*/ 	.short	(.L_5 - .L_4)
	.align		4
.L_4:
        /*001c*/ 	.word	index@(_Z9mapKernelPfPiS0_iS_S0_S0_ii)
        /*0020*/ 	.word	0x0000001f


	//----- nvinfo : EIATTR_FRAME_SIZE
	.align		4
.L_5:
        /*0024*/ 	.byte	0x04, 0x11
        /*0026*/ 	.short	(.L_7 - .L_6)
	.align		4
.L_6:
        /*0028*/ 	.word	index@($__internal_8_$__cuda_sm20_rcp_rn_f32_slowpath)
        /*002c*/ 	.word	0x00000050


	//----- nvinfo : EIATTR_FRAME_SIZE
	.align		4
.L_7:
        /*0030*/ 	.byte	0x04, 0x11
        /*0032*/ 	.short	(.L_9 - .L_8)
	.align		4
.L_8:
        /*0034*/ 	.word	index@($__internal_7_$__cuda_sm20_div_rn_f64_full)
        /*0038*/ 	.word	0x00000050


	//----- nvinfo : EIATTR_FRAME_SIZE
	.align		4
.L_9:
        /*003c*/ 	.byte	0x04, 0x11
        /*003e*/ 	.short	(.L_11 - .L_10)
	.align		4
.L_10:
        /*0040*/ 	.word	index@($__internal_6_$__cuda_sm20_dblrcp_rn_slowpath_v3)
        /*0044*/ 	.word	0x00000050


	//----- nvinfo : EIATTR_FRAME_SIZE
	.align		4
.L_11:
        /*0048*/ 	.byte	0x04, 0x11
        /*004a*/ 	.short	(.L_13 - .L_12)
	.align		4
.L_12:
        /*004c*/ 	.word	index@(_Z9mapKernelPfPiS0_iS_S0_S0_ii)
        /*0050*/ 	.word	0x00000050


	//----- nvinfo : EIATTR_REGCOUNT
	.align		4
.L_13:
        /*0054*/ 	.byte	0x04, 0x2f
        /*0056*/ 	.short	(.L_15 - .L_14)
	.align		4
.L_14:
        /*0058*/ 	.word	index@(_Z12reduceKernelPfPiS0_iS_S0_S0_ifii)
        /*005c*/ 	.word	0x00000020


	//----- nvinfo : EIATTR_FRAME_SIZE
	.align		4
.L_15:
        /*0060*/ 	.byte	0x04, 0x11
        /*0062*/ 	.short	(.L_17 - .L_16)
	.align		4
.L_16:
        /*0064*/ 	.word	index@($__internal_5_$__cuda_sm20_rcp_rn_f32_slowpath)
        /*0068*/ 	.word	0x00000050


	//----- nvinfo : EIATTR_FRAME_SIZE
	.align		4
.L_17:
        /*006c*/ 	.byte	0x04, 0x11
        /*006e*/ 	.short	(.L_19 - .L_18)
	.align		4
.L_18:
        /*0070*/ 	.word	index@($__internal_4_$__cuda_sm20_div_rn_f64_full)
        /*0074*/ 	.word	0x00000050


	//----- nvinfo : EIATTR_FRAME_SIZE
	.align		4
.L_19:
        /*0078*/ 	.byte	0x04, 0x11
        /*007a*/ 	.short	(.L_21 - .L_20)
	.align		4
.L_20:
        /*007c*/ 	.word	index@($__internal_3_$__cuda_sm20_dblrcp_rn_slowpath_v3)
        /*0080*/ 	.word	0x00000050


	//----- nvinfo : EIATTR_FRAME_SIZE
	.align		4
.L_21:
        /*0084*/ 	.byte	0x04, 0x11
        /*0086*/ 	.short	(.L_23 - .L_22)
	.align		4
.L_22:
        /*0088*/ 	.word	index@(_Z12reduceKernelPfPiS0_iS_S0_S0_ifii)
        /*008c*/ 	.word	0x00000050


	//----- nvinfo : EIATTR_REGCOUNT
	.align		4
.L_23:
        /*0090*/ 	.byte	0x04, 0x2f
        /*0092*/ 	.short	(.L_25 - .L_24)
	.align		4
.L_24:
        /*0094*/ 	.word	index@(_Z9zipKernelPfPiS0_iiS_S0_S0_iS_S0_S0_ii)
        /*0098*/ 	.word	0x0000001f


	//----- nvinfo : EIATTR_FRAME_SIZE
	.align		4
.L_25:
        /*009c*/ 	.byte	0x04, 0x11
        /*009e*/ 	.short	(.L_27 - .L_26)
	.align		4
.L_26:
        /*00a0*/ 	.word	index@($__internal_2_$__cuda_sm20_rcp_rn_f32_slowpath)
        /*00a4*/ 	.word	0x00000078


	//----- nvinfo : EIATTR_FRAME_SIZE
	.align		4
.L_27:
        /*00a8*/ 	.byte	0x04, 0x11
        /*00aa*/ 	.short	(.L_29 - .L_28)
	.align		4
.L_28:
        /*00ac*/ 	.word	index@($__internal_1_$__cuda_sm20_div_rn_f64_full)
        /*00b0*/ 	.word	0x00000078


	//----- nvinfo : EIATTR_FRAME_SIZE
	.align		4
.L_29:
        /*00b4*/ 	.byte	0x04, 0x11
        /*00b6*/ 	.short	(.L_31 - .L_30)
	.align		4
.L_30:
        /*00b8*/ 	.word	index@($__internal_0_$__cuda_sm20_dblrcp_rn_slowpath_v3)
        /*00bc*/ 	.word	0x00000078


	//----- nvinfo : EIATTR_FRAME_SIZE
	.align		4
.L_31:
        /*00c0*/ 	.byte	0x04, 0x11
        /*00c2*/ 	.short	(.L_33 - .L_32)
	.align		4
.L_32:
        /*00c4*/ 	.word	index@(_Z9zipKernelPfPiS0_iiS_S0_S0_iS_S0_S0_ii)
        /*00c8*/ 	.word	0x00000078


	//----- nvinfo : EIATTR_MIN_STACK_SIZE
	.align		4
.L_33:
        /*00cc*/ 	.byte	0x04, 0x12
        /*00ce*/ 	.short	(.L_35 - .L_34)
	.align		4
.L_34:
        /*00d0*/ 	.word	index@(_Z9zipKernelPfPiS0_iiS_S0_S0_iS_S0_S0_ii)
        /*00d4*/ 	.word	0x00000078


	//----- nvinfo : EIATTR_MIN_STACK_SIZE
	.align		4
.L_35:
        /*00d8*/ 	.byte	0x04, 0x12
        /*00da*/ 	.short	(.L_37 - .L_36)
	.align		4
.L_36:
        /*00dc*/ 	.word	index@(_Z12reduceKernelPfPiS0_iS_S0_S0_ifii)
        /*00e0*/ 	.word	0x00000050


	//----- nvinfo : EIATTR_MIN_STACK_SIZE
	.align		4
.L_37:
        /*00e4*/ 	.byte	0x04, 0x12
        /*00e6*/ 	.short	(.L_39 - .L_38)
	.align		4
.L_38:
        /*00e8*/ 	.word	index@(_Z9mapKernelPfPiS0_iS_S0_S0_ii)
        /*00ec*/ 	.word	0x00000050


	//----- nvinfo : EIATTR_MIN_STACK_SIZE
	.align		4
.L_39:
        /*00f0*/ 	.byte	0x04, 0x12
        /*00f2*/ 	.short	(.L_41 - .L_40)
	.align		4
.L_40:
        /*00f4*/ 	.word	index@(_Z20MatrixMultiplyKernelPfPKiS1_S_S1_S1_S_S1_S1_)
        /*00f8*/ 	.word	0x00000000
.L_41:


//--------------------- .nv.compat                --------------------------
	.section	.nv.compat,"",@"SHT_CUDA_COMPAT_INFO"
	.align	4
        /*0000*/ 	.byte	0x02, 0x09, 0x00, 0x00, 0x02, 0x02, 0x01, 0x00, 0x02, 0x05, 0x05, 0x00, 0x03, 0x07, 0x01, 0x01
        /*0010*/ 	.byte	0x02, 0x03, 0x00, 0x00, 0x02, 0x06, 0x01, 0x00, 0x04, 0x0b, 0x08, 0x00, 0x01, 0x00, 0x00, 0x00
        /*0020*/ 	.byte	0x00, 0x00, 0x00, 0x00


//--------------------- .nv.info._Z9zipKernelPfPiS0_iiS_S0_S0_iS_S0_S0_ii --------------------------
	.section	.nv.info._Z9zipKernelPfPiS0_iiS_S0_S0_iS_S0_S0_ii,"",@"SHT_CUDA_INFO"
	.sectionflags	@""
	.align	4


	//----- nvinfo : EIATTR_CUDA_API_VERSION
	.align		4
        /*0000*/ 	.byte	0x04, 0x37
        /*0002*/ 	.short	(.L_43 - .L_42)
.L_42:
        /*0004*/ 	.word	0x00000082


	//----- nvinfo : EIATTR_KPARAM_INFO
	.align		4
.L_43:
        /*0008*/ 	.byte	0x04, 0x17
        /*000a*/ 	.short	(.L_45 - .L_44)
.L_44:
        /*000c*/ 	.word	0x00000000
        /*0010*/ 	.short	0x000d
        /*0012*/ 	.short	0x005c
        /*0014*/ 	.byte	0x00, 0xf0, 0x11, 0x00


	//----- nvinfo : EIATTR_KPARAM_INFO
	.align		4
.L_45:
        /*0018*/ 	.byte	0x04, 0x17
        /*001a*/ 	.short	(.L_47 - .L_46)
.L_46:
        /*001c*/ 	.word	0x00000000
        /*0020*/ 	.short	0x000c
        /*0022*/ 	.short	0x0058
        /*0024*/ 	.byte	0x00, 0xf0, 0x11, 0x00


	//----- nvinfo : EIATTR_KPARAM_INFO
	.align		4
.L_47:
        /*0028*/ 	.byte	0x04, 0x17
        /*002a*/ 	.short	(.L_49 - .L_48)
.L_48:
        /*002c*/ 	.word	0x00000000
        /*0030*/ 	.short	0x000b
        /*0032*/ 	.short	0x0050
        /*0034*/ 	.byte	0x00, 0xf5, 0x21, 0x00


	//----- nvinfo : EIATTR_KPARAM_INFO
	.align		4
.L_49:
        /*0038*/ 	.byte	0x04, 0x17
        /*003a*/ 	.short	(.L_51 - .L_50)
.L_50:
        /*003c*/ 	.word	0x00000000
        /*0040*/ 	.short	0x000a
        /*0042*/ 	.short	0x0048
        /*0044*/ 	.byte	0x00, 0xf5, 0x21, 0x00


	//----- nvinfo : EIATTR_KPARAM_INFO
	.align		4
.L_51:
        /*0048*/ 	.byte	0x04, 0x17
        /*004a*/ 	.short	(.L_53 - .L_52)
.L_52:
        /*004c*/ 	.word	0x00000000
        /*0050*/ 	.short	0x0009
        /*0052*/ 	.short	0x0040
        /*0054*/ 	.byte	0x00, 0xf5, 0x21, 0x00


	//----- nvinfo : EIATTR_KPARAM_INFO
	.align		4
.L_53:
        /*0058*/ 	.byte	0x04, 0x17
        /*005a*/ 	.short	(.L_55 - .L_54)
.L_54:
        /*005c*/ 	.word	0x00000000
        /*0060*/ 	.short	0x0008
        /*0062*/ 	.short	0x0038
        /*0064*/ 	.byte	0x00, 0xf0, 0x11, 0x00


	//----- nvinfo : EIATTR_KPARAM_INFO
	.align		4
.L_55:
        /*0068*/ 	.byte	0x04, 0x17
        /*006a*/ 	.short	(.L_57 - .L_56)
.L_56:
        /*006c*/ 	.word	0x00000000
        /*0070*/ 	.short	0x0007
        /*0072*/ 	.short	0x0030
        /*0074*/ 	.byte	0x00, 0xf5, 0x21, 0x00


	//----- nvinfo : EIATTR_KPARAM_INFO
	.align		4
.L_57:
        /*0078*/ 	.byte	0x04, 0x17
        /*007a*/ 	.short	(.L_59 - .L_58)
.L_58:
        /*007c*/ 	.word	0x00000000
        /*0080*/ 	.short	0x0006
        /*0082*/ 	.short	0x0028
        /*0084*/ 	.byte	0x00, 0xf5, 0x21, 0x00


	//----- nvinfo : EIATTR_KPARAM_INFO
	.align		4
.L_59:
        /*0088*/ 	.byte	0x04, 0x17
        /*008a*/ 	.short	(.L_61 - .L_60)
.L_60:
        /*008c*/ 	.word	0x00000000
        /*0090*/ 	.short	0x0005
        /*0092*/ 	.short	0x0020
        /*0094*/ 	.byte	0x00, 0xf5, 0x21, 0x00


	//----- nvinfo : EIATTR_KPARAM_INFO
	.align		4
.L_61:
        /*0098*/ 	.byte	0x04, 0x17
        /*009a*/ 	.short	(.L_63 - .L_62)
.L_62:
        /*009c*/ 	.word	0x00000000
        /*00a0*/ 	.short	0x0004
        /*00a2*/ 	.short	0x001c
        /*00a4*/ 	.byte	0x00, 0xf0, 0x11, 0x00


	//----- nvinfo : EIATTR_KPARAM_INFO
	.align		4
.L_63:
        /*00a8*/ 	.byte	0x04, 0x17
        /*00aa*/ 	.short	(.L_65 - .L_64)
.L_64:
        /*00ac*/ 	.word	0x00000000
        /*00b0*/ 	.short	0x0003
        /*00b2*/ 	.short	0x0018
        /*00b4*/ 	.byte	0x00, 0xf0, 0x11, 0x00


	//----- nvinfo : EIATTR_KPARAM_INFO
	.align		4
.L_65:
        /*00b8*/ 	.byte	0x04, 0x17
        /*00ba*/ 	.short	(.L_67 - .L_66)
.L_66:
        /*00bc*/ 	.word	0x00000000
        /*00c0*/ 	.short	0x0002
        /*00c2*/ 	.short	0x0010
        /*00c4*/ 	.byte	0x00, 0xf5, 0x21, 0x00


	//----- nvinfo : EIATTR_KPARAM_INFO
	.align		4
.L_67:
        /*00c8*/ 	.byte	0x04, 0x17
        /*00ca*/ 	.short	(.L_69 - .L_68)
.L_68:
        /*00cc*/ 	.word	0x00000000
        /*00d0*/ 	.short	0x0001
        /*00d2*/ 	.short	0x0008
        /*00d4*/ 	.byte	0x00, 0xf5, 0x21, 0x00


	//----- nvinfo : EIATTR_KPARAM_INFO
	.align		4
.L_69:
        /*00d8*/ 	.byte	0x04, 0x17
        /*00da*/ 	.short	(.L_71 - .L_70)
.L_70:
        /*00dc*/ 	.word	0x00000000
        /*00e0*/ 	.short	0x0000
        /*00e2*/ 	.short	0x0000
        /*00e4*/ 	.byte	0x00, 0xf5, 0x21, 0x00


	//----- nvinfo : EIATTR_SPARSE_MMA_MASK
	.align		4
.L_71:
        /*00e8*/ 	.byte	0x03, 0x50
        /*00ea*/ 	.short	0x0000


	//----- nvinfo : EIATTR_MAXREG_COUNT
	.align		4
        /*00ec*/ 	.byte	0x03, 0x1b
        /*00ee*/ 	.short	0x00ff


	//----- nvinfo : EIATTR_MERCURY_ISA_VERSION
	.align		4
        /*00f0*/ 	.byte	0x03, 0x5f
        /*00f2*/ 	.short	0x0101


	//----- nvinfo : EIATTR_VRC_CTA_INIT_COUNT
	.align		4
        /*00f4*/ 	.byte	0x02, 0x4a
	.zero		1
	.zero		1


	//----- nvinfo : EIATTR_EXIT_INSTR_OFFSETS
	.align		4
        /*00f8*/ 	.byte	0x04, 0x1c
        /*00fa*/ 	.short	(.L_73 - .L_72)


	//   ....[0]....
.L_72:
        /*00fc*/ 	.word	0x00000080


	//   ....[1]....
        /*0100*/ 	.word	0x000066f0


	//----- nvinfo : EIATTR_INDIRECT_BRANCH_TARGETS
	.align		4
.L_73:
        /*0104*/ 	.byte	0x04, 0x34
        /*0106*/ 	.short	(.L_75 - .L_74)


	//   ....[0]....
.L_74:
        /*0108*/ 	.word	.L_x_219@srel
        /*010c*/ 	.short	0x0
        /*010e*/ 	.short	0x0
        /*0110*/ 	.word	0x3
        /*0114*/ 	.word	.L_x_220@srel
        /*0118*/ 	.word	.L_x_221@srel
        /*011c*/ 	.word	.L_x_45@srel


	//   ....[1]....
        /*0120*/ 	.word	.L_x_223@srel
        /*0124*/ 	.short	0x0
        /*0126*/ 	.short	0x0
        /*0128*/ 	.word	0x4
        /*012c*/ 	.word	.L_x_224@srel
        /*0130*/ 	.word	.L_x_225@srel
        /*0134*/ 	.word	.L_x_226@srel
        /*0138*/ 	.word	.L_x_45@srel


	//   ....[2]....
        /*013c*/ 	.word	.L_x_228@srel
        /*0140*/ 	.short	0x0
        /*0142*/ 	.short	0x0
        /*0144*/ 	.word	0x3
        /*0148*/ 	.word	.L_x_229@srel
        /*014c*/ 	.word	.L_x_230@srel
        /*0150*/ 	.word	.L_x_45@srel


	//   ....[3]....
        /*0154*/ 	.word	.L_x_232@srel
        /*0158*/ 	.short	0x0
        /*015a*/ 	.short	0x0
        /*015c*/ 	.word	0x3
        /*0160*/ 	.word	.L_x_233@srel
        /*0164*/ 	.word	.L_x_234@srel
        /*0168*/ 	.word	.L_x_45@srel


	//   ....[4]....
        /*016c*/ 	.word	.L_x_236@srel
        /*0170*/ 	.short	0x0
        /*0172*/ 	.short	0x0
        /*0174*/ 	.word	0x3
        /*0178*/ 	.word	.L_x_237@srel
        /*017c*/ 	.word	.L_x_238@srel
        /*0180*/ 	.word	.L_x_45@srel


	//----- nvinfo : EIATTR_CRS_STACK_SIZE
	.align		4
.L_75:
        /*0184*/ 	.byte	0x04, 0x1e
        /*0186*/ 	.short	(.L_77 - .L_76)
.L_76:
        /*0188*/ 	.word	0x00000000


	//----- nvinfo : EIATTR_CBANK_PARAM_SIZE
	.align		4
.L_77:
        /*018c*/ 	.byte	0x03, 0x19
        /*018e*/ 	.short	0x0060


	//----- nvinfo : EIATTR_PARAM_CBANK
	.align		4
        /*0190*/ 	.byte	0x04, 0x0a
        /*0192*/ 	.short	(.L_79 - .L_78)
	.align		4
.L_78:
        /*0194*/ 	.word	index@(.nv.constant0._Z9zipKernelPfPiS0_iiS_S0_S0_iS_S0_S0_ii)
        /*0198*/ 	.short	0x0380
        /*019a*/ 	.short	0x0060


	//----- nvinfo : EIATTR_SW_WAR
	.align		4
.L_79:
        /*019c*/ 	.byte	0x04, 0x36
        /*019e*/ 	.short	(.L_81 - .L_80)
.L_80:
        /*01a0*/ 	.word	0x00000008
.L_81:


//--------------------- .nv.info._Z12reduceKernelPfPiS0_iS_S0_S0_ifii --------------------------
	.section	.nv.info._Z12reduceKernelPfPiS0_iS_S0_S0_ifii,"",@"SHT_CUDA_INFO"
	.sectionflags	@""
	.align	4


	//----- nvinfo : EIATTR_CUDA_API_VERSION
	.align		4
        /*0000*/ 	.byte	0x04, 0x37
        /*0002*/ 	.short	(.L_83 - .L_82)
.L_82:
        /*0004*/ 	.word	0x00000082


	//----- nvinfo : EIATTR_KPARAM_INFO
	.align		4
.L_83:
        /*0008*/ 	.byte	0x04, 0x17
        /*000a*/ 	.short	(.L_85 - .L_84)
.L_84:
        /*000c*/ 	.word	0x00000000
        /*0010*/ 	.short	0x000a
        /*0012*/ 	.short	0x0044
        /*0014*/ 	.byte	0x00, 0xf0, 0x11, 0x00


	//----- nvinfo : EIATTR_KPARAM_INFO
	.align		4
.L_85:
        /*0018*/ 	.byte	0x04, 0x17
        /*001a*/ 	.short	(.L_87 - .L_86)
.L_86:
        /*001c*/ 	.word	0x00000000
        /*0020*/ 	.short	0x0009
        /*0022*/ 	.short	0x0040
        /*0024*/ 	.byte	0x00, 0xf0, 0x11, 0x00


	//----- nvinfo : EIATTR_KPARAM_INFO
	.align		4
.L_87:
        /*0028*/ 	.byte	0x04, 0x17
        /*002a*/ 	.short	(.L_89 - .L_88)
.L_88:
        /*002c*/ 	.word	0x00000000
        /*0030*/ 	.short	0x0008
        /*0032*/ 	.short	0x003c
        /*0034*/ 	.byte	0x00, 0xf0, 0x11, 0x00


	//----- nvinfo : EIATTR_KPARAM_INFO
	.align		4
.L_89:
        /*0038*/ 	.byte	0x04, 0x17
        /*003a*/ 	.short	(.L_91 - .L_90)
.L_90:
        /*003c*/ 	.word	0x00000000
        /*0040*/ 	.short	0x0007
        /*0042*/ 	.short	0x0038
        /*0044*/ 	.byte	0x00, 0xf0, 0x11, 0x00


	//----- nvinfo : EIATTR_KPARAM_INFO
	.align		4
.L_91:
        /*0048*/ 	.byte	0x04, 0x17
        /*004a*/ 	.short	(.L_93 - .L_92)
.L_92:
        /*004c*/ 	.word	0x00000000
        /*0050*/ 	.short	0x0006
        /*0052*/ 	.short	0x0030
        /*0054*/ 	.byte	0x00, 0xf5, 0x21, 0x00


	//----- nvinfo : EIATTR_KPARAM_INFO
	.align		4
.L_93:
        /*0058*/ 	.byte	0x04, 0x17
        /*005a*/ 	.short	(.L_95 - .L_94)
.L_94:
        /*005c*/ 	.word	0x00000000
        /*0060*/ 	.short	0x0005
        /*0062*/ 	.short	0x0028
        /*0064*/ 	.byte	0x00, 0xf5, 0x21, 0x00


	//----- nvinfo : EIATTR_KPARAM_INFO
	.align		4
.L_95:
        /*0068*/ 	.byte	0x04, 0x17
        /*006a*/ 	.short	(.L_97 - .L_96)
.L_96:
        /*006c*/ 	.word	0x00000000
        /*0070*/ 	.short	0x0004
        /*0072*/ 	.short	0x0020
        /*0074*/ 	.byte	0x00, 0xf5, 0x21, 0x00


	//----- nvinfo : EIATTR_KPARAM_INFO
	.align		4
.L_97:
        /*0078*/ 	.byte	0x04, 0x17
        /*007a*/ 	.short	(.L_99 - .L_98)
.L_98:
        /*007c*/ 	.word	0x00000000
        /*0080*/ 	.short	0x0003
        /*0082*/ 	.short	0x0018
        /*0084*/ 	.byte	0x00, 0xf0, 0x11, 0x00


	//----- nvinfo : EIATTR_KPARAM_INFO
	.align		4
.L_99:
        /*0088*/ 	.byte	0x04, 0x17
        /*008a*/ 	.short	(.L_101 - .L_100)
.L_100:
        /*008c*/ 	.word	0x00000000
        /*0090*/ 	.short	0x0002
        /*0092*/ 	.short	0x0010
        /*0094*/ 	.byte	0x00, 0xf5, 0x21, 0x00


	//----- nvinfo : EIATTR_KPARAM_INFO
	.align		4
.L_101:
        /*0098*/ 	.byte	0x04, 0x17
        /*009a*/ 	.short	(.L_103 - .L_102)
.L_102:
        /*009c*/ 	.word	0x00000000
        /*00a0*/ 	.short	0x0001
        /*00a2*/ 	.short	0x0008
        /*00a4*/ 	.byte	0x00, 0xf5, 0x21, 0x00


	//----- nvinfo : EIATTR_KPARAM_INFO
	.align		4
.L_103:
        /*00a8*/ 	.byte	0x04, 0x17
        /*00aa*/ 	.short	(.L_105 - .L_104)
.L_104:
        /*00ac*/ 	.word	0x00000000
        /*00b0*/ 	.short	0x0000
        /*00b2*/ 	.short	0x0000
        /*00b4*/ 	.byte	0x00, 0xf5, 0x21, 0x00


	//----- nvinfo : EIATTR_SPARSE_MMA_MASK
	.align		4
.L_105:
        /*00b8*/ 	.byte	0x03, 0x50
        /*00ba*/ 	.short	0x0000


	//----- nvinfo : EIATTR_MAXREG_COUNT
	.align		4
        /*00bc*/ 	.byte	0x03, 0x1b
        /*00be*/ 	.short	0x00ff


	//----- nvinfo : EIATTR_MERCURY_ISA_VERSION
	.align		4
        /*00c0*/ 	.byte	0x03, 0x5f
        /*00c2*/ 	.short	0x0101


	//----- nvinfo : EIATTR_VRC_CTA_INIT_COUNT
	.align		4
        /*00c4*/ 	.byte	0x02, 0x4a
	.zero		1
	.zero		1


	//----- nvinfo : EIATTR_EXIT_INSTR_OFFSETS
	.align		4
        /*00c8*/ 	.byte	0x04, 0x1c
        /*00ca*/ 	.short	(.L_107 - .L_106)


	//   ....[0]....
.L_106:
        /*00cc*/ 	.word	0x00000090


	//   ....[1]....
        /*00d0*/ 	.word	0x000054f0


	//----- nvinfo : EIATTR_INDIRECT_BRANCH_TARGETS
	.align		4
.L_107:
        /*00d4*/ 	.byte	0x04, 0x34
        /*00d6*/ 	.short	(.L_109 - .L_108)


	//   ....[0]....
.L_108:
        /*00d8*/ 	.word	.L_x_240@srel
        /*00dc*/ 	.short	0x0
        /*00de*/ 	.short	0x0
        /*00e0*/ 	.word	0x3
        /*00e4*/ 	.word	.L_x_241@srel
        /*00e8*/ 	.word	.L_x_242@srel
        /*00ec*/ 	.word	.L_x_113@srel


	//   ....[1]....
        /*00f0*/ 	.word	.L_x_244@srel
        /*00f4*/ 	.short	0x0
        /*00f6*/ 	.short	0x0
        /*00f8*/ 	.word	0x3
        /*00fc*/ 	.word	.L_x_245@srel
        /*0100*/ 	.word	.L_x_246@srel
        /*0104*/ 	.word	.L_x_113@srel


	//   ....[2]....
        /* <DEDUP_REMOVED lines=8> */


	//   ....[3]....
        /*0124*/ 	.word	.L_x_253@srel
        /*0128*/ 	.short	0x0
        /*012a*/ 	.short	0x0
        /*012c*/ 	.word	0x3
        /*0130*/ 	.word	.L_x_254@srel
        /*0134*/ 	.word	.L_x_255@srel
        /*0138*/ 	.word	.L_x_113@srel


	//   ....[4]....
        /*013c*/ 	.word	.L_x_257@srel
        /*0140*/ 	.short	0x0
        /*0142*/ 	.short	0x0
        /*0144*/ 	.word	0x3
        /*0148*/ 	.word	.L_x_258@srel
        /*014c*/ 	.word	.L_x_259@srel
        /*0150*/ 	.word	.L_x_113@srel


	//   ....[5]....
        /*0154*/ 	.word	.L_x_261@srel
        /*0158*/ 	.short	0x0
        /*015a*/ 	.short	0x0
        /*015c*/ 	.word	0x3
        /*0160*/ 	.word	.L_x_262@srel
        /*0164*/ 	.word	.L_x_263@srel
        /*0168*/ 	.word	.L_x_113@srel


	//----- nvinfo : EIATTR_CRS_STACK_SIZE
	.align		4
.L_109:
        /*016c*/ 	.byte	0x04, 0x1e
        /*016e*/ 	.short	(.L_111 - .L_110)
.L_110:
        /*0170*/ 	.word	0x00000000


	//----- nvinfo : EIATTR_CBANK_PARAM_SIZE
	.align		4
.L_111:
        /*0174*/ 	.byte	0x03, 0x19
        /*0176*/ 	.short	0x0048


	//----- nvinfo : EIATTR_PARAM_CBANK
	.align		4
        /*0178*/ 	.byte	0x04, 0x0a
        /*017a*/ 	.short	(.L_113 - .L_112)
	.align		4
.L_112:
        /*017c*/ 	.word	index@(.nv.constant0._Z12reduceKernelPfPiS0_iS_S0_S0_ifii)
        /*0180*/ 	.short	0x0380
        /*0182*/ 	.short	0x0048


	//----- nvinfo : EIATTR_SW_WAR
	.align		4
.L_113:
        /*0184*/ 	.byte	0x04, 0x36
        /*0186*/ 	.short	(.L_115 - .L_114)
.L_114:
        /*0188*/ 	.word	0x00000008
.L_115:


//--------------------- .nv.info._Z9mapKernelPfPiS0_iS_S0_S0_ii --------------------------
	.section	.nv.info._Z9mapKernelPfPiS0_iS_S0_S0_ii,"",@"SHT_CUDA_INFO"
	.sectionflags	@""
	.align	4


	//----- nvinfo : EIATTR_CUDA_API_VERSION
	.align		4
        /*0000*/ 	.byte	0x04, 0x37
        /*0002*/ 	.short	(.L_117 - .L_116)
.L_116:
        /*0004*/ 	.word	0x00000082


	//----- nvinfo : EIATTR_KPARAM_INFO
	.align		4
.L_117:
        /*0008*/ 	.byte	0x04, 0x17
        /*000a*/ 	.short	(.L_119 - .L_118)
.L_118:
        /*000c*/ 	.word	0x00000000
        /*0010*/ 	.short	0x0008
        /*0012*/ 	.short	0x003c
        /*0014*/ 	.byte	0x00, 0xf0, 0x11, 0x00


	//----- nvinfo : EIATTR_KPARAM_INFO
	.align		4
.L_119:
        /*0018*/ 	.byte	0x04, 0x17
        /*001a*/ 	.short	(.L_121 - .L_120)
.L_120:
        /*001c*/ 	.word	0x00000000
        /*0020*/ 	.short	0x0007
        /*0022*/ 	.short	0x0038
        /*0024*/ 	.byte	0x00, 0xf0, 0x11, 0x00


	//----- nvinfo : EIATTR_KPARAM_INFO
	.align		4
.L_121:
        /*0028*/ 	.byte	0x04, 0x17
        /*002a*/ 	.short	(.L_123 - .L_122)
.L_122:
        /*002c*/ 	.word	0x00000000
        /*0030*/ 	.short	0x0006
        /*0032*/ 	.short	0x0030
        /*0034*/ 	.byte	0x00, 0xf5, 0x21, 0x00


	//----- nvinfo : EIATTR_KPARAM_INFO
	.align		4
.L_123:
        /*0038*/ 	.byte	0x04, 0x17
        /*003a*/ 	.short	(.L_125 - .L_124)
.L_124:
        /*003c*/ 	.word	0x00000000
        /*0040*/ 	.short	0x0005
        /*0042*/ 	.short	0x0028
        /*0044*/ 	.byte	0x00, 0xf5, 0x21, 0x00


	//----- nvinfo : EIATTR_KPARAM_INFO
	.align		4
.L_125:
        /*0048*/ 	.byte	0x04, 0x17
        /*004a*/ 	.short	(.L_127 - .L_126)
.L_126:
        /*004c*/ 	.word	0x00000000
        /*0050*/ 	.short	0x0004
        /*0052*/ 	.short	0x0020
        /*0054*/ 	.byte	0x00, 0xf5, 0x21, 0x00


	//----- nvinfo : EIATTR_KPARAM_INFO
	.align		4
.L_127:
        /*0058*/ 	.byte	0x04, 0x17
        /*005a*/ 	.short	(.L_129 - .L_128)
.L_128:
        /*005c*/ 	.word	0x00000000
        /*0060*/ 	.short	0x0003
        /*0062*/ 	.short	0x0018
        /*0064*/ 	.byte	0x00, 0xf0, 0x11, 0x00


	//----- nvinfo : EIATTR_KPARAM_INFO
	.align		4
.L_129:
        /*0068*/ 	.byte	0x04, 0x17
        /*006a*/ 	.short	(.L_131 - .L_130)
.L_130:
        /*006c*/ 	.word	0x00000000
        /*0070*/ 	.short	0x0002
        /*0072*/ 	.short	0x0010
        /*0074*/ 	.byte	0x00, 0xf5, 0x21, 0x00


	//----- nvinfo : EIATTR_KPARAM_INFO
	.align		4
.L_131:
        /*0078*/ 	.byte	0x04, 0x17
        /*007a*/ 	.short	(.L_133 - .L_132)
.L_132:
        /*007c*/ 	.word	0x00000000
        /*0080*/ 	.short	0x0001
        /*0082*/ 	.short	0x0008
        /*0084*/ 	.byte	0x00, 0xf5, 0x21, 0x00


	//----- nvinfo : EIATTR_KPARAM_INFO
	.align		4
.L_133:
        /*0088*/ 	.byte	0x04, 0x17
        /*008a*/ 	.short	(.L_135 - .L_134)
.L_134:
        /*008c*/ 	.word	0x00000000
        /*0090*/ 	.short	0x0000
        /*0092*/ 	.short	0x0000
        /*0094*/ 	.byte	0x00, 0xf5, 0x21, 0x00


	//----- nvinfo : EIATTR_SPARSE_MMA_MASK
	.align		4
.L_135:
        /*0098*/ 	.byte	0x03, 0x50
        /*009a*/ 	.short	0x0000


	//----- nvinfo : EIATTR_MAXREG_COUNT
	.align		4
        /*009c*/ 	.byte	0x03, 0x1b
        /*009e*/ 	.short	0x00ff


	//----- nvinfo : EIATTR_MERCURY_ISA_VERSION
	.align		4
        /*00a0*/ 	.byte	0x03, 0x5f
        /*00a2*/ 	.short	0x0101


	//----- nvinfo : EIATTR_VRC_CTA_INIT_COUNT
	.align		4
        /*00a4*/ 	.byte	0x02, 0x4a
	.zero		1
	.zero		1


	//----- nvinfo : EIATTR_EXIT_INSTR_OFFSETS
	.align		4
        /*00a8*/ 	.byte	0x04, 0x1c
        /*00aa*/ 	.short	(.L_137 - .L_136)


	//   ....[0]....
.L_136:
        /*00ac*/ 	.word	0x00000080


	//   ....[1]....
        /*00b0*/ 	.word	0x000052f0


	//----- nvinfo : EIATTR_INDIRECT_BRANCH_TARGETS
	.align		4
.L_137:
        /*00b4*/ 	.byte	0x04, 0x34
        /*00b6*/ 	.short	(.L_139 - .L_138)


	//   ....[0]....
.L_138:
        /*00b8*/ 	.word	.L_x_265@srel
        /*00bc*/ 	.short	0x0
        /*00be*/ 	.short	0x0
        /*00c0*/ 	.word	0x3
        /*00c4*/ 	.word	.L_x_184@srel
        /*00c8*/ 	.word	.L_x_267@srel
        /*00cc*/ 	.word	.L_x_183@srel


	//   ....[1]....
        /*00d0*/ 	.word	.L_x_269@srel
        /*00d4*/ 	.short	0x0
        /*00d6*/ 	.short	0x0
        /*00d8*/ 	.word	0x3
        /*00dc*/ 	.word	.L_x_270@srel
        /*00e0*/ 	.word	.L_x_271@srel
        /*00e4*/ 	.word	.L_x_183@srel


	//   ....[2]....
        /* <DEDUP_REMOVED lines=8> */


	//   ....[3]....
        /*0104*/ 	.word	.L_x_278@srel
        /*0108*/ 	.short	0x0
        /*010a*/ 	.short	0x0
        /*010c*/ 	.word	0x3
        /*0110*/ 	.word	.L_x_279@srel
        /*0114*/ 	.word	.L_x_280@srel
        /*0118*/ 	.word	.L_x_183@srel


	//   ....[4]....
        /*011c*/ 	.word	.L_x_282@srel
        /*0120*/ 	.short	0x0
        /*0122*/ 	.short	0x0
        /*0124*/ 	.word	0x3
        /*0128*/ 	.word	.L_x_283@srel
        /*012c*/ 	.word	.L_x_284@srel
        /*0130*/ 	.word	.L_x_183@srel


	//   ....[5]....
        /*0134*/ 	.word	.L_x_286@srel
        /*0138*/ 	.short	0x0
        /*013a*/ 	.short	0x0
        /*013c*/ 	.word	0x3
        /*0140*/ 	.word	.L_x_287@srel
        /*0144*/ 	.word	.L_x_288@srel
        /*0148*/ 	.word	.L_x_183@srel


	//   ....[6]....
        /* <DEDUP_REMOVED lines=8> */


	//----- nvinfo : EIATTR_CRS_STACK_SIZE
	.align		4
.L_139:
        /*0168*/ 	.byte	0x04, 0x1e
        /*016a*/ 	.short	(.L_141 - .L_140)
.L_140:
        /*016c*/ 	.word	0x00000000


	//----- nvinfo : EIATTR_CBANK_PARAM_SIZE
	.align		4
.L_141:
        /*0170*/ 	.byte	0x03, 0x19
        /*0172*/ 	.short	0x0040


	//----- nvinfo : EIATTR_PARAM_CBANK
	.align		4
        /*0174*/ 	.byte	0x04, 0x0a
        /*0176*/ 	.short	(.L_143 - .L_142)
	.align		4
.L_142:
        /*0178*/ 	.word	index@(.nv.constant0._Z9mapKernelPfPiS0_iS_S0_S0_ii)
        /*017c*/ 	.short	0x0380
        /*017e*/ 	.short	0x0040


	//----- nvinfo : EIATTR_SW_WAR
	.align		4
.L_143:
        /*0180*/ 	.byte	0x04, 0x36
        /*0182*/ 	.short	(.L_145 - .L_144)
.L_144:
        /*0184*/ 	.word	0x00000008
.L_145:


//--------------------- .nv.info._Z20MatrixMultiplyKernelPfPKiS1_S_S1_S1_S_S1_S1_ --------------------------
	.section	.nv.info._Z20MatrixMultiplyKernelPfPKiS1_S_S1_S1_S_S1_S1_,"",@"SHT_CUDA_INFO"
	.sectionflags	@""
	.align	4


	//----- nvinfo : EIATTR_CUDA_API_VERSION
	.align		4
        /*0000*/ 	.byte	0x04, 0x37
        /*0002*/ 	.short	(.L_147 - .L_146)
.L_146:
        /*0004*/ 	.word	0x00000082


	//----- nvinfo : EIATTR_KPARAM_INFO
	.align		4
.L_147:
        /*0008*/ 	.byte	0x04, 0x17
        /*000a*/ 	.short	(.L_149 - .L_148)
.L_148:
        /*000c*/ 	.word	0x00000000
        /*0010*/ 	.short	0x0008
        /*0012*/ 	.short	0x0040
        /*0014*/ 	.byte	0x00, 0xf5, 0x21, 0x00


	//----- nvinfo : EIATTR_KPARAM_INFO
	.align		4
.L_149:
        /*0018*/ 	.byte	0x04, 0x17
        /*001a*/ 	.short	(.L_151 - .L_150)
.L_150:
        /*001c*/ 	.word	0x00000000
        /*0020*/ 	.short	0x0007
        /*0022*/ 	.short	0x0038
        /*0024*/ 	.byte	0x00, 0xf5, 0x21, 0x00


	//----- nvinfo : EIATTR_KPARAM_INFO
	.align		4
.L_151:
        /*0028*/ 	.byte	0x04, 0x17
        /*002a*/ 	.short	(.L_153 - .L_152)
.L_152:
        /*002c*/ 	.word	0x00000000
        /*0030*/ 	.short	0x0006
        /*0032*/ 	.short	0x0030
        /*0034*/ 	.byte	0x00, 0xf5, 0x21, 0x00


	//----- nvinfo : EIATTR_KPARAM_INFO
	.align		4
.L_153:
        /*0038*/ 	.byte	0x04, 0x17
        /*003a*/ 	.short	(.L_155 - .L_154)
.L_154:
        /*003c*/ 	.word	0x00000000
        /*0040*/ 	.short	0x0005
        /*0042*/ 	.short	0x0028
        /*0044*/ 	.byte	0x00, 0xf5, 0x21, 0x00


	//----- nvinfo : EIATTR_KPARAM_INFO
	.align		4
.L_155:
        /*0048*/ 	.byte	0x04, 0x17
        /*004a*/ 	.short	(.L_157 - .L_156)
.L_156:
        /*004c*/ 	.word	0x00000000
        /*0050*/ 	.short	0x0004
        /*0052*/ 	.short	0x0020
        /*0054*/ 	.byte	0x00, 0xf5, 0x21, 0x00


	//----- nvinfo : EIATTR_KPARAM_INFO
	.align		4
.L_157:
        /*0058*/ 	.byte	0x04, 0x17
        /*005a*/ 	.short	(.L_159 - .L_158)
.L_158:
        /*005c*/ 	.word	0x00000000
        /*0060*/ 	.short	0x0003
        /*0062*/ 	.short	0x0018
        /*0064*/ 	.byte	0x00, 0xf5, 0x21, 0x00


	//----- nvinfo : EIATTR_KPARAM_INFO
	.align		4
.L_159:
        /*0068*/ 	.byte	0x04, 0x17
        /*006a*/ 	.short	(.L_161 - .L_160)
.L_160:
        /*006c*/ 	.word	0x00000000
        /*0070*/ 	.short	0x0002
        /*0072*/ 	.short	0x0010
        /*0074*/ 	.byte	0x00, 0xf5, 0x21, 0x00


	//----- nvinfo : EIATTR_KPARAM_INFO
	.align		4
.L_161:
        /*0078*/ 	.byte	0x04, 0x17
        /*007a*/ 	.short	(.L_163 - .L_162)
.L_162:
        /*007c*/ 	.word	0x00000000
        /*0080*/ 	.short	0x0001
        /*0082*/ 	.short	0x0008
        /*0084*/ 	.byte	0x00, 0xf5, 0x21, 0x00


	//----- nvinfo : EIATTR_KPARAM_INFO
	.align		4
.L_163:
        /*0088*/ 	.byte	0x04, 0x17
        /*008a*/ 	.short	(.L_165 - .L_164)
.L_164:
        /*008c*/ 	.word	0x00000000
        /*0090*/ 	.short	0x0000
        /*0092*/ 	.short	0x0000
        /*0094*/ 	.byte	0x00, 0xf5, 0x21, 0x00


	//----- nvinfo : EIATTR_SPARSE_MMA_MASK
	.align		4
.L_165:
        /*0098*/ 	.byte	0x03, 0x50
        /*009a*/ 	.short	0x0000


	//----- nvinfo : EIATTR_MAXREG_COUNT
	.align		4
        /*009c*/ 	.byte	0x03, 0x1b
        /*009e*/ 	.short	0x00ff


	//----- nvinfo : EIATTR_NUM_BARRIERS
	.align		4
        /*00a0*/ 	.byte	0x02, 0x4c
        /*00a2*/ 	.byte	0x01
	.zero		1


	//----- nvinfo : EIATTR_MERCURY_ISA_VERSION
	.align		4
        /*00a4*/ 	.byte	0x03, 0x5f
        /*00a6*/ 	.short	0x0101


	//----- nvinfo : EIATTR_VRC_CTA_INIT_COUNT
	.align		4
        /*00a8*/ 	.byte	0x02, 0x4a
	.zero		1
	.zero		1


	//----- nvinfo : EIATTR_EXIT_INSTR_OFFSETS
	.align		4
        /*00ac*/ 	.byte	0x04, 0x1c
        /*00ae*/ 	.short	(.L_167 - .L_166)


	//   ....[0]....
.L_166:
        /*00b0*/ 	.word	0x000009a0


	//   ....[1]....
        /*00b4*/ 	.word	0x00000a00


	//----- nvinfo : EIATTR_CBANK_PARAM_SIZE
	.align		4
.L_167:
        /*00b8*/ 	.byte	0x03, 0x19
        /*00ba*/ 	.short	0x0048


	//----- nvinfo : EIATTR_PARAM_CBANK
	.align		4
        /*00bc*/ 	.byte	0x04, 0x0a
        /*00be*/ 	.short	(.L_169 - .L_168)
	.align		4
.L_168:
        /*00c0*/ 	.word	index@(.nv.constant0._Z20MatrixMultiplyKernelPfPKiS1_S_S1_S1_S_S1_S1_)
        /*00c4*/ 	.short	0x0380
        /*00c6*/ 	.short	0x0048


	//----- nvinfo : EIATTR_SW_WAR
	.align		4
.L_169:
        /*00c8*/ 	.byte	0x04, 0x36
        /*00ca*/ 	.short	(.L_171 - .L_170)
.L_170:
        /*00cc*/ 	.word	0x00000008
.L_171:


//--------------------- .nv.callgraph             --------------------------
	.section	.nv.callgraph,"",@"SHT_CUDA_CALLGRAPH"
	.align	4
	.sectionentsize	8
	.align		4
        /*0000*/ 	.word	0x00000000
	.align		4
        /*0004*/ 	.word	0xffffffff
	.align		4
        /*0008*/ 	.word	0x00000000
	.align		4
        /*000c*/ 	.word	0xfffffffe
	.align		4
        /*0010*/ 	.word	0x00000000
	.align		4
        /*0014*/ 	.word	0xfffffffd
	.align		4
        /*0018*/ 	.word	0x00000000
	.align		4
        /*001c*/ 	.word	0xfffffffc


//--------------------- .nv.constant2._Z9zipKernelPfPiS0_iiS_S0_S0_iS_S0_S0_ii --------------------------
	.section	.nv.constant2._Z9zipKernelPfPiS0_iiS_S0_S0_iS_S0_S0_ii,"a",@progbits
	.sectionflags	@""
	.align	4
.nv.constant2._Z9zipKernelPfPiS0_iiS_S0_S0_iS_S0_S0_ii:
        /*0000*/ 	.byte	0x20, 0x4d, 0x00, 0x00, 0x00, 0x4d, 0x00, 0x00, 0xb0, 0x5f, 0x00, 0x00, 0xd0, 0x4d, 0x00, 0x00
        /*0010*/ 	.byte	0x20, 0x52, 0x00, 0x00, 0xa0, 0x4d, 0x00, 0x00, 0xb0, 0x5f, 0x00, 0x00, 0x30, 0x55, 0x00, 0x00
        /*0020*/ 	.byte	0x60, 0x53, 0x00, 0x00, 0xb0, 0x5f, 0x00, 0x00, 0x10, 0x5c, 0x00, 0x00, 0x20, 0x5b, 0x00, 0x00
        /*0030*/ 	.byte	0xb0, 0x5f, 0x00, 0x00, 0xe0, 0x5d, 0x00, 0x00, 0x40, 0x5d, 0x00, 0x00, 0xb0, 0x5f, 0x00, 0x00


//--------------------- .nv.constant2._Z12reduceKernelPfPiS0_iS_S0_S0_ifii --------------------------
	.section	.nv.constant2._Z12reduceKernelPfPiS0_iS_S0_S0_ifii,"a",@progbits
	.sectionflags	@""
	.align	4
.nv.constant2._Z12reduceKernelPfPiS0_iS_S0_S0_ifii:
        /*0000*/ 	.byte	0x60, 0x39, 0x00, 0x00, 0x40, 0x39, 0x00, 0x00, 0x80, 0x4d, 0x00, 0x00, 0x80, 0x3a, 0x00, 0x00
        /*0010*/ 	.byte	0x60, 0x3a, 0x00, 0x00, 0x80, 0x4d, 0x00, 0x00, 0x30, 0x3b, 0x00, 0x00, 0xc0, 0x3f, 0x00, 0x00
        /*0020*/ 	.byte	0x00, 0x3b, 0x00, 0x00, 0x80, 0x4d, 0x00, 0x00, 0xd0, 0x42, 0x00, 0x00, 0x00, 0x41, 0x00, 0x00
        /*0030*/ 	.byte	0x80, 0x4d, 0x00, 0x00, 0xc0, 0x49, 0x00, 0x00, 0xd0, 0x48, 0x00, 0x00, 0x80, 0x4d, 0x00, 0x00
        /*0040*/ 	.byte	0x90, 0x4b, 0x00, 0x00, 0xf0, 0x4a, 0x00, 0x00, 0x80, 0x4d, 0x00, 0x00


//--------------------- .nv.constant2._Z9mapKernelPfPiS0_iS_S0_S0_ii --------------------------
	.section	.nv.constant2._Z9mapKernelPfPiS0_iS_S0_S0_ii,"a",@progbits
	.sectionflags	@""
	.align	4
.nv.constant2._Z9mapKernelPfPiS0_iS_S0_S0_ii:
        /*0000*/ 	.byte	0xa0, 0x52, 0x00, 0x00, 0x00, 0x3f, 0x00, 0x00, 0x90, 0x52, 0x00, 0x00, 0xc0, 0x3f, 0x00, 0x00
        /*0010*/ 	.byte	0xa0, 0x3f, 0x00, 0x00, 0x90, 0x52, 0x00, 0x00, 0x60, 0x40, 0x00, 0x00, 0xd0, 0x44, 0x00, 0x00
        /*0020*/ 	.byte	0x40, 0x40, 0x00, 0x00, 0x90, 0x52, 0x00, 0x00, 0xe0, 0x46, 0x00, 0x00, 0x30, 0x46, 0x00, 0x00
        /*0030*/ 	.byte	0x90, 0x52, 0x00, 0x00, 0xc0, 0x4d, 0x00, 0x00, 0xd0, 0x4c, 0x00, 0x00, 0x90, 0x52, 0x00, 0x00
        /*0040*/ 	.byte	0x80, 0x4f, 0x00, 0x00, 0xf0, 0x4e, 0x00, 0x00, 0x90, 0x52, 0x00, 0x00, 0x50, 0x52, 0x00, 0x00
        /*0050*/ 	.byte	0x70, 0x52, 0x00, 0x00, 0x20, 0x51, 0x00, 0x00, 0x90, 0x52, 0x00, 0x00


//--------------------- .text._Z9zipKernelPfPiS0_iiS_S0_S0_iS_S0_S0_ii --------------------------
	.section	.text._Z9zipKernelPfPiS0_iiS_S0_S0_iS_S0_S0_ii,"ax",@progbits
	.align	128
        .global         _Z9zipKernelPfPiS0_iiS_S0_S0_iS_S0_S0_ii
        .type           _Z9zipKernelPfPiS0_iiS_S0_S0_iS_S0_S0_ii,@function
        .size           _Z9zipKernelPfPiS0_iiS_S0_S0_iS_S0_S0_ii,(.L_x_297 - _Z9zipKernelPfPiS0_iiS_S0_S0_iS_S0_S0_ii)
        .other          _Z9zipKernelPfPiS0_iiS_S0_S0_iS_S0_S0_ii,@"STO_CUDA_ENTRY STV_DEFAULT"
_Z9zipKernelPfPiS0_iiS_S0_S0_iS_S0_S0_ii:
.text._Z9zipKernelPfPiS0_iiS_S0_S0_iS_S0_S0_ii:
[----:B------:R-:W0:Y:S01]  /*0000*/  LDC R1, c[0x0][0x37c] ;  /* 0x0000df00ff017b82 */ /* 0x000e220000000800 */
[----:B------:R-:W1:Y:S07]  /*0010*/  S2R R17, SR_TID.X ;  /* 0x0000000000117919 */ /* 0x000e6e0000002100 */
[----:B------:R-:W1:Y:S01]  /*0020*/  S2UR UR4, SR_CTAID.X ;  /* 0x00000000000479c3 */ /* 0x000e620000002500 */
[----:B------:R-:W2:Y:S01]  /*0030*/  LDCU UR5, c[0x0][0x398] ;  /* 0x00007300ff0577ac */ /* 0x000ea20008000800 */
[----:B0-----:R-:W-:-:S06]  /*0040*/  VIADD R1, R1, 0xffffff88 ;  /* 0xffffff8801017836 */ /* 0x001fcc0000000000 */
[----:B------:R-:W1:Y:S02]  /*0050*/  LDC R0, c[0x0][0x360] ;  /* 0x0000d800ff007b82 */ /* 0x000e640000000800 */
[----:B-1----:R-:W-:-:S05]  /*0060*/  IMAD R17, R0, UR4, R17 ;  /* 0x0000000400117c24 */ /* 0x002fca000f8e0211 */
[----:B--2---:R-:W-:-:S13]  /*0070*/  ISETP.GE.AND P0, PT, R17, UR5, PT ;  /* 0x0000000511007c0c */ /* 0x004fda000bf06270 */
[----:B------:R-:W-:Y:S05]  /*0080*/  @P0 EXIT ;  /* 0x000000000000094d */ /* 0x000fea0003800000 */
[----:B------:R-:W0:Y:S01]  /*0090*/  LDCU UR6, c[0x0][0x39c] ;  /* 0x00007380ff0677ac */ /* 0x000e220008000800 */
[----:B------:R-:W-:Y:S01]  /*00a0*/  CS2R R4, SRZ ;  /* 0x0000000000047805 */ /* 0x000fe2000001ff00 */
[----:B------:R-:W1:Y:S01]  /*00b0*/  LDCU.64 UR8, c[0x0][0x358] ;  /* 0x00006b00ff0877ac */ /* 0x000e620008000a00 */
[----:B0-----:R-:W-:-:S09]  /*00c0*/  UISETP.GE.AND UP0, UPT, UR6, 0x1, UPT ;  /* 0x000000010600788c */ /* 0x001fd2000bf06270 */
[----:B-1----:R-:W-:Y:S05]  /*00d0*/  BRA.U !UP0, `(.L_x_0) ;  /* 0x0000002508f47547 */ /* 0x002fea000b800000 */
[----:B------:R-:W0:Y:S01]  /*00e0*/  LDCU UR4, c[0x0][0x39c] ;  /* 0x00007380ff0477ac */ /* 0x000e220008000800 */
[----:B------:R-:W-:Y:S02]  /*00f0*/  UISETP.GE.U32.AND UP0, UPT, UR6, 0x8, UPT ;  /* 0x000000080600788c */ /* 0x000fe4000bf06070 */
[----:B------:R-:W-:Y:S01]  /*0100*/  ULOP3.LUT UR7, UR6, 0x7, URZ, 0xc0, !UPT ;  /* 0x0000000706077892 */ /* 0x000fe2000f8ec0ff */
[----:B0-----:R-:W-:-:S06]  /*0110*/  IMAD.U32 R12, RZ, RZ, UR4 ;  /* 0x00000004ff0c7e24 */ /* 0x001fcc000f8e00ff */
[----:B------:R-:W-:Y:S05]  /*0120*/  BRA.U !UP0, `(.L_x_1) ;  /* 0x0000001108247547 */ /* 0x000fea000b800000 */
[----:B------:R-:W0:Y:S01]  /*0130*/  LDC.64 R12, c[0x0][0x388] ;  /* 0x0000e200ff0c7b82 */ /* 0x000e220000000a00 */
[----:B------:R-:W-:Y:S02]  /*0140*/  UIADD3 UR4, UPT, UPT, UR6, -0x4, URZ ;  /* 0xfffffffc06047890 */ /* 0x000fe4000fffe0ff */
[----:B------:R-:W-:-:S04]  /*0150*/  ULOP3.LUT UR5, UR6, 0x7ffffff8, URZ, 0xc0, !UPT ;  /* 0x7ffffff806057892 */ /* 0x000fc8000f8ec0ff */
[----:B------:R-:W-:Y:S01]  /*0160*/  MOV R0, UR4 ;  /* 0x0000000400007c02 */ /* 0x000fe20008000f00 */
[----:B------:R-:W-:-:S12]  /*0170*/  UIADD3 UR5, UPT, UPT, -UR5, URZ, URZ ;  /* 0x000000ff05057290 */ /* 0x000fd8000fffe1ff */
.L_x_2:
[----:B------:R-:W-:-:S04]  /*0180*/  VIADD R2, R0, 0x3 ;  /* 0x0000000300027836 */ /* 0x000fc80000000000 */
[----:B01----:R-:W-:-:S06]  /*0190*/  IMAD.WIDE.U32 R18, R2, 0x4, R12 ;  /* 0x0000000402127825 */ /* 0x003fcc00078e000c */
[----:B------:R-:W2:Y:S01]  /*01a0*/  LDG.E R18, desc[UR8][R18.64] ;  /* 0x0000000812127981 */ /* 0x000ea2000c1e1900 */
[----:B------:R-:W-:-:S04]  /*01b0*/  VIADD R4, R0, 0x2 ;  /* 0x0000000200047836 */ /* 0x000fc80000000000 */
[----:B------:R-:W-:-:S05]  /*01c0*/  IMAD.WIDE.U32 R10, R4, 0x4, R12 ;  /* 0x00000004040a7825 */ /* 0x000fca00078e000c */
[----:B------:R0:W3:Y:S01]  /*01d0*/  LDG.E R3, desc[UR8][R10.64] ;  /* 0x000000080a037981 */ /* 0x0000e2000c1e1900 */
[----:B------:R-:W-:-:S05]  /*01e0*/  IADD3 R6, PT, PT, R0, 0x1, RZ ;  /* 0x0000000100067810 */ /* 0x000fca0007ffe0ff */
[----:B------:R-:W-:-:S05]  /*01f0*/  IMAD.WIDE.U32 R14, R6, 0x4, R12 ;  /* 0x00000004060e7825 */ /* 0x000fca00078e000c */
[----:B------:R-:W4:Y:S01]  /*0200*/  LDG.E R5, desc[UR8][R14.64] ;  /* 0x000000080e057981 */ /* 0x000f22000c1e1900 */
[----:B------:R-:W-:-:S05]  /*0210*/  IMAD.WIDE.U32 R22, R0, 0x4, R12 ;  /* 0x0000000400167825 */ /* 0x000fca00078e000c */
[----:B------:R-:W5:Y:S01]  /*0220*/  LDG.E R7, desc[UR8][R22.64] ;  /* 0x0000000816077981 */ /* 0x000f62000c1e1900 */
[----:B------:R-:W-:-:S04]  /*0230*/  VIADD R8, R0, 0xffffffff ;  /* 0xffffffff00087836 */ /* 0x000fc80000000000 */
[----:B------:R-:W-:-:S05]  /*0240*/  IMAD.WIDE.U32 R24, R8, 0x4, R12 ;  /* 0x0000000408187825 */ /* 0x000fca00078e000c */
[----:B------:R-:W5:Y:S01]  /*0250*/  LDG.E R9, desc[UR8][R24.64] ;  /* 0x0000000818097981 */ /* 0x000f62000c1e1900 */
[----:B0-----:R-:W-:-:S04]  /*0260*/  VIADD R10, R0, 0xfffffffe ;  /* 0xfffffffe000a7836 */ /* 0x001fc80000000000 */
[----:B------:R-:W-:-:S05]  /*0270*/  IMAD.WIDE.U32 R20, R10, 0x4, R12 ;  /* 0x000000040a147825 */ /* 0x000fca00078e000c */
[----:B------:R0:W5:Y:S02]  /*0280*/  LDG.E R11, desc[UR8][R20.64] ;  /* 0x00000008140b7981 */ /* 0x000164000c1e1900 */
[----:B0-----:R-:W-:Y:S02]  /*0290*/  IABS R21, R17 ;  /* 0x0000001100157213 */ /* 0x001fe40000000000 */
[----:B--2---:R-:W-:-:S04]  /*02a0*/  IABS R16, R18 ;  /* 0x0000001200107213 */ /* 0x004fc80000000000 */
[----:B------:R-:W0:Y:S08]  /*02b0*/  I2F.RP R26, R16 ;  /* 0x00000010001a7306 */ /* 0x000e300000209400 */
[----:B0-----:R-:W0:Y:S02]  /*02c0*/  MUFU.RCP R26, R26 ;  /* 0x0000001a001a7308 */ /* 0x001e240000001000 */
[----:B0-----:R-:W-:-:S06]  /*02d0*/  IADD3 R14, PT, PT, R26, 0xffffffe, RZ ;  /* 0x0ffffffe1a0e7810 */ /* 0x001fcc0007ffe0ff */
[----:B------:R0:W1:Y:S01]  /*02e0*/  F2I.FTZ.U32.TRUNC.NTZ R15, R14 ;  /* 0x0000000e000f7305 */ /* 0x000062000021f000 */
[----:B---3--:R-:W-:-:S07]  /*02f0*/  IABS R19, R3 ;  /* 0x0000000300137213 */ /* 0x008fce0000000000 */
[----:B------:R-:W2:Y:S01]  /*0300*/  I2F.RP R22, R19 ;  /* 0x0000001300167306 */ /* 0x000ea20000209400 */
[----:B0-----:R-:W-:Y:S02]  /*0310*/  IMAD.MOV.U32 R14, RZ, RZ, RZ ;  /* 0x000000ffff0e7224 */ /* 0x001fe400078e00ff */
[----:B-1----:R-:W-:-:S04]  /*0320*/  IMAD.MOV R23, RZ, RZ, -R15 ;  /* 0x000000ffff177224 */ /* 0x002fc800078e0a0f */
[----:B------:R-:W-:Y:S01]  /*0330*/  IMAD R23, R23, R16, RZ ;  /* 0x0000001017177224 */ /* 0x000fe200078e02ff */
[----:B------:R-:W-:-:S03]  /*0340*/  IABS R20, R18 ;  /* 0x0000001200147213 */ /* 0x000fc60000000000 */
[----:B------:R-:W-:Y:S01]  /*0350*/  IMAD.HI.U32 R15, R15, R23, R14 ;  /* 0x000000170f0f7227 */ /* 0x000fe200078e000e */
[----:B------:R-:W-:Y:S01]  /*0360*/  IADD3 R20, PT, PT, RZ, -R20, RZ ;  /* 0x80000014ff147210 */ /* 0x000fe20007ffe0ff */
[----:B--2---:R-:W0:Y:S04]  /*0370*/  MUFU.RCP R22, R22 ;  /* 0x0000001600167308 */ /* 0x004e280000001000 */
[----:B------:R-:W-:-:S04]  /*0380*/  IMAD.HI.U32 R14, R15, R21, RZ ;  /* 0x000000150f0e7227 */ /* 0x000fc800078e00ff */
[----:B------:R-:W-:-:S05]  /*0390*/  IMAD R21, R14, R20, R21 ;  /* 0x000000140e157224 */ /* 0x000fca00078e0215 */
[----:B------:R-:W-:Y:S01]  /*03a0*/  ISETP.GT.U32.AND P1, PT, R16, R21, PT ;  /* 0x000000151000720c */ /* 0x000fe20003f24070 */
[----:B0-----:R-:W-:-:S12]  /*03b0*/  VIADD R15, R22, 0xffffffe ;  /* 0x0ffffffe160f7836 */ /* 0x001fd80000000000 */
[----:B------:R-:W-:Y:S01]  /*03c0*/  @!P1 IMAD.IADD R21, R21, 0x1, -R16 ;  /* 0x0000000115159824 */ /* 0x000fe200078e0a10 */
[----:B------:R-:W0:Y:S04]  /*03d0*/  F2I.FTZ.U32.TRUNC.NTZ R15, R15 ;  /* 0x0000000f000f7305 */ /* 0x000e28000021f000 */
[----:B------:R-:W-:Y:S02]  /*03e0*/  ISETP.GE.U32.AND P0, PT, R21, R16, PT ;  /* 0x000000101500720c */ /* 0x000fe40003f06070 */
[----:B------:R-:W-:Y:S02]  /*03f0*/  @!P1 IADD3 R14, PT, PT, R14, 0x1, RZ ;  /* 0x000000010e0e9810 */ /* 0x000fe40007ffe0ff */
[----:B------:R-:W-:Y:S02]  /*0400*/  LOP3.LUT R16, R17, R18, RZ, 0x3c, !PT ;  /* 0x0000001211107212 */ /* 0x000fe400078e3cff */
[----:B------:R-:W-:-:S02]  /*0410*/  ISETP.NE.AND P1, PT, R18, RZ, PT ;  /* 0x000000ff1200720c */ /* 0x000fc40003f25270 */
[----:B------:R-:W-:Y:S01]  /*0420*/  ISETP.GE.AND P2, PT, R16, RZ, PT ;  /* 0x000000ff1000720c */ /* 0x000fe20003f46270 */
[----:B0-----:R-:W-:-:S04]  /*0430*/  IMAD.MOV R20, RZ, RZ, -R15 ;  /* 0x000000ffff147224 */ /* 0x001fc800078e0a0f */
[----:B------:R-:W-:-:S05]  /*0440*/  @P0 VIADD R14, R14, 0x1 ;  /* 0x000000010e0e0836 */ /* 0x000fca0000000000 */
[----:B------:R-:W-:Y:S01]  /*0450*/  MOV R16, R14 ;  /* 0x0000000e00107202 */ /* 0x000fe20000000f00 */
[----:B------:R-:W-:Y:S01]  /*0460*/  IMAD.MOV.U32 R14, RZ, RZ, R20 ;  /* 0x000000ffff0e7224 */ /* 0x000fe200078e0014 */
[----:B----4-:R-:W-:-:S03]  /*0470*/  IABS R21, R5 ;  /* 0x0000000500157213 */ /* 0x010fc60000000000 */
[----:B------:R-:W-:Y:S02]  /*0480*/  IMAD R23, R14, R19, RZ ;  /* 0x000000130e177224 */ /* 0x000fe400078e02ff */
[----:B------:R-:W-:Y:S01]  /*0490*/  HFMA2 R14, -RZ, RZ, 0, 0 ;  /* 0x00000000ff0e7431 */ /* 0x000fe200000001ff */
[----:B------:R-:W0:Y:S01]  /*04a0*/  I2F.RP R22, R21 ;  /* 0x0000001500167306 */ /* 0x000e220000209400 */
[----:B------:R-:W-:Y:S01]  /*04b0*/  @!P2 IMAD.MOV R16, RZ, RZ, -R16 ;  /* 0x000000ffff10a224 */ /* 0x000fe200078e0a10 */
[----:B------:R-:W-:Y:S02]  /*04c0*/  @!P1 LOP3.LUT R16, RZ, R18, RZ, 0x33, !PT ;  /* 0x00000012ff109212 */ /* 0x000fe400078e33ff */
[----:B------:R-:W-:Y:S01]  /*04d0*/  IABS R20, R3 ;  /* 0x0000000300147213 */ /* 0x000fe20000000000 */
[----:B------:R-:W-:Y:S01]  /*04e0*/  IMAD.HI.U32 R14, R15, R23, R14 ;  /* 0x000000170f0e7227 */ /* 0x000fe200078e000e */
[----:B------:R-:W-:-:S03]  /*04f0*/  IABS R15, R16 ;  /* 0x00000010000f7213 */ /* 0x000fc60000000000 */
[----:B------:R-:W-:Y:S02]  /*0500*/  IMAD.MOV R23, RZ, RZ, -R20 ;  /* 0x000000ffff177224 */ /* 0x000fe400078e0a14 */
[----:B------:R-:W-:Y:S01]  /*0510*/  IMAD.HI.U32 R20, R14, R15, RZ ;  /* 0x0000000f0e147227 */ /* 0x000fe200078e00ff */
[----:B0-----:R-:W0:Y:S03]  /*0520*/  MUFU.RCP R22, R22 ;  /* 0x0000001600167308 */ /* 0x001e260000001000 */
[----:B------:R-:W-:-:S05]  /*0530*/  IMAD R14, R20, R23, R15 ;  /* 0x00000017140e7224 */ /* 0x000fca00078e020f */
[----:B------:R-:W-:Y:S01]  /*0540*/  ISETP.GT.U32.AND P1, PT, R19, R14, PT ;  /* 0x0000000e1300720c */ /* 0x000fe20003f24070 */
[----:B0-----:R-:W-:-:S12]  /*0550*/  VIADD R15, R22, 0xffffffe ;  /* 0x0ffffffe160f7836 */ /* 0x001fd80000000000 */
[-C--:B------:R-:W-:Y:S01]  /*0560*/  @!P1 IADD3 R14, PT, PT, R14, -R19.reuse, RZ ;  /* 0x800000130e0e9210 */ /* 0x080fe20007ffe0ff */
[----:B------:R-:W0:Y:S03]  /*0570*/  F2I.FTZ.U32.TRUNC.NTZ R15, R15 ;  /* 0x0000000f000f7305 */ /* 0x000e26000021f000 */
[----:B------:R-:W-:Y:S02]  /*0580*/  ISETP.GE.U32.AND P0, PT, R14, R19, PT ;  /* 0x000000130e00720c */ /* 0x000fe40003f06070 */
[----:B-----5:R-:W-:Y:S02]  /*0590*/  IABS R19, R7 ;  /* 0x0000000700137213 */ /* 0x020fe40000000000 */
[----:B------:R-:W-:Y:S02]  /*05a0*/  LOP3.LUT R14, R16, R3, RZ, 0x3c, !PT ;  /* 0x00000003100e7212 */ /* 0x000fe400078e3cff */
[----:B------:R-:W1:Y:S01]  /*05b0*/  I2F.RP R22, R19 ;  /* 0x0000001300167306 */ /* 0x000e620000209400 */
[----:B------:R-:W-:Y:S01]  /*05c0*/  @!P1 VIADD R20, R20, 0x1 ;  /* 0x0000000114149836 */ /* 0x000fe20000000000 */
[----:B------:R-:W-:-:S02]  /*05d0*/  ISETP.GE.AND P2, PT, R14, RZ, PT ;  /* 0x000000ff0e00720c */ /* 0x000fc40003f46270 */
[----:B------:R-:W-:Y:S01]  /*05e0*/  ISETP.NE.AND P1, PT, R3, RZ, PT ;  /* 0x000000ff0300720c */ /* 0x000fe20003f25270 */
[----:B0-----:R-:W-:Y:S02]  /*05f0*/  IMAD.MOV R14, RZ, RZ, -R15 ;  /* 0x000000ffff0e7224 */ /* 0x001fe400078e0a0f */
[----:B------:R-:W-:Y:S02]  /*0600*/  @P0 IADD3 R20, PT, PT, R20, 0x1, RZ ;  /* 0x0000000114140810 */ /* 0x000fe40007ffe0ff */
[----:B------:R-:W-:Y:S02]  /*0610*/  IMAD R23, R14, R21, RZ ;  /* 0x000000150e177224 */ /* 0x000fe400078e02ff */
[----:B------:R-:W-:-:S04]  /*0620*/  IMAD.MOV.U32 R14, RZ, RZ, RZ ;  /* 0x000000ffff0e7224 */ /* 0x000fc800078e00ff */
[----:B------:R-:W-:Y:S01]  /*0630*/  @!P2 IMAD.MOV R20, RZ, RZ, -R20 ;  /* 0x000000ffff14a224 */ /* 0x000fe200078e0a14 */
[----:B-1----:R-:W0:Y:S01]  /*0640*/  MUFU.RCP R22, R22 ;  /* 0x0000001600167308 */ /* 0x002e220000001000 */
[----:B------:R-:W-:Y:S01]  /*0650*/  @!P1 LOP3.LUT R20, RZ, R3, RZ, 0x33, !PT ;  /* 0x00000003ff149212 */ /* 0x000fe200078e33ff */
[----:B------:R-:W-:Y:S01]  /*0660*/  IMAD.HI.U32 R14, R15, R23, R14 ;  /* 0x000000170f0e7227 */ /* 0x000fe200078e000e */
[----:B------:R-:W-:Y:S02]  /*0670*/  IABS R23, R5 ;  /* 0x0000000500177213 */ /* 0x000fe40000000000 */
[----:B------:R-:W-:Y:S02]  /*0680*/  IABS R15, R20 ;  /* 0x00000014000f7213 */ /* 0x000fe40000000000 */
[----:B------:R-:W-:-:S03]  /*0690*/  IADD3 R23, PT, PT, RZ, -R23, RZ ;  /* 0x80000017ff177210 */ /* 0x000fc60007ffe0ff */
[----:B------:R-:W-:-:S04]  /*06a0*/  IMAD.HI.U32 R24, R14, R15, RZ ;  /* 0x0000000f0e187227 */ /* 0x000fc800078e00ff */
[----:B------:R-:W-:Y:S02]  /*06b0*/  IMAD R14, R24, R23, R15 ;  /* 0x00000017180e7224 */ /* 0x000fe400078e020f */
[----:B0-----:R-:W-:-:S03]  /*06c0*/  VIADD R15, R22, 0xffffffe ;  /* 0x0ffffffe160f7836 */ /* 0x001fc60000000000 */
[----:B------:R-:W-:-:S03]  /*06d0*/  ISETP.GT.U32.AND P1, PT, R21, R14, PT ;  /* 0x0000000e1500720c */ /* 0x000fc60003f24070 */
[----:B------:R-:W0:Y:S10]  /*06e0*/  F2I.FTZ.U32.TRUNC.NTZ R15, R15 ;  /* 0x0000000f000f7305 */ /* 0x000e34000021f000 */
[----:B------:R-:W-:-:S05]  /*06f0*/  @!P1 IMAD.IADD R14, R14, 0x1, -R21 ;  /* 0x000000010e0e9824 */ /* 0x000fca00078e0a15 */
[----:B------:R-:W-:Y:S02]  /*0700*/  ISETP.GE.U32.AND P0, PT, R14, R21, PT ;  /* 0x000000150e00720c */ /* 0x000fe40003f06070 */
[----:B0-----:R-:W-:Y:S02]  /*0710*/  IADD3 R22, PT, PT, RZ, -R15, RZ ;  /* 0x8000000fff167210 */ /* 0x001fe40007ffe0ff */
[----:B------:R-:W-:-:S03]  /*0720*/  LOP3.LUT R14, R20, R5, RZ, 0x3c, !PT ;  /* 0x00000005140e7212 */ /* 0x000fc600078e3cff */
[----:B------:R-:W-:Y:S01]  /*0730*/  IMAD R21, R22, R19, RZ ;  /* 0x0000001316157224 */ /* 0x000fe200078e02ff */
[----:B------:R-:W-:Y:S01]  /*0740*/  ISETP.GE.AND P2, PT, R14, RZ, PT ;  /* 0x000000ff0e00720c */ /* 0x000fe20003f46270 */
[----:B------:R-:W-:-:S04]  /*0750*/  IMAD.MOV.U32 R14, RZ, RZ, RZ ;  /* 0x000000ffff0e7224 */ /* 0x000fc800078e00ff */
[----:B------:R-:W-:Y:S01]  /*0760*/  IMAD.HI.U32 R14, R15, R21, R14 ;  /* 0x000000150f0e7227 */ /* 0x000fe200078e000e */
[----:B------:R-:W-:-:S03]  /*0770*/  IABS R21, R9 ;  /* 0x0000000900157213 */ /* 0x000fc60000000000 */
[----:B------:R-:W-:Y:S01]  /*0780*/  @!P1 VIADD R24, R24, 0x1 ;  /* 0x0000000118189836 */ /* 0x000fe20000000000 */
[----:B------:R-:W0:Y:S01]  /*0790*/  I2F.RP R23, R21 ;  /* 0x0000001500177306 */ /* 0x000e220000209400 */
[----:B------:R-:W-:-:S03]  /*07a0*/  ISETP.NE.AND P1, PT, R5, RZ, PT ;  /* 0x000000ff0500720c */ /* 0x000fc60003f25270 */
[----:B------:R-:W-:-:S05]  /*07b0*/  @P0 IADD3 R24, PT, PT, R24, 0x1, RZ ;  /* 0x0000000118180810 */ /* 0x000fca0007ffe0ff */
[----:B------:R-:W-:Y:S01]  /*07c0*/  @!P2 IMAD.MOV R24, RZ, RZ, -R24 ;  /* 0x000000ffff18a224 */ /* 0x000fe200078e0a18 */
[----:B------:R-:W-:-:S04]  /*07d0*/  IABS R22, R7 ;  /* 0x0000000700167213 */ /* 0x000fc80000000000 */
[----:B------:R-:W-:Y:S01]  /*07e0*/  @!P1 LOP3.LUT R24, RZ, R5, RZ, 0x33, !PT ;  /* 0x00000005ff189212 */ /* 0x000fe200078e33ff */
[----:B0-----:R-:W0:Y:S03]  /*07f0*/  MUFU.RCP R23, R23 ;  /* 0x0000001700177308 */ /* 0x001e260000001000 */
[----:B------:R-:W-:Y:S01]  /*0800*/  IABS R15, R24 ;  /* 0x00000018000f7213 */ /* 0x000fe20000000000 */
[----:B------:R-:W-:-:S04]  /*0810*/  IMAD.MOV R25, RZ, RZ, -R22 ;  /* 0x000000ffff197224 */ /* 0x000fc800078e0a16 */
[----:B------:R-:W-:-:S04]  /*0820*/  IMAD.HI.U32 R22, R14, R15, RZ ;  /* 0x0000000f0e167227 */ /* 0x000fc800078e00ff */
[----:B------:R-:W-:Y:S01]  /*0830*/  IMAD R14, R22, R25, R15 ;  /* 0x00000019160e7224 */ /* 0x000fe200078e020f */
[----:B0-----:R-:W-:-:S04]  /*0840*/  IADD3 R15, PT, PT, R23, 0xffffffe, RZ ;  /* 0x0ffffffe170f7810 */ /* 0x001fc80007ffe0ff */
[----:B------:R-:W-:Y:S02]  /*0850*/  ISETP.GT.U32.AND P1, PT, R19, R14, PT ;  /* 0x0000000e1300720c */ /* 0x000fe40003f24070 */
[----:B------:R-:W0:Y:S11]  /*0860*/  F2I.FTZ.U32.TRUNC.NTZ R15, R15 ;  /* 0x0000000f000f7305 */ /* 0x000e36000021f000 */
[----:B------:R-:W-:-:S05]  /*0870*/  @!P1 IMAD.IADD R14, R14, 0x1, -R19 ;  /* 0x000000010e0e9824 */ /* 0x000fca00078e0a13 */
[----:B------:R-:W-:Y:S01]  /*0880*/  ISETP.GE.U32.AND P0, PT, R14, R19, PT ;  /* 0x000000130e00720c */ /* 0x000fe20003f06070 */
[----:B0-----:R-:W-:Y:S01]  /*0890*/  IMAD.MOV R19, RZ, RZ, -R15 ;  /* 0x000000ffff137224 */ /* 0x001fe200078e0a0f */
[----:B------:R-:W-:-:S04]  /*08a0*/  LOP3.LUT R14, R24, R7, RZ, 0x3c, !PT ;  /* 0x00000007180e7212 */ /* 0x000fc800078e3cff */
[----:B------:R-:W-:Y:S01]  /*08b0*/  ISETP.GE.AND P2, PT, R14, RZ, PT ;  /* 0x000000ff0e00720c */ /* 0x000fe20003f46270 */
[----:B------:R-:W-:Y:S01]  /*08c0*/  IMAD.MOV.U32 R14, RZ, RZ, R19 ;  /* 0x000000ffff0e7224 */ /* 0x000fe200078e0013 */
[----:B------:R-:W-:-:S03]  /*08d0*/  IABS R23, R11 ;  /* 0x0000000b00177213 */ /* 0x000fc60000000000 */
[----:B------:R-:W-:Y:S01]  /*08e0*/  IMAD R19, R14, R21, RZ ;  /* 0x000000150e137224 */ /* 0x000fe200078e02ff */
[----:B------:R-:W-:Y:S02]  /*08f0*/  MOV R14, RZ ;  /* 0x000000ff000e7202 */ /* 0x000fe40000000f00 */
[----:B------:R-:W-:Y:S02]  /*0900*/  @!P1 IADD3 R22, PT, PT, R22, 0x1, RZ ;  /* 0x0000000116169810 */ /* 0x000fe40007ffe0ff */
[----:B------:R-:W-:Y:S01]  /*0910*/  ISETP.NE.AND P1, PT, R7, RZ, PT ;  /* 0x000000ff0700720c */ /* 0x000fe20003f25270 */
[----:B------:R-:W-:Y:S02]  /*0920*/  IMAD.HI.U32 R14, R15, R19, R14 ;  /* 0x000000130f0e7227 */ /* 0x000fe400078e000e */
[----:B------:R-:W0:Y:S02]  /*0930*/  I2F.RP R19, R23 ;  /* 0x0000001700137306 */ /* 0x000e240000209400 */
[----:B------:R-:W-:-:S04]  /*0940*/  @P0 VIADD R22, R22, 0x1 ;  /* 0x0000000116160836 */ /* 0x000fc80000000000 */
[----:B------:R-:W-:-:S04]  /*0950*/  @!P2 IMAD.MOV R22, RZ, RZ, -R22 ;  /* 0x000000ffff16a224 */ /* 0x000fc800078e0a16 */
[----:B------:R-:W-:Y:S02]  /*0960*/  @!P1 LOP3.LUT R22, RZ, R7, RZ, 0x33, !PT ;  /* 0x00000007ff169212 */ /* 0x000fe400078e33ff */
[----:B------:R-:W-:Y:S02]  /*0970*/  IABS R25, R9 ;  /* 0x0000000900197213 */ /* 0x000fe40000000000 */
[----:B------:R-:W-:Y:S01]  /*0980*/  IABS R15, R22 ;  /* 0x00000016000f7213 */ /* 0x000fe20000000000 */
[----:B0-----:R-:W0:Y:S02]  /*0990*/  MUFU.RCP R19, R19 ;  /* 0x0000001300137308 */ /* 0x001e240000001000 */
[----:B------:R-:W-:Y:S02]  /*09a0*/  IMAD.MOV R25, RZ, RZ, -R25 ;  /* 0x000000ffff197224 */ /* 0x000fe400078e0a19 */
[----:B------:R-:W-:-:S04]  /*09b0*/  IMAD.HI.U32 R26, R14, R15, RZ ;  /* 0x0000000f0e1a7227 */ /* 0x000fc800078e00ff */
[----:B------:R-:W-:-:S05]  /*09c0*/  IMAD R14, R26, R25, R15 ;  /* 0x000000191a0e7224 */ /* 0x000fca00078e020f */
[----:B------:R-:W-:Y:S01]  /*09d0*/  ISETP.GT.U32.AND P1, PT, R21, R14, PT ;  /* 0x0000000e1500720c */ /* 0x000fe20003f24070 */
[----:B0-----:R-:W-:-:S06]  /*09e0*/  VIADD R15, R19, 0xffffffe ;  /* 0x0ffffffe130f7836 */ /* 0x001fcc0000000000 */
[----:B------:R-:W0:Y:S06]  /*09f0*/  F2I.FTZ.U32.TRUNC.NTZ R15, R15 ;  /* 0x0000000f000f7305 */ /* 0x000e2c000021f000 */
[----:B------:R-:W-:-:S04]  /*0a00*/  @!P1 IADD3 R14, PT, PT, R14, -R21, RZ ;  /* 0x800000150e0e9210 */ /* 0x000fc80007ffe0ff */
[----:B------:R-:W-:Y:S02]  /*0a10*/  ISETP.GE.U32.AND P0, PT, R14, R21, PT ;  /* 0x000000150e00720c */ /* 0x000fe40003f06070 */
[----:B------:R-:W-:Y:S01]  /*0a20*/  LOP3.LUT R14, R22, R9, RZ, 0x3c, !PT ;  /* 0x00000009160e7212 */ /* 0x000fe200078e3cff */
[----:B------:R-:W-:-:S03]  /*0a30*/  IMAD.MOV R21, RZ, RZ, -R16 ;  /* 0x000000ffff157224 */ /* 0x000fc600078e0a10 */
[----:B------:R-:W-:Y:S01]  /*0a40*/  ISETP.GE.AND P2, PT, R14, RZ, PT ;  /* 0x000000ff0e00720c */ /* 0x000fe20003f46270 */
[----:B0-----:R-:W-:Y:S02]  /*0a50*/  IMAD.MOV R14, RZ, RZ, -R15 ;  /* 0x000000ffff0e7224 */ /* 0x001fe400078e0a0f */
[----:B------:R-:W-:Y:S02]  /*0a60*/  IMAD R21, R18, R21, R17 ;  /* 0x0000001512157224 */ /* 0x000fe400078e0211 */
[----:B------:R-:W-:Y:S02]  /*0a70*/  IMAD R17, R14, R23, RZ ;  /* 0x000000170e117224 */ /* 0x000fe400078e02ff */
[----:B------:R-:W-:-:S04]  /*0a80*/  IMAD.MOV.U32 R14, RZ, RZ, RZ ;  /* 0x000000ffff0e7224 */ /* 0x000fc800078e00ff */
[----:B------:R-:W-:Y:S01]  /*0a90*/  IMAD.HI.U32 R14, R15, R17, R14 ;  /* 0x000000110f0e7227 */ /* 0x000fe200078e000e */
[----:B------:R-:W-:-:S05]  /*0aa0*/  IABS R17, R11 ;  /* 0x0000000b00117213 */ /* 0x000fca0000000000 */
[----:B------:R-:W-:Y:S01]  /*0ab0*/  IMAD.MOV R28, RZ, RZ, -R17 ;  /* 0x000000ffff1c7224 */ /* 0x000fe200078e0a11 */
[----:B------:R-:W-:-:S05]  /*0ac0*/  IADD3 R17, PT, PT, R0, -0x3, RZ ;  /* 0xfffffffd00117810 */ /* 0x000fca0007ffe0ff */
[----:B------:R-:W-:-:S06]  /*0ad0*/  IMAD.WIDE.U32 R18, R17, 0x4, R12 ;  /* 0x0000000411127825 */ /* 0x000fcc00078e000c */
[----:B------:R0:W2:Y:S01]  /*0ae0*/  LDG.E R18, desc[UR8][R18.64] ;  /* 0x0000000812127981 */ /* 0x0000a2000c1e1900 */
[----:B------:R-:W-:Y:S01]  /*0af0*/  @!P1 VIADD R26, R26, 0x1 ;  /* 0x000000011a1a9836 */ /* 0x000fe20000000000 */
[----:B------:R-:W-:-:S04]  /*0b00*/  ISETP.NE.AND P1, PT, R9, RZ, PT ;  /* 0x000000ff0900720c */ /* 0x000fc80003f25270 */
[----:B------:R-:W-:-:S04]  /*0b10*/  @P0 IADD3 R26, PT, PT, R26, 0x1, RZ ;  /* 0x000000011a1a0810 */ /* 0x000fc80007ffe0ff */
[----:B------:R-:W-:-:S05]  /*0b20*/  @!P2 IADD3 R26, PT, PT, -R26, RZ, RZ ;  /* 0x000000ff1a1aa210 */ /* 0x000fca0007ffe1ff */
[----:B------:R-:W-:-:S04]  /*0b30*/  @!P1 LOP3.LUT R26, RZ, R9, RZ, 0x33, !PT ;  /* 0x00000009ff1a9212 */ /* 0x000fc800078e33ff */
[----:B------:R-:W-:-:S05]  /*0b40*/  IABS R15, R26 ;  /* 0x0000001a000f7213 */ /* 0x000fca0000000000 */
[----:B------:R-:W-:-:S04]  /*0b50*/  IMAD.HI.U32 R14, R14, R15, RZ ;  /* 0x0000000f0e0e7227 */ /* 0x000fc800078e00ff */
[----:B------:R-:W-:-:S05]  /*0b60*/  IMAD R28, R14, R28, R15 ;  /* 0x0000001c0e1c7224 */ /* 0x000fca00078e020f */
[----:B------:R-:W-:-:S13]  /*0b70*/  ISETP.GT.U32.AND P1, PT, R23, R28, PT ;  /* 0x0000001c1700720c */ /* 0x000fda0003f24070 */
[----:B------:R-:W-:-:S05]  /*0b80*/  @!P1 IMAD.IADD R28, R28, 0x1, -R23 ;  /* 0x000000011c1c9824 */ /* 0x000fca00078e0a17 */
[----:B------:R-:W-:Y:S01]  /*0b90*/  ISETP.GE.U32.AND P0, PT, R28, R23, PT ;  /* 0x000000171c00720c */ /* 0x000fe20003f06070 */
[----:B------:R-:W-:Y:S01]  /*0ba0*/  @!P1 VIADD R14, R14, 0x1 ;  /* 0x000000010e0e9836 */ /* 0x000fe20000000000 */
[----:B------:R-:W-:-:S04]  /*0bb0*/  LOP3.LUT R25, R26, R11, RZ, 0x3c, !PT ;  /* 0x0000000b1a197212 */ /* 0x000fc800078e3cff */
[----:B------:R-:W-:Y:S01]  /*0bc0*/  ISETP.GE.AND P2, PT, R25, RZ, PT ;  /* 0x000000ff1900720c */ /* 0x000fe20003f46270 */
[----:B------:R-:W-:-:S06]  /*0bd0*/  IMAD.MOV R25, RZ, RZ, -R20 ;  /* 0x000000ffff197224 */ /* 0x000fcc00078e0a14 */
[----:B------:R-:W-:-:S04]  /*0be0*/  @P0 VIADD R14, R14, 0x1 ;  /* 0x000000010e0e0836 */ /* 0x000fc80000000000 */
[----:B0-----:R-:W-:Y:S01]  /*0bf0*/  IMAD.MOV.U32 R19, RZ, RZ, R14 ;  /* 0x000000ffff137224 */ /* 0x001fe200078e000e */
[----:B------:R-:W-:Y:S01]  /*0c00*/  LEA R2, R2, R1, 0x2 ;  /* 0x0000000102027211 */ /* 0x000fe200078e10ff */
[----:B------:R-:W-:-:S04]  /*0c10*/  IMAD R16, R3, R25, R16 ;  /* 0x0000001903107224 */ /* 0x000fc800078e0210 */
[----:B------:R0:W-:Y:S02]  /*0c20*/  STL [R2], R21 ;  /* 0x0000001502007387 */ /* 0x0001e40000100800 */
[----:B0-----:R-:W-:Y:S01]  /*0c30*/  VIADD R21, R0, 0xfffffffc ;  /* 0xfffffffc00157836 */ /* 0x001fe20000000000 */
[----:B--2---:R-:W-:-:S04]  /*0c40*/  IABS R23, R18 ;  /* 0x0000001200177213 */ /* 0x004fc80000000000 */
[----:B------:R-:W0:Y:S08]  /*0c50*/  I2F.RP R27, R23 ;  /* 0x00000017001b7306 */ /* 0x000e300000209400 */
[----:B0-----:R-:W0:Y:S02]  /*0c60*/  MUFU.RCP R27, R27 ;  /* 0x0000001b001b7308 */ /* 0x001e240000001000 */
[----:B0-----:R-:W-:-:S06]  /*0c70*/  VIADD R15, R27, 0xffffffe ;  /* 0x0ffffffe1b0f7836 */ /* 0x001fcc0000000000 */
[----:B------:R-:W0:Y:S02]  /*0c80*/  F2I.FTZ.U32.TRUNC.NTZ R15, R15 ;  /* 0x0000000f000f7305 */ /* 0x000e24000021f000 */
[----:B0-----:R-:W-:-:S04]  /*0c90*/  IADD3 R28, PT, PT, RZ, -R15, RZ ;  /* 0x8000000fff1c7210 */ /* 0x001fc80007ffe0ff */
[----:B------:R-:W-:-:S05]  /*0ca0*/  MOV R14, R28 ;  /* 0x0000001c000e7202 */ /* 0x000fca0000000f00 */
[----:B------:R-:W-:Y:S02]  /*0cb0*/  IMAD R3, R14, R23, RZ ;  /* 0x000000170e037224 */ /* 0x000fe400078e02ff */
[----:B------:R-:W-:-:S04]  /*0cc0*/  IMAD.MOV.U32 R14, RZ, RZ, RZ ;  /* 0x000000ffff0e7224 */ /* 0x000fc800078e00ff */
[----:B------:R-:W-:Y:S01]  /*0cd0*/  IMAD.HI.U32 R2, R15, R3, R14 ;  /* 0x000000030f027227 */ /* 0x000fe200078e000e */
[----:B------:R-:W-:-:S04]  /*0ce0*/  IABS R14, R18 ;  /* 0x00000012000e7213 */ /* 0x000fc80000000000 */
[----:B------:R-:W-:Y:S01]  /*0cf0*/  IADD3 R28, PT, PT, RZ, -R14, RZ ;  /* 0x8000000eff1c7210 */ /* 0x000fe20007ffe0ff */
[----:B------:R-:W-:-:S06]  /*0d00*/  IMAD.WIDE.U32 R14, R21, 0x4, R12 ;  /* 0x00000004150e7825 */ /* 0x000fcc00078e000c */
[----:B------:R0:W2:Y:S01]  /*0d10*/  LDG.E R14, desc[UR8][R14.64] ;  /* 0x000000080e0e7981 */ /* 0x0000a2000c1e1900 */
[----:B------:R-:W-:Y:S01]  /*0d20*/  ISETP.NE.AND P1, PT, R11, RZ, PT ;  /* 0x000000ff0b00720c */ /* 0x000fe20003f25270 */
[----:B------:R-:W-:-:S12]  /*0d30*/  @!P2 IMAD.MOV R19, RZ, RZ, -R19 ;  /* 0x000000ffff13a224 */ /* 0x000fd800078e0a13 */
        /* <DEDUP_REMOVED lines=9> */
[----:B------:R-:W-:Y:S02]  /*0dd0*/  ISETP.GE.AND P2, PT, R27, RZ, PT ;  /* 0x000000ff1b00720c */ /* 0x000fe40003f46270 */
[----:B------:R-:W-:-:S05]  /*0de0*/  ISETP.NE.AND P1, PT, R18, RZ, PT ;  /* 0x000000ff1200720c */ /* 0x000fca0003f25270 */
[----:B------:R-:W-:-:S04]  /*0df0*/  @P0 IADD3 R2, PT, PT, R2, 0x1, RZ ;  /* 0x0000000102020810 */ /* 0x000fc80007ffe0ff */
[----:B0-----:R-:W-:Y:S01]  /*0e00*/  MOV R15, R2 ;  /* 0x00000002000f7202 */ /* 0x001fe20000000f00 */
[----:B------:R-:W-:Y:S02]  /*0e10*/  IMAD R25, R4, 0x4, R1 ;  /* 0x0000000404197824 */ /* 0x000fe400078e0201 */
[----:B------:R-:W-:Y:S02]  /*0e20*/  IMAD.MOV R4, RZ, RZ, -R24 ;  /* 0x000000ffff047224 */ /* 0x000fe400078e0a18 */
[----:B------:R-:W-:Y:S01]  /*0e30*/  @!P2 IMAD.MOV R15, RZ, RZ, -R15 ;  /* 0x000000ffff0fa224 */ /* 0x000fe200078e0a0f */
[----:B------:R-:W-:Y:S01]  /*0e40*/  @!P1 LOP3.LUT R15, RZ, R18, RZ, 0x33, !PT ;  /* 0x00000012ff0f9212 */ /* 0x000fe200078e33ff */
[----:B------:R-:W-:Y:S01]  /*0e50*/  IMAD R5, R5, R4, R20 ;  /* 0x0000000405057224 */ /* 0x000fe200078e0214 */
[----:B------:R0:W-:Y:S01]  /*0e60*/  STL [R25], R16 ;  /* 0x0000001019007387 */ /* 0x0001e20000100800 */
[--C-:B------:R-:W-:Y:S02]  /*0e70*/  IMAD R6, R6, 0x4, R1.reuse ;  /* 0x0000000406067824 */ /* 0x100fe400078e0201 */
[----:B------:R-:W-:-:S02]  /*0e80*/  IMAD R8, R8, 0x4, R1 ;  /* 0x0000000408087824 */ /* 0x000fc400078e0201 */
[----:B------:R-:W-:Y:S02]  /*0e90*/  IMAD R10, R10, 0x4, R1 ;  /* 0x000000040a0a7824 */ /* 0x000fe400078e0201 */
[----:B0-----:R-:W-:Y:S01]  /*0ea0*/  IMAD.MOV R16, RZ, RZ, -R15 ;  /* 0x000000ffff107224 */ /* 0x001fe200078e0a0f */
[----:B------:R1:W-:Y:S01]  /*0eb0*/  STL [R6], R5 ;  /* 0x0000000506007387 */ /* 0x0003e20000100800 */
[----:B------:R-:W-:Y:S02]  /*0ec0*/  IMAD R21, R21, 0x4, R1 ;  /* 0x0000000415157824 */ /* 0x000fe400078e0201 */
[----:B------:R-:W-:Y:S01]  /*0ed0*/  IMAD R18, R18, R16, R19 ;  /* 0x0000001012127224 */ /* 0x000fe200078e0213 */
[----:B------:R-:W-:-:S04]  /*0ee0*/  UIADD3 UR5, UPT, UPT, UR5, 0x8, URZ ;  /* 0x0000000805057890 */ /* 0x000fc8000fffe0ff */
[----:B------:R-:W-:Y:S01]  /*0ef0*/  UISETP.NE.AND UP0, UPT, UR5, URZ, UPT ;  /* 0x000000ff0500728c */ /* 0x000fe2000bf05270 */
[----:B--2---:R-:W-:-:S04]  /*0f00*/  IABS R23, R14 ;  /* 0x0000000e00177213 */ /* 0x004fc80000000000 */
[----:B------:R-:W0:Y:S08]  /*0f10*/  I2F.RP R28, R23 ;  /* 0x00000017001c7306 */ /* 0x000e300000209400 */
[----:B0-----:R-:W0:Y:S02]  /*0f20*/  MUFU.RCP R28, R28 ;  /* 0x0000001c001c7308 */ /* 0x001e240000001000 */
[----:B0-----:R-:W-:-:S06]  /*0f30*/  IADD3 R3, PT, PT, R28, 0xffffffe, RZ ;  /* 0x0ffffffe1c037810 */ /* 0x001fcc0007ffe0ff */
[----:B------:R-:W0:Y:S02]  /*0f40*/  F2I.FTZ.U32.TRUNC.NTZ R3, R3 ;  /* 0x0000000300037305 */ /* 0x000e24000021f000 */
[----:B0-----:R-:W-:-:S04]  /*0f50*/  IMAD.MOV R27, RZ, RZ, -R3 ;  /* 0x000000ffff1b7224 */ /* 0x001fc800078e0a03 */
[----:B------:R-:W-:-:S04]  /*0f60*/  IMAD.MOV.U32 R2, RZ, RZ, R27 ;  /* 0x000000ffff027224 */ /* 0x000fc800078e001b */
[----:B------:R-:W-:Y:S02]  /*0f70*/  IMAD R27, R2, R23, RZ ;  /* 0x00000017021b7224 */ /* 0x000fe400078e02ff */
[----:B------:R-:W-:Y:S01]  /*0f80*/  HFMA2 R2, -RZ, RZ, 0, 0 ;  /* 0x00000000ff027431 */ /* 0x000fe200000001ff */
[----:B------:R-:W-:-:S04]  /*0f90*/  IABS R4, R14 ;  /* 0x0000000e00047213 */ /* 0x000fc80000000000 */
[----:B------:R-:W-:Y:S01]  /*0fa0*/  IMAD.HI.U32 R2, R3, R27, R2 ;  /* 0x0000001b03027227 */ /* 0x000fe200078e0002 */
[----:B------:R-:W-:-:S03]  /*0fb0*/  IABS R3, R15 ;  /* 0x0000000f00037213 */ /* 0x000fc60000000000 */
[----:B------:R-:W-:Y:S02]  /*0fc0*/  IMAD.MOV R4, RZ, RZ, -R4 ;  /* 0x000000ffff047224 */ /* 0x000fe400078e0a04 */
[----:B------:R-:W-:-:S04]  /*0fd0*/  IMAD.HI.U32 R2, R2, R3, RZ ;  /* 0x0000000302027227 */ /* 0x000fc800078e00ff */
[----:B------:R-:W-:-:S05]  /*0fe0*/  IMAD R4, R2, R4, R3 ;  /* 0x0000000402047224 */ /* 0x000fca00078e0203 */
[----:B------:R-:W-:Y:S02]  /*0ff0*/  ISETP.GT.U32.AND P1, PT, R23, R4, PT ;  /* 0x000000041700720c */ /* 0x000fe40003f24070 */
[----:B------:R-:W-:-:S11]  /*1000*/  LOP3.LUT R3, R15, R14, RZ, 0x3c, !PT ;  /* 0x0000000e0f037212 */ /* 0x000fd600078e3cff */
[----:B------:R-:W-:Y:S01]  /*1010*/  @!P1 IMAD.IADD R4, R4, 0x1, -R23 ;  /* 0x0000000104049824 */ /* 0x000fe200078e0a17 */
[----:B------:R-:W-:-:S04]  /*1020*/  ISETP.GE.AND P2, PT, R3, RZ, PT ;  /* 0x000000ff0300720c */ /* 0x000fc80003f46270 */
[----:B------:R-:W-:Y:S02]  /*1030*/  ISETP.GE.U32.AND P0, PT, R4, R23, PT ;  /* 0x000000170400720c */ /* 0x000fe40003f06070 */
[----:B------:R-:W-:Y:S02]  /*1040*/  @!P1 IADD3 R2, PT, PT, R2, 0x1, RZ ;  /* 0x0000000102029810 */ /* 0x000fe40007ffe0ff */
[----:B------:R-:W-:Y:S02]  /*1050*/  ISETP.NE.AND P1, PT, R14, RZ, PT ;  /* 0x000000ff0e00720c */ /* 0x000fe40003f25270 */
[----:B------:R-:W-:Y:S02]  /*1060*/  IADD3 R3, PT, PT, -R22, RZ, RZ ;  /* 0x000000ff16037210 */ /* 0x000fe40007ffe1ff */
[----:B------:R-:W-:-:S05]  /*1070*/  IADD3 R4, PT, PT, -R19, RZ, RZ ;  /* 0x000000ff13047210 */ /* 0x000fca0007ffe1ff */
[----:B------:R-:W-:Y:S02]  /*1080*/  @P0 VIADD R2, R2, 0x1 ;  /* 0x0000000102020836 */ /* 0x000fe40000000000 */
[----:B------:R-:W-:Y:S02]  /*1090*/  IMAD R7, R7, R3, R24 ;  /* 0x0000000307077224 */ /* 0x000fe400078e0218 */
[----:B------:R-:W-:Y:S01]  /*10a0*/  @!P2 IMAD.MOV R2, RZ, RZ, -R2 ;  /* 0x000000ffff02a224 */ /* 0x000fe200078e0a02 */
[----:B------:R-:W-:Y:S01]  /*10b0*/  @!P1 LOP3.LUT R2, RZ, R14, RZ, 0x33, !PT ;  /* 0x0000000eff029212 */ /* 0x000fe200078e33ff */
[--C-:B------:R-:W-:Y:S02]  /*10c0*/  IMAD.MOV R3, RZ, RZ, -R26.reuse ;  /* 0x000000ffff037224 */ /* 0x100fe400078e0a1a */
[----:B------:R-:W-:Y:S01]  /*10d0*/  IMAD R11, R11, R4, R26 ;  /* 0x000000040b0b7224 */ /* 0x000fe200078e021a */
[----:B------:R-:W-:Y:S01]  /*10e0*/  LEA R4, R0, R1, 0x2 ;  /* 0x0000000100047211 */ /* 0x000fe200078e10ff */
[----:B------:R-:W-:-:S02]  /*10f0*/  IMAD.MOV R20, RZ, RZ, -R2 ;  /* 0x000000ffff147224 */ /* 0x000fc400078e0a02 */
[----:B------:R-:W-:Y:S01]  /*1100*/  IMAD R9, R9, R3, R22 ;  /* 0x0000000309097224 */ /* 0x000fe200078e0216 */
[----:B------:R-:W-:Y:S01]  /*1110*/  LEA R3, R17, R1, 0x2 ;  /* 0x0000000111037211 */ /* 0x000fe200078e10ff */
[----:B------:R-:W-:Y:S01]  /*1120*/  IMAD R14, R14, R20, R15 ;  /* 0x000000140e0e7224 */ /* 0x000fe200078e020f */
[----:B------:R1:W-:Y:S04]  /*1130*/  STL [R4], R7 ;  /* 0x0000000704007387 */ /* 0x0003e80000100800 */
[----:B------:R1:W-:Y:S04]  /*1140*/  STL [R8], R9 ;  /* 0x0000000908007387 */ /* 0x0003e80000100800 */
[----:B------:R1:W-:Y:S04]  /*1150*/  STL [R10], R11 ;  /* 0x0000000b0a007387 */ /* 0x0003e80000100800 */
[----:B------:R1:W-:Y:S04]  /*1160*/  STL [R3], R18 ;  /* 0x0000001203007387 */ /* 0x0003e80000100800 */
[----:B------:R1:W-:Y:S01]  /*1170*/  STL [R21], R14 ;  /* 0x0000000e15007387 */ /* 0x0003e20000100800 */
[----:B------:R-:W-:Y:S01]  /*1180*/  VIADD R0, R0, 0xfffffff8 ;  /* 0xfffffff800007836 */ /* 0x000fe20000000000 */
[----:B------:R-:W-:Y:S01]  /*1190*/  MOV R17, R2 ;  /* 0x0000000200117202 */ /* 0x000fe20000000f00 */
[----:B------:R-:W-:Y:S06]  /*11a0*/  BRA.U UP0, `(.L_x_2) ;  /* 0xffffffed00f47547 */ /* 0x000fec000b83ffff */
[----:B------:R-:W-:-:S07]  /*11b0*/  VIADD R12, R0, 0x4 ;  /* 0x00000004000c7836 */ /* 0x000fce0000000000 */
.L_x_1:
[----:B------:R-:W-:-:S09]  /*11c0*/  UISETP.NE.AND UP0, UPT, UR7, URZ, UPT ;  /* 0x000000ff0700728c */ /* 0x000fd2000bf05270 */
[----:B------:R-:W-:Y:S05]  /*11d0*/  BRA.U !UP0, `(.L_x_3) ;  /* 0x0000000d08b87547 */ /* 0x000fea000b800000 */
[----:B------:R-:W0:Y:S01]  /*11e0*/  LDCU UR4, c[0x0][0x39c] ;  /* 0x00007380ff0477ac */ /* 0x000e220008000800 */
[----:B------:R-:W-:Y:S02]  /*11f0*/  UISETP.GE.U32.AND UP1, UPT, UR7, 0x4, UPT ;  /* 0x000000040700788c */ /* 0x000fe4000bf26070 */
[----:B0-----:R-:W-:-:S04]  /*1200*/  ULOP3.LUT UR5, UR4, 0x3, URZ, 0xc0, !UPT ;  /* 0x0000000304057892 */ /* 0x001fc8000f8ec0ff */
[----:B------:R-:W-:-:S03]  /*1210*/  UISETP.NE.AND UP2, UPT, UR5, URZ, UPT ;  /* 0x000000ff0500728c */ /* 0x000fc6000bf45270 */
[----:B------:R-:W-:Y:S08]  /*1220*/  BRA.U !UP1, `(.L_x_4) ;  /* 0x00000009090c7547 */ /* 0x000ff0000b800000 */
[----:B-1----:R-:W0:Y:S01]  /*1230*/  LDC.64 R20, c[0x0][0x388] ;  /* 0x0000e200ff147b82 */ /* 0x002e220000000a00 */
[----:B------:R-:W-:-:S04]  /*1240*/  VIADD R0, R12, 0xffffffff ;  /* 0xffffffff0c007836 */ /* 0x000fc80000000000 */
[----:B0-----:R-:W-:-:S05]  /*1250*/  IMAD.WIDE.U32 R2, R0, 0x4, R20 ;  /* 0x0000000400027825 */ /* 0x001fca00078e0014 */
[----:B------:R-:W2:Y:S01]  /*1260*/  LDG.E R6, desc[UR8][R2.64] ;  /* 0x0000000802067981 */ /* 0x000ea2000c1e1900 */
[----:B------:R-:W-:-:S05]  /*1270*/  IADD3 R4, PT, PT, R12, -0x2, RZ ;  /* 0xfffffffe0c047810 */ /* 0x000fca0007ffe0ff */
[----:B------:R-:W-:-:S05]  /*1280*/  IMAD.WIDE.U32 R14, R4, 0x4, R20 ;  /* 0x00000004040e7825 */ /* 0x000fca00078e0014 */
[----:B------:R0:W3:Y:S01]  /*1290*/  LDG.E R5, desc[UR8][R14.64] ;  /* 0x000000080e057981 */ /* 0x0000e2000c1e1900 */
[----:B------:R-:W-:-:S04]  /*12a0*/  VIADD R8, R12, 0xfffffffd ;  /* 0xfffffffd0c087836 */ /* 0x000fc80000000000 */
[----:B------:R-:W-:-:S05]  /*12b0*/  IMAD.WIDE.U32 R18, R8, 0x4, R20 ;  /* 0x0000000408127825 */ /* 0x000fca00078e0014 */
[----:B------:R-:W4:Y:S01]  /*12c0*/  LDG.E R7, desc[UR8][R18.64] ;  /* 0x0000000812077981 */ /* 0x000f22000c1e1900 */
[----:B------:R-:W-:-:S04]  /*12d0*/  VIADD R10, R12, 0xfffffffc ;  /* 0xfffffffc0c0a7836 */ /* 0x000fc80000000000 */
[----:B------:R-:W-:-:S05]  /*12e0*/  IMAD.WIDE.U32 R20, R10, 0x4, R20 ;  /* 0x000000040a147825 */ /* 0x000fca00078e0014 */
[----:B------:R-:W5:Y:S01]  /*12f0*/  LDG.E R9, desc[UR8][R20.64] ;  /* 0x0000000814097981 */ /* 0x000f62000c1e1900 */
[----:B0-----:R-:W-:Y:S01]  /*1300*/  IABS R14, R17 ;  /* 0x00000011000e7213 */ /* 0x001fe20000000000 */
[----:B------:R-:W-:Y:S01]  /*1310*/  IMAD R4, R4, 0x4, R1 ;  /* 0x0000000404047824 */ /* 0x000fe200078e0201 */
[----:B------:R-:W-:Y:S02]  /*1320*/  LEA R8, R8, R1, 0x2 ;  /* 0x0000000108087211 */ /* 0x000fe400078e10ff */
[-C--:B--2---:R-:W-:Y:S02]  /*1330*/  IABS R12, R6.reuse ;  /* 0x00000006000c7213 */ /* 0x084fe40000000000 */
[----:B------:R-:W-:Y:S02]  /*1340*/  IABS R16, R6 ;  /* 0x0000000600107213 */ /* 0x000fe40000000000 */
[----:B------:R-:W0:Y:S01]  /*1350*/  I2F.RP R13, R12 ;  /* 0x0000000c000d7306 */ /* 0x000e220000209400 */
[----:B---3--:R-:W-:-:S07]  /*1360*/  IABS R11, R5 ;  /* 0x00000005000b7213 */ /* 0x008fce0000000000 */
[----:B0-----:R-:W0:Y:S01]  /*1370*/  MUFU.RCP R13, R13 ;  /* 0x0000000d000d7308 */ /* 0x001e220000001000 */
[----:B----4-:R-:W-:-:S04]  /*1380*/  IABS R18, R7 ;  /* 0x0000000700127213 */ /* 0x010fc80000000000 */
[----:B------:R-:W-:Y:S02]  /*1390*/  IADD3 R18, PT, PT, RZ, -R18, RZ ;  /* 0x80000012ff127210 */ /* 0x000fe40007ffe0ff */
[----:B0-----:R-:W-:Y:S02]  /*13a0*/  IADD3 R2, PT, PT, R13, 0xffffffe, RZ ;  /* 0x0ffffffe0d027810 */ /* 0x001fe40007ffe0ff */
[----:B------:R-:W0:Y:S08]  /*13b0*/  I2F.RP R13, R11 ;  /* 0x0000000b000d7306 */ /* 0x000e300000209400 */
[----:B------:R1:W2:Y:S08]  /*13c0*/  F2I.FTZ.U32.TRUNC.NTZ R3, R2 ;  /* 0x0000000200037305 */ /* 0x0002b0000021f000 */
[----:B0-----:R-:W0:Y:S01]  /*13d0*/  MUFU.RCP R13, R13 ;  /* 0x0000000d000d7308 */ /* 0x001e220000001000 */
[----:B-1----:R-:W-:-:S02]  /*13e0*/  IMAD.MOV.U32 R2, RZ, RZ, RZ ;  /* 0x000000ffff027224 */ /* 0x002fc400078e00ff */
[----:B--2---:R-:W-:-:S04]  /*13f0*/  IMAD.MOV R15, RZ, RZ, -R3 ;  /* 0x000000ffff0f7224 */ /* 0x004fc800078e0a03 */
[----:B------:R-:W-:-:S04]  /*1400*/  IMAD R15, R15, R12, RZ ;  /* 0x0000000c0f0f7224 */ /* 0x000fc800078e02ff */
[----:B------:R-:W-:Y:S01]  /*1410*/  IMAD.HI.U32 R3, R3, R15, R2 ;  /* 0x0000000f03037227 */ /* 0x000fe200078e0002 */
[----:B------:R-:W-:Y:S02]  /*1420*/  IADD3 R15, PT, PT, RZ, -R16, RZ ;  /* 0x80000010ff0f7210 */ /* 0x000fe40007ffe0ff */
[----:B------:R-:W-:-:S03]  /*1430*/  IABS R16, R5 ;  /* 0x0000000500107213 */ /* 0x000fc60000000000 */
[----:B------:R-:W-:Y:S01]  /*1440*/  IMAD.HI.U32 R2, R3, R14, RZ ;  /* 0x0000000e03027227 */ /* 0x000fe200078e00ff */
[----:B------:R-:W-:-:S03]  /*1450*/  IADD3 R16, PT, PT, RZ, -R16, RZ ;  /* 0x80000010ff107210 */ /* 0x000fc60007ffe0ff */
[----:B------:R-:W-:Y:S02]  /*1460*/  IMAD R3, R2, R15, R14 ;  /* 0x0000000f02037224 */ /* 0x000fe400078e020e */
[----:B0-----:R-:W-:Y:S01]  /*1470*/  VIADD R14, R13, 0xffffffe ;  /* 0x0ffffffe0d0e7836 */ /* 0x001fe20000000000 */
[----:B------:R-:W-:Y:S02]  /*1480*/  IABS R13, R7 ;  /* 0x00000007000d7213 */ /* 0x000fe40000000000 */
[----:B------:R-:W-:Y:S02]  /*1490*/  ISETP.GT.U32.AND P1, PT, R12, R3, PT ;  /* 0x000000030c00720c */ /* 0x000fe40003f24070 */
[----:B------:R-:W0:Y:S11]  /*14a0*/  I2F.RP R15, R13 ;  /* 0x0000000d000f7306 */ /* 0x000e360000209400 */
[----:B------:R-:W-:Y:S01]  /*14b0*/  @!P1 IMAD.IADD R3, R3, 0x1, -R12 ;  /* 0x0000000103039824 */ /* 0x000fe200078e0a0c */
[----:B------:R-:W-:-:S02]  /*14c0*/  @!P1 IADD3 R2, PT, PT, R2, 0x1, RZ ;  /* 0x0000000102029810 */ /* 0x000fc40007ffe0ff */
[----:B------:R-:W-:Y:S01]  /*14d0*/  ISETP.NE.AND P1, PT, R6, RZ, PT ;  /* 0x000000ff0600720c */ /* 0x000fe20003f25270 */
[----:B0-----:R-:W-:Y:S01]  /*14e0*/  MUFU.RCP R15, R15 ;  /* 0x0000000f000f7308 */ /* 0x001fe20000001000 */
[----:B------:R-:W-:Y:S02]  /*14f0*/  ISETP.GE.U32.AND P0, PT, R3, R12, PT ;  /* 0x0000000c0300720c */ /* 0x000fe40003f06070 */
[----:B------:R-:W-:-:S04]  /*1500*/  LOP3.LUT R12, R17, R6, RZ, 0x3c, !PT ;  /* 0x00000006110c7212 */ /* 0x000fc800078e3cff */
[----:B------:R-:W-:Y:S01]  /*1510*/  ISETP.GE.AND P2, PT, R12, RZ, PT ;  /* 0x000000ff0c00720c */ /* 0x000fe20003f46270 */
[----:B------:R-:W0:Y:S06]  /*1520*/  F2I.FTZ.U32.TRUNC.NTZ R3, R14 ;  /* 0x0000000e00037305 */ /* 0x000e2c000021f000 */
[----:B------:R-:W-:-:S04]  /*1530*/  @P0 VIADD R2, R2, 0x1 ;  /* 0x0000000102020836 */ /* 0x000fc80000000000 */
[----:B------:R-:W-:-:S04]  /*1540*/  IMAD.MOV.U32 R12, RZ, RZ, R2 ;  /* 0x000000ffff0c7224 */ /* 0x000fc800078e0002 */
[----:B------:R-:W-:Y:S01]  /*1550*/  @!P2 IMAD.MOV R12, RZ, RZ, -R12 ;  /* 0x000000ffff0ca224 */ /* 0x000fe200078e0a0c */
[----:B0-----:R-:W-:Y:S02]  /*1560*/  IADD3 R2, PT, PT, RZ, -R3, RZ ;  /* 0x80000003ff027210 */ /* 0x001fe40007ffe0ff */
[----:B------:R-:W-:-:S03]  /*1570*/  @!P1 LOP3.LUT R12, RZ, R6, RZ, 0x33, !PT ;  /* 0x00000006ff0c9212 */ /* 0x000fc600078e33ff */
[----:B------:R-:W-:Y:S01]  /*1580*/  IMAD R19, R2, R11, RZ ;  /* 0x0000000b02137224 */ /* 0x000fe200078e02ff */
[----:B------:R-:W-:Y:S01]  /*1590*/  IABS R14, R12 ;  /* 0x0000000c000e7213 */ /* 0x000fe20000000000 */
[----:B------:R-:W-:-:S04]  /*15a0*/  IMAD.MOV.U32 R2, RZ, RZ, RZ ;  /* 0x000000ffff027224 */ /* 0x000fc800078e00ff */
[----:B------:R-:W-:-:S04]  /*15b0*/  IMAD.HI.U32 R2, R3, R19, R2 ;  /* 0x0000001303027227 */ /* 0x000fc800078e0002 */
[----:B------:R-:W-:-:S04]  /*15c0*/  IMAD.MOV.U32 R3, RZ, RZ, R14 ;  /* 0x000000ffff037224 */ /* 0x000fc800078e000e */
[----:B------:R-:W-:-:S04]  /*15d0*/  IMAD.HI.U32 R14, R2, R3, RZ ;  /* 0x00000003020e7227 */ /* 0x000fc800078e00ff */
[----:B------:R-:W-:Y:S01]  /*15e0*/  IMAD R2, R14, R16, R3 ;  /* 0x000000100e027224 */ /* 0x000fe200078e0203 */
[----:B------:R-:W-:-:S04]  /*15f0*/  IADD3 R3, PT, PT, R15, 0xffffffe, RZ ;  /* 0x0ffffffe0f037810 */ /* 0x000fc80007ffe0ff */
[----:B------:R-:W-:Y:S02]  /*1600*/  ISETP.GT.U32.AND P1, PT, R11, R2, PT ;  /* 0x000000020b00720c */ /* 0x000fe40003f24070 */
[----:B------:R-:W0:Y:S11]  /*1610*/  F2I.FTZ.U32.TRUNC.NTZ R3, R3 ;  /* 0x0000000300037305 */ /* 0x000e36000021f000 */
[----:B------:R-:W-:-:S02]  /*1620*/  @!P1 IMAD.IADD R2, R2, 0x1, -R11 ;  /* 0x0000000102029824 */ /* 0x000fc400078e0a0b */
[----:B------:R-:W-:Y:S01]  /*1630*/  @!P1 VIADD R14, R14, 0x1 ;  /* 0x000000010e0e9836 */ /* 0x000fe20000000000 */
[----:B------:R-:W-:Y:S02]  /*1640*/  ISETP.NE.AND P1, PT, R5, RZ, PT ;  /* 0x000000ff0500720c */ /* 0x000fe40003f25270 */
[----:B------:R-:W-:Y:S02]  /*1650*/  ISETP.GE.U32.AND P0, PT, R2, R11, PT ;  /* 0x0000000b0200720c */ /* 0x000fe40003f06070 */
[----:B------:R-:W-:Y:S02]  /*1660*/  LOP3.LUT R2, R12, R5, RZ, 0x3c, !PT ;  /* 0x000000050c027212 */ /* 0x000fe400078e3cff */
[----:B-----5:R-:W-:Y:S02]  /*1670*/  IABS R11, R9 ;  /* 0x00000009000b7213 */ /* 0x020fe40000000000 */
[----:B------:R-:W-:Y:S02]  /*1680*/  ISETP.GE.AND P2, PT, R2, RZ, PT ;  /* 0x000000ff0200720c */ /* 0x000fe40003f46270 */
[----:B0-----:R-:W-:-:S05]  /*1690*/  IADD3 R2, PT, PT, RZ, -R3, RZ ;  /* 0x80000003ff027210 */ /* 0x001fca0007ffe0ff */
[----:B------:R-:W-:Y:S02]  /*16a0*/  IMAD R15, R2, R13, RZ ;  /* 0x0000000d020f7224 */ /* 0x000fe400078e02ff */
[----:B------:R-:W-:Y:S02]  /*16b0*/  IMAD.MOV.U32 R2, RZ, RZ, RZ ;  /* 0x000000ffff027224 */ /* 0x000fe400078e00ff */
[----:B------:R-:W-:Y:S02]  /*16c0*/  @P0 VIADD R14, R14, 0x1 ;  /* 0x000000010e0e0836 */ /* 0x000fe40000000000 */
[----:B------:R-:W-:Y:S02]  /*16d0*/  IMAD.HI.U32 R2, R3, R15, R2 ;  /* 0x0000000f03027227 */ /* 0x000fe400078e0002 */
[----:B------:R-:W0:Y:S02]  /*16e0*/  I2F.RP R15, R11 ;  /* 0x0000000b000f7306 */ /* 0x000e240000209400 */
[----:B------:R-:W-:Y:S01]  /*16f0*/  @!P2 IMAD.MOV R14, RZ, RZ, -R14 ;  /* 0x000000ffff0ea224 */ /* 0x000fe200078e0a0e */
[----:B------:R-:W-:-:S04]  /*1700*/  @!P1 LOP3.LUT R14, RZ, R5, RZ, 0x33, !PT ;  /* 0x00000005ff0e9212 */ /* 0x000fc800078e33ff */
[----:B------:R-:W-:-:S05]  /*1710*/  IABS R16, R14 ;  /* 0x0000000e00107213 */ /* 0x000fca0000000000 */
[----:B------:R-:W-:Y:S01]  /*1720*/  IMAD.MOV.U32 R3, RZ, RZ, R16 ;  /* 0x000000ffff037224 */ /* 0x000fe200078e0010 */
[----:B0-----:R-:W0:Y:S03]  /*1730*/  MUFU.RCP R15, R15 ;  /* 0x0000000f000f7308 */ /* 0x001e260000001000 */
[----:B------:R-:W-:-:S04]  /*1740*/  IMAD.HI.U32 R16, R2, R3, RZ ;  /* 0x0000000302107227 */ /* 0x000fc800078e00ff */
[----:B------:R-:W-:Y:S01]  /*1750*/  IMAD R2, R16, R18, R3 ;  /* 0x0000001210027224 */ /* 0x000fe200078e0203 */
[----:B------:R-:W-:-:S04]  /*1760*/  IABS R18, R9 ;  /* 0x0000000900127213 */ /* 0x000fc80000000000 */
[----:B------:R-:W-:Y:S01]  /*1770*/  ISETP.GT.U32.AND P1, PT, R13, R2, PT ;  /* 0x000000020d00720c */ /* 0x000fe20003f24070 */
[----:B------:R-:W-:Y:S01]  /*1780*/  IMAD.MOV R18, RZ, RZ, -R18 ;  /* 0x000000ffff127224 */ /* 0x000fe200078e0a12 */
[----:B0-----:R-:W-:-:S11]  /*1790*/  IADD3 R3, PT, PT, R15, 0xffffffe, RZ ;  /* 0x0ffffffe0f037810 */ /* 0x001fd60007ffe0ff */
[----:B------:R-:W-:Y:S01]  /*17a0*/  @!P1 IMAD.IADD R2, R2, 0x1, -R13 ;  /* 0x0000000102029824 */ /* 0x000fe200078e0a0d */
[----:B------:R-:W0:Y:S01]  /*17b0*/  F2I.FTZ.U32.TRUNC.NTZ R3, R3 ;  /* 0x0000000300037305 */ /* 0x000e22000021f000 */
[----:B------:R-:W-:Y:S01]  /*17c0*/  @!P1 VIADD R16, R16, 0x1 ;  /* 0x0000000110109836 */ /* 0x000fe20000000000 */
[----:B------:R-:W-:Y:S02]  /*17d0*/  ISETP.NE.AND P1, PT, R7, RZ, PT ;  /* 0x000000ff0700720c */ /* 0x000fe40003f25270 */
[----:B------:R-:W-:Y:S02]  /*17e0*/  ISETP.GE.U32.AND P0, PT, R2, R13, PT ;  /* 0x0000000d0200720c */ /* 0x000fe40003f06070 */
[----:B------:R-:W-:-:S04]  /*17f0*/  LOP3.LUT R2, R14, R7, RZ, 0x3c, !PT ;  /* 0x000000070e027212 */ /* 0x000fc800078e3cff */
[----:B------:R-:W-:Y:S02]  /*1800*/  ISETP.GE.AND P2, PT, R2, RZ, PT ;  /* 0x000000ff0200720c */ /* 0x000fe40003f46270 */
[----:B0-----:R-:W-:-:S05]  /*1810*/  IADD3 R2, PT, PT, RZ, -R3, RZ ;  /* 0x80000003ff027210 */ /* 0x001fca0007ffe0ff */
[----:B------:R-:W-:Y:S02]  /*1820*/  @P0 VIADD R16, R16, 0x1 ;  /* 0x0000000110100836 */ /* 0x000fe40000000000 */
[----:B------:R-:W-:Y:S02]  /*1830*/  IMAD R13, R2, R11, RZ ;  /* 0x0000000b020d7224 */ /* 0x000fe400078e02ff */
[----:B------:R-:W-:Y:S02]  /*1840*/  HFMA2 R2, -RZ, RZ, 0, 0 ;  /* 0x00000000ff027431 */ /* 0x000fe400000001ff */
[----:B------:R-:W-:Y:S01]  /*1850*/  @!P2 IMAD.MOV R16, RZ, RZ, -R16 ;  /* 0x000000ffff10a224 */ /* 0x000fe200078e0a10 */
[----:B------:R-:W-:-:S04]  /*1860*/  @!P1 LOP3.LUT R16, RZ, R7, RZ, 0x33, !PT ;  /* 0x00000007ff109212 */ /* 0x000fc800078e33ff */
[----:B------:R-:W-:Y:S01]  /*1870*/  IABS R15, R16 ;  /* 0x00000010000f7213 */ /* 0x000fe20000000000 */
[----:B------:R-:W-:-:S04]  /*1880*/  IMAD.HI.U32 R2, R3, R13, R2 ;  /* 0x0000000d03027227 */ /* 0x000fc800078e0002 */
[----:B------:R-:W-:Y:S02]  /*1890*/  IMAD.MOV.U32 R3, RZ, RZ, R15 ;  /* 0x000000ffff037224 */ /* 0x000fe400078e000f */
[----:B------:R-:W-:Y:S02]  /*18a0*/  IMAD.MOV R13, RZ, RZ, -R16 ;  /* 0x000000ffff0d7224 */ /* 0x000fe400078e0a10 */
[----:B------:R-:W-:-:S04]  /*18b0*/  IMAD.HI.U32 R2, R2, R3, RZ ;  /* 0x0000000302027227 */ /* 0x000fc800078e00ff */
[----:B------:R-:W-:Y:S01]  /*18c0*/  IMAD R18, R2, R18, R3 ;  /* 0x0000001202127224 */ /* 0x000fe200078e0203 */
[----:B------:R-:W-:Y:S01]  /*18d0*/  LOP3.LUT R3, R16, R9, RZ, 0x3c, !PT ;  /* 0x0000000910037212 */ /* 0x000fe200078e3cff */
[----:B------:R-:W-:-:S03]  /*18e0*/  IMAD R7, R7, R13, R14 ;  /* 0x0000000d07077224 */ /* 0x000fc600078e020e */
[----:B------:R-:W-:Y:S02]  /*18f0*/  ISETP.GT.U32.AND P1, PT, R11, R18, PT ;  /* 0x000000120b00720c */ /* 0x000fe40003f24070 */
[----:B------:R-:W-:Y:S02]  /*1900*/  ISETP.GE.AND P2, PT, R3, RZ, PT ;  /* 0x000000ff0300720c */ /* 0x000fe40003f46270 */
[----:B------:R-:W-:-:S05]  /*1910*/  IADD3 R3, PT, PT, -R12, RZ, RZ ;  /* 0x000000ff0c037210 */ /* 0x000fca0007ffe1ff */
[----:B------:R-:W-:Y:S02]  /*1920*/  IMAD R6, R6, R3, R17 ;  /* 0x0000000306067224 */ /* 0x000fe400078e0211 */
[----:B------:R-:W-:Y:S02]  /*1930*/  IMAD R3, R0, 0x4, R1 ;  /* 0x0000000400037824 */ /* 0x000fe400078e0201 */
[----:B------:R-:W-:Y:S01]  /*1940*/  @!P1 IMAD.IADD R18, R18, 0x1, -R11 ;  /* 0x0000000112129824 */ /* 0x000fe200078e0a0b */
[----:B------:R-:W-:Y:S01]  /*1950*/  @!P1 IADD3 R2, PT, PT, R2, 0x1, RZ ;  /* 0x0000000102029810 */ /* 0x000fe20007ffe0ff */
[----:B------:R-:W-:Y:S01]  /*1960*/  IMAD R0, R10, 0x4, R1 ;  /* 0x000000040a007824 */ /* 0x000fe200078e0201 */
[----:B------:R-:W-:Y:S01]  /*1970*/  ISETP.NE.AND P1, PT, R9, RZ, PT ;  /* 0x000000ff0900720c */ /* 0x000fe20003f25270 */
[----:B------:R0:W-:Y:S01]  /*1980*/  STL [R3], R6 ;  /* 0x0000000603007387 */ /* 0x0001e20000100800 */
[----:B------:R-:W-:Y:S01]  /*1990*/  ISETP.GE.U32.AND P0, PT, R18, R11, PT ;  /* 0x0000000b1200720c */ /* 0x000fe20003f06070 */
[----:B------:R-:W-:-:S04]  /*19a0*/  IMAD.MOV R11, RZ, RZ, -R14 ;  /* 0x000000ffff0b7224 */ /* 0x000fc800078e0a0e */
[----:B------:R-:W-:Y:S02]  /*19b0*/  IMAD R5, R5, R11, R12 ;  /* 0x0000000b05057224 */ /* 0x000fe400078e020c */
[----:B------:R-:W-:-:S03]  /*19c0*/  IMAD.MOV.U32 R12, RZ, RZ, R10 ;  /* 0x000000ffff0c7224 */ /* 0x000fc600078e000a */
[----:B------:R0:W-:Y:S03]  /*19d0*/  STL [R4], R5 ;  /* 0x0000000504007387 */ /* 0x0001e60000100800 */
[----:B------:R-:W-:Y:S01]  /*19e0*/  @P0 VIADD R2, R2, 0x1 ;  /* 0x0000000102020836 */ /* 0x000fe20000000000 */
[----:B------:R0:W-:Y:S03]  /*19f0*/  STL [R8], R7 ;  /* 0x0000000708007387 */ /* 0x0001e60000100800 */
[----:B------:R-:W-:Y:S01]  /*1a00*/  @!P2 IMAD.MOV R2, RZ, RZ, -R2 ;  /* 0x000000ffff02a224 */ /* 0x000fe200078e0a02 */
[----:B------:R-:W-:-:S04]  /*1a10*/  @!P1 LOP3.LUT R2, RZ, R9, RZ, 0x33, !PT ;  /* 0x00000009ff029212 */ /* 0x000fc800078e33ff */
[----:B------:R-:W-:Y:S02]  /*1a20*/  IADD3 R15, PT, PT, -R2, RZ, RZ ;  /* 0x000000ff020f7210 */ /* 0x000fe40007ffe1ff */
[----:B------:R-:W-:-:S03]  /*1a30*/  MOV R17, R2 ;  /* 0x0000000200117202 */ /* 0x000fc60000000f00 */
[----:B------:R-:W-:-:S05]  /*1a40*/  IMAD R9, R9, R15, R16 ;  /* 0x0000000f09097224 */ /* 0x000fca00078e0210 */
[----:B------:R0:W-:Y:S02]  /*1a50*/  STL [R0], R9 ;  /* 0x0000000900007387 */ /* 0x0001e40000100800 */
.L_x_4:
[----:B------:R-:W-:Y:S05]  /*1a60*/  BRA.U !UP2, `(.L_x_3) ;  /* 0x000000050a947547 */ /* 0x000fea000b800000 */
[----:B------:R-:W-:Y:S02]  /*1a70*/  UISETP.NE.AND UP1, UPT, UR5, 0x1, UPT ;  /* 0x000000010500788c */ /* 0x000fe4000bf25270 */
[----:B------:R-:W-:-:S04]  /*1a80*/  ULOP3.LUT UR4, UR4, 0x1, URZ, 0xc0, !UPT ;  /* 0x0000000104047892 */ /* 0x000fc8000f8ec0ff */
[----:B------:R-:W-:-:S03]  /*1a90*/  UISETP.NE.U32.AND UP2, UPT, UR4, 0x1, UPT ;  /* 0x000000010400788c */ /* 0x000fc6000bf45070 */
[----:B------:R-:W-:Y:S08]  /*1aa0*/  BRA.U !UP1, `(.L_x_5) ;  /* 0x0000000509107547 */ /* 0x000ff0000b800000 */
[----:B-1----:R-:W1:Y:S01]  /*1ab0*/  LDC.64 R10, c[0x0][0x388] ;  /* 0x0000e200ff0a7b82 */ /* 0x002e620000000a00 */
[----:B0-----:R-:W-:-:S04]  /*1ac0*/  VIADD R0, R12, 0xffffffff ;  /* 0xffffffff0c007836 */ /* 0x001fc80000000000 */
[----:B-1----:R-:W-:-:S05]  /*1ad0*/  IMAD.WIDE.U32 R8, R0, 0x4, R10 ;  /* 0x0000000400087825 */ /* 0x002fca00078e000a */
[----:B------:R0:W2:Y:S01]  /*1ae0*/  LDG.E R2, desc[UR8][R8.64] ;  /* 0x0000000808027981 */ /* 0x0000a2000c1e1900 */
[----:B------:R-:W-:-:S04]  /*1af0*/  VIADD R4, R12, 0xfffffffe ;  /* 0xfffffffe0c047836 */ /* 0x000fc80000000000 */
[----:B------:R-:W-:-:S05]  /*1b00*/  IMAD.WIDE.U32 R10, R4, 0x4, R10 ;  /* 0x00000004040a7825 */ /* 0x000fca00078e000a */
[----:B------:R1:W3:Y:S01]  /*1b10*/  LDG.E R3, desc[UR8][R10.64] ;  /* 0x000000080a037981 */ /* 0x0002e2000c1e1900 */
[----:B0-----:R-:W-:Y:S02]  /*1b20*/  IABS R8, R17 ;  /* 0x0000001100087213 */ /* 0x001fe40000000000 */
[-C--:B--2---:R-:W-:Y:S02]  /*1b30*/  IABS R14, R2.reuse ;  /* 0x00000002000e7213 */ /* 0x084fe40000000000 */
[----:B-1----:R-:W-:Y:S02]  /*1b40*/  IABS R10, R2 ;  /* 0x00000002000a7213 */ /* 0x002fe40000000000 */
[----:B------:R-:W0:Y:S02]  /*1b50*/  I2F.RP R12, R14 ;  /* 0x0000000e000c7306 */ /* 0x000e240000209400 */
[----:B------:R-:W-:Y:S02]  /*1b60*/  IADD3 R11, PT, PT, RZ, -R10, RZ ;  /* 0x8000000aff0b7210 */ /* 0x000fe40007ffe0ff */
[----:B---3--:R-:W-:-:S04]  /*1b70*/  IABS R5, R3 ;  /* 0x0000000300057213 */ /* 0x008fc80000000000 */
[----:B0-----:R-:W0:Y:S02]  /*1b80*/  MUFU.RCP R12, R12 ;  /* 0x0000000c000c7308 */ /* 0x001e240000001000 */
[----:B0-----:R-:W-:-:S06]  /*1b90*/  IADD3 R6, PT, PT, R12, 0xffffffe, RZ ;  /* 0x0ffffffe0c067810 */ /* 0x001fcc0007ffe0ff */
[----:B------:R0:W1:Y:S02]  /*1ba0*/  F2I.FTZ.U32.TRUNC.NTZ R7, R6 ;  /* 0x0000000600077305 */ /* 0x000064000021f000 */
[----:B0-----:R-:W-:Y:S02]  /*1bb0*/  IMAD.MOV.U32 R6, RZ, RZ, RZ ;  /* 0x000000ffff067224 */ /* 0x001fe400078e00ff */
[----:B-1----:R-:W-:-:S04]  /*1bc0*/  IMAD.MOV R9, RZ, RZ, -R7 ;  /* 0x000000ffff097224 */ /* 0x002fc800078e0a07 */
[----:B------:R-:W-:-:S04]  /*1bd0*/  IMAD R9, R9, R14, RZ ;  /* 0x0000000e09097224 */ /* 0x000fc800078e02ff */
[----:B------:R-:W-:Y:S02]  /*1be0*/  IMAD.HI.U32 R7, R7, R9, R6 ;  /* 0x0000000907077227 */ /* 0x000fe400078e0006 */
[----:B------:R-:W0:Y:S04]  /*1bf0*/  I2F.RP R9, R5 ;  /* 0x0000000500097306 */ /* 0x000e280000209400 */
[----:B------:R-:W-:-:S04]  /*1c00*/  IMAD.HI.U32 R6, R7, R8, RZ ;  /* 0x0000000807067227 */ /* 0x000fc800078e00ff */
[----:B------:R-:W-:Y:S01]  /*1c10*/  IMAD R7, R6, R11, R8 ;  /* 0x0000000b06077224 */ /* 0x000fe200078e0208 */
[----:B------:R-:W-:Y:S02]  /*1c20*/  LOP3.LUT R8, R17, R2, RZ, 0x3c, !PT ;  /* 0x0000000211087212 */ /* 0x000fe400078e3cff */
[----:B------:R-:W-:Y:S02]  /*1c30*/  IABS R11, R3 ;  /* 0x00000003000b7213 */ /* 0x000fe40000000000 */
[----:B------:R-:W-:Y:S01]  /*1c40*/  ISETP.GT.U32.AND P1, PT, R14, R7, PT ;  /* 0x000000070e00720c */ /* 0x000fe20003f24070 */
[----:B0-----:R-:W0:Y:S01]  /*1c50*/  MUFU.RCP R9, R9 ;  /* 0x0000000900097308 */ /* 0x001e220000001000 */
[----:B------:R-:W-:Y:S01]  /*1c60*/  ISETP.GE.AND P2, PT, R8, RZ, PT ;  /* 0x000000ff0800720c */ /* 0x000fe20003f46270 */
[----:B------:R-:W-:-:S10]  /*1c70*/  IMAD.MOV R11, RZ, RZ, -R11 ;  /* 0x000000ffff0b7224 */ /* 0x000fd400078e0a0b */
[----:B------:R-:W-:Y:S01]  /*1c80*/  @!P1 IMAD.IADD R7, R7, 0x1, -R14 ;  /* 0x0000000107079824 */ /* 0x000fe200078e0a0e */
[----:B------:R-:W-:Y:S02]  /*1c90*/  @!P1 IADD3 R6, PT, PT, R6, 0x1, RZ ;  /* 0x0000000106069810 */ /* 0x000fe40007ffe0ff */
[----:B------:R-:W-:Y:S02]  /*1ca0*/  ISETP.NE.AND P1, PT, R2, RZ, PT ;  /* 0x000000ff0200720c */ /* 0x000fe40003f25270 */
[----:B------:R-:W-:Y:S01]  /*1cb0*/  ISETP.GE.U32.AND P0, PT, R7, R14, PT ;  /* 0x0000000e0700720c */ /* 0x000fe20003f06070 */
[----:B0-----:R-:W-:-:S04]  /*1cc0*/  VIADD R10, R9, 0xffffffe ;  /* 0x0ffffffe090a7836 */ /* 0x001fc80000000000 */
[----:B------:R-:W0:Y:S08]  /*1cd0*/  F2I.FTZ.U32.TRUNC.NTZ R7, R10 ;  /* 0x0000000a00077305 */ /* 0x000e30000021f000 */
[----:B------:R-:W-:-:S04]  /*1ce0*/  @P0 VIADD R6, R6, 0x1 ;  /* 0x0000000106060836 */ /* 0x000fc80000000000 */
[----:B------:R-:W-:Y:S01]  /*1cf0*/  IMAD.MOV.U32 R12, RZ, RZ, R6 ;  /* 0x000000ffff0c7224 */ /* 0x000fe200078e0006 */
[----:B0-----:R-:W-:-:S03]  /*1d00*/  IADD3 R6, PT, PT, RZ, -R7, RZ ;  /* 0x80000007ff067210 */ /* 0x001fc60007ffe0ff */
[----:B------:R-:W-:Y:S01]  /*1d10*/  @!P2 IMAD.MOV R12, RZ, RZ, -R12 ;  /* 0x000000ffff0ca224 */ /* 0x000fe200078e0a0c */
[----:B------:R-:W-:Y:S01]  /*1d20*/  @!P1 LOP3.LUT R12, RZ, R2, RZ, 0x33, !PT ;  /* 0x00000002ff0c9212 */ /* 0x000fe200078e33ff */
[----:B------:R-:W-:Y:S02]  /*1d30*/  IMAD R9, R6, R5, RZ ;  /* 0x0000000506097224 */ /* 0x000fe400078e02ff */
[----:B------:R-:W-:Y:S01]  /*1d40*/  HFMA2 R6, -RZ, RZ, 0, 0 ;  /* 0x00000000ff067431 */ /* 0x000fe200000001ff */
[----:B------:R-:W-:-:S04]  /*1d50*/  IABS R8, R12 ;  /* 0x0000000c00087213 */ /* 0x000fc80000000000 */
[----:B------:R-:W-:-:S04]  /*1d60*/  IMAD.HI.U32 R6, R7, R9, R6 ;  /* 0x0000000907067227 */ /* 0x000fc800078e0006 */
[----:B------:R-:W-:Y:S02]  /*1d70*/  IMAD.MOV.U32 R7, RZ, RZ, R8 ;  /* 0x000000ffff077224 */ /* 0x000fe400078e0008 */
[----:B------:R-:W-:Y:S02]  /*1d80*/  IMAD.MOV.U32 R8, RZ, RZ, R11 ;  /* 0x000000ffff087224 */ /* 0x000fe400078e000b */
[----:B------:R-:W-:-:S04]  /*1d90*/  IMAD.HI.U32 R6, R6, R7, RZ ;  /* 0x0000000706067227 */ /* 0x000fc800078e00ff */
[----:B------:R-:W-:Y:S02]  /*1da0*/  IMAD R8, R6, R8, R7 ;  /* 0x0000000806087224 */ /* 0x000fe400078e0207 */
[----:B------:R-:W-:-:S03]  /*1db0*/  IMAD.MOV R7, RZ, RZ, -R12 ;  /* 0x000000ffff077224 */ /* 0x000fc600078e0a0c */
[----:B------:R-:W-:Y:S01]  /*1dc0*/  ISETP.GT.U32.AND P1, PT, R5, R8, PT ;  /* 0x000000080500720c */ /* 0x000fe20003f24070 */
[----:B------:R-:W-:-:S12]  /*1dd0*/  IMAD R2, R2, R7, R17 ;  /* 0x0000000702027224 */ /* 0x000fd800078e0211 */
[-C--:B------:R-:W-:Y:S01]  /*1de0*/  @!P1 IADD3 R8, PT, PT, R8, -R5.reuse, RZ ;  /* 0x8000000508089210 */ /* 0x080fe20007ffe0ff */
[----:B------:R-:W-:Y:S01]  /*1df0*/  @!P1 VIADD R6, R6, 0x1 ;  /* 0x0000000106069836 */ /* 0x000fe20000000000 */
[----:B------:R-:W-:Y:S02]  /*1e00*/  ISETP.NE.AND P1, PT, R3, RZ, PT ;  /* 0x000000ff0300720c */ /* 0x000fe40003f25270 */
[----:B------:R-:W-:Y:S02]  /*1e10*/  ISETP.GE.U32.AND P0, PT, R8, R5, PT ;  /* 0x000000050800720c */ /* 0x000fe40003f06070 */
[----:B------:R-:W-:-:S04]  /*1e20*/  LOP3.LUT R5, R12, R3, RZ, 0x3c, !PT ;  /* 0x000000030c057212 */ /* 0x000fc800078e3cff */
[----:B------:R-:W-:Y:S02]  /*1e30*/  ISETP.GE.AND P2, PT, R5, RZ, PT ;  /* 0x000000ff0500720c */ /* 0x000fe40003f46270 */
[----:B------:R-:W-:Y:S01]  /*1e40*/  LEA R5, R0, R1, 0x2 ;  /* 0x0000000100057211 */ /* 0x000fe200078e10ff */
[----:B------:R-:W-:-:S04]  /*1e50*/  IMAD R0, R4, 0x4, R1 ;  /* 0x0000000404007824 */ /* 0x000fc800078e0201 */
[----:B------:R-:W-:Y:S01]  /*1e60*/  @P0 VIADD R6, R6, 0x1 ;  /* 0x0000000106060836 */ /* 0x000fe20000000000 */
[----:B------:R2:W-:Y:S05]  /*1e70*/  STL [R5], R2 ;  /* 0x0000000205007387 */ /* 0x0005ea0000100800 */
[----:B------:R-:W-:Y:S02]  /*1e80*/  @!P2 IADD3 R6, PT, PT, -R6, RZ, RZ ;  /* 0x000000ff0606a210 */ /* 0x000fe40007ffe1ff */
[----:B------:R-:W-:-:S04]  /*1e90*/  @!P1 LOP3.LUT R6, RZ, R3, RZ, 0x33, !PT ;  /* 0x00000003ff069212 */ /* 0x000fc800078e33ff */
[----:B------:R-:W-:Y:S01]  /*1ea0*/  MOV R17, R6 ;  /* 0x0000000600117202 */ /* 0x000fe20000000f00 */
[----:B------:R-:W-:-:S04]  /*1eb0*/  IMAD.MOV R8, RZ, RZ, -R6 ;  /* 0x000000ffff087224 */ /* 0x000fc800078e0a06 */
[----:B------:R-:W-:Y:S02]  /*1ec0*/  IMAD R3, R3, R8, R12 ;  /* 0x0000000803037224 */ /* 0x000fe400078e020c */
[----:B------:R-:W-:-:S03]  /*1ed0*/  IMAD.MOV.U32 R12, RZ, RZ, R4 ;  /* 0x000000ffff0c7224 */ /* 0x000fc600078e0004 */
[----:B------:R2:W-:Y:S04]  /*1ee0*/  STL [R0], R3 ;  /* 0x0000000300007387 */ /* 0x0005e80000100800 */
.L_x_5:
[----:B------:R-:W-:Y:S05]  /*1ef0*/  BRA.U UP2, `(.L_x_3) ;  /* 0x0000000102707547 */ /* 0x000fea000b800000 */
[----:B012---:R-:W0:Y:S01]  /*1f00*/  LDC.64 R2, c[0x0][0x388] ;  /* 0x0000e200ff027b82 */ /* 0x007e220000000a00 */
[----:B------:R-:W-:-:S04]  /*1f10*/  VIADD R12, R12, 0xffffffff ;  /* 0xffffffff0c0c7836 */ /* 0x000fc80000000000 */
[----:B0-----:R-:W-:-:S06]  /*1f20*/  IMAD.WIDE.U32 R2, R12, 0x4, R2 ;  /* 0x000000040c027825 */ /* 0x001fcc00078e0002 */
[----:B------:R0:W2:Y:S01]  /*1f30*/  LDG.E R3, desc[UR8][R2.64] ;  /* 0x0000000802037981 */ /* 0x0000a2000c1e1900 */
[----:B------:R-:W-:Y:S02]  /*1f40*/  ISETP.GE.AND P2, PT, R17, RZ, PT ;  /* 0x000000ff1100720c */ /* 0x000fe40003f46270 */
[----:B0-----:R-:W-:Y:S02]  /*1f50*/  IABS R2, R17 ;  /* 0x0000001100027213 */ /* 0x001fe40000000000 */
[-C--:B--2---:R-:W-:Y:S02]  /*1f60*/  IABS R6, R3.reuse ;  /* 0x0000000300067213 */ /* 0x084fe40000000000 */
[----:B------:R-:W-:Y:S02]  /*1f70*/  IABS R8, R3 ;  /* 0x0000000300087213 */ /* 0x000fe40000000000 */
[----:B------:R-:W0:Y:S08]  /*1f80*/  I2F.RP R0, R6 ;  /* 0x0000000600007306 */ /* 0x000e300000209400 */
[----:B0-----:R-:W0:Y:S02]  /*1f90*/  MUFU.RCP R0, R0 ;  /* 0x0000000000007308 */ /* 0x001e240000001000 */
[----:B0-----:R-:W-:-:S02]  /*1fa0*/  VIADD R4, R0, 0xffffffe ;  /* 0x0ffffffe00047836 */ /* 0x001fc40000000000 */
[----:B------:R-:W-:-:S04]  /*1fb0*/  IMAD.MOV R0, RZ, RZ, -R8 ;  /* 0x000000ffff007224 */ /* 0x000fc800078e0a08 */
[----:B------:R0:W1:Y:S02]  /*1fc0*/  F2I.FTZ.U32.TRUNC.NTZ R5, R4 ;  /* 0x0000000400057305 */ /* 0x000064000021f000 */
[----:B0-----:R-:W-:Y:S01]  /*1fd0*/  IMAD.MOV.U32 R4, RZ, RZ, RZ ;  /* 0x000000ffff047224 */ /* 0x001fe200078e00ff */
[----:B-1----:R-:W-:-:S05]  /*1fe0*/  IADD3 R7, PT, PT, RZ, -R5, RZ ;  /* 0x80000005ff077210 */ /* 0x002fca0007ffe0ff */
[----:B------:R-:W-:-:S04]  /*1ff0*/  IMAD R7, R7, R6, RZ ;  /* 0x0000000607077224 */ /* 0x000fc800078e02ff */
[----:B------:R-:W-:-:S06]  /*2000*/  IMAD.HI.U32 R5, R5, R7, R4 ;  /* 0x0000000705057227 */ /* 0x000fcc00078e0004 */
[----:B------:R-:W-:-:S04]  /*2010*/  IMAD.HI.U32 R5, R5, R2, RZ ;  /* 0x0000000205057227 */ /* 0x000fc800078e00ff */
[----:B------:R-:W-:Y:S01]  /*2020*/  IMAD R5, R5, R0, R2 ;  /* 0x0000000005057224 */ /* 0x000fe200078e0202 */
[----:B------:R-:W-:-:S04]  /*2030*/  LEA R0, R12, R1, 0x2 ;  /* 0x000000010c007211 */ /* 0x000fc800078e10ff */
[----:B------:R-:W-:-:S13]  /*2040*/  ISETP.GT.U32.AND P0, PT, R6, R5, PT ;  /* 0x000000050600720c */ /* 0x000fda0003f04070 */
[----:B------:R-:W-:Y:S02]  /*2050*/  @!P0 IADD3 R5, PT, PT, R5, -R6, RZ ;  /* 0x8000000605058210 */ /* 0x000fe40007ffe0ff */
[----:B------:R-:W-:Y:S02]  /*2060*/  ISETP.NE.AND P0, PT, R3, RZ, PT ;  /* 0x000000ff0300720c */ /* 0x000fe40003f05270 */
[----:B------:R-:W-:-:S13]  /*2070*/  ISETP.GT.U32.AND P1, PT, R6, R5, PT ;  /* 0x000000050600720c */ /* 0x000fda0003f24070 */
[----:B------:R-:W-:-:S04]  /*2080*/  @!P1 IMAD.IADD R5, R5, 0x1, -R6 ;  /* 0x0000000105059824 */ /* 0x000fc800078e0a06 */
[----:B------:R-:W-:Y:S01]  /*2090*/  @!P2 IMAD.MOV R5, RZ, RZ, -R5 ;  /* 0x000000ffff05a224 */ /* 0x000fe200078e0a05 */
[----:B------:R-:W-:-:S05]  /*20a0*/  @!P0 LOP3.LUT R5, RZ, R3, RZ, 0x33, !PT ;  /* 0x00000003ff058212 */ /* 0x000fca00078e33ff */
[----:B------:R3:W-:Y:S02]  /*20b0*/  STL [R0], R5 ;  /* 0x0000000500007387 */ /* 0x0007e40000100800 */
.L_x_3:
[----:B------:R-:W4:Y:S01]  /*20c0*/  LDCU UR6, c[0x0][0x39c] ;  /* 0x00007380ff0677ac */ /* 0x000f220008000800 */
[----:B0-23--:R-:W-:Y:S02]  /*20d0*/  IMAD.MOV.U32 R0, RZ, RZ, RZ ;  /* 0x000000ffff007224 */ /* 0x00dfe400078e00ff */
[----:B-1----:R-:W-:Y:S01]  /*20e0*/  IMAD.MOV.U32 R21, RZ, RZ, RZ ;  /* 0x000000ffff157224 */ /* 0x002fe200078e00ff */
[----:B----4-:R-:W-:Y:S02]  /*20f0*/  UISETP.GE.U32.AND UP2, UPT, UR6, 0x10, UPT ;  /* 0x000000100600788c */ /* 0x010fe4000bf46070 */
[----:B------:R-:W-:-:S04]  /*2100*/  ULOP3.LUT UR10, UR6, 0xf, URZ, 0xc0, !UPT ;  /* 0x0000000f060a7892 */ /* 0x000fc8000f8ec0ff */
[----:B------:R-:W-:-:S03]  /*2110*/  UISETP.NE.AND UP1, UPT, UR10, URZ, UPT ;  /* 0x000000ff0a00728c */ /* 0x000fc6000bf25270 */
[----:B------:R-:W-:Y:S08]  /*2120*/  BRA.U !UP2, `(.L_x_6) ;  /* 0x000000010ae07547 */ /* 0x000ff0000b800000 */
[----:B------:R-:W0:Y:S01]  /*2130*/  LDCU.64 UR4, c[0x0][0x390] ;  /* 0x00007200ff0477ac */ /* 0x000e220008000a00 */
[----:B------:R-:W-:Y:S01]  /*2140*/  IADD3 R14, PT, PT, R1, 0x20, RZ ;  /* 0x00000020010e7810 */ /* 0x000fe20007ffe0ff */
[----:B------:R-:W-:Y:S01]  /*2150*/  IMAD.MOV.U32 R21, RZ, RZ, RZ ;  /* 0x000000ffff157224 */ /* 0x000fe200078e00ff */
[----:B------:R-:W-:-:S04]  /*2160*/  ULOP3.LUT UR11, UR6, 0x7ffffff0, URZ, 0xc0, !UPT ;  /* 0x7ffffff0060b7892 */ /* 0x000fc8000f8ec0ff */
[----:B------:R-:W-:Y:S02]  /*2170*/  UIADD3 UR12, UPT, UPT, -UR11, URZ, URZ ;  /* 0x000000ff0b0c7290 */ /* 0x000fe4000fffe1ff */
[----:B------:R-:W-:Y:S01]  /*2180*/  IMAD.U32 R0, RZ, RZ, UR11 ;  /* 0x0000000bff007e24 */ /* 0x000fe2000f8e00ff */
[----:B0-----:R-:W-:-:S04]  /*2190*/  UIADD3 UR4, UP2, UPT, UR4, 0x20, URZ ;  /* 0x0000002004047890 */ /* 0x001fc8000ff5e0ff */
[----:B------:R-:W-:Y:S02]  /*21a0*/  UIADD3.X UR5, UPT, UPT, URZ, UR5, URZ, UP2, !UPT ;  /* 0x00000005ff057290 */ /* 0x000fe400097fe4ff */
[----:B------:R-:W-:-:S04]  /*21b0*/  MOV R2, UR4 ;  /* 0x0000000400027c02 */ /* 0x000fc80008000f00 */
[----:B------:R-:W-:-:S07]  /*21c0*/  IMAD.U32 R3, RZ, RZ, UR5 ;  /* 0x00000005ff037e24 */ /* 0x000fce000f8e00ff */
.L_x_7:
[----:B------:R-:W2:Y:S04]  /*21d0*/  LDL.64 R10, [R14+-0x20] ;  /* 0xffffe0000e0a7983 */ /* 0x000ea80000100a00 */
[----:B------:R-:W2:Y:S04]  /*21e0*/  LDG.E R20, desc[UR8][R2.64+-0x20] ;  /* 0xffffe00802147981 */ /* 0x000ea8000c1e1900 */
[----:B------:R-:W3:Y:S04]  /*21f0*/  LDG.E R22, desc[UR8][R2.64+-0x1c] ;  /* 0xffffe40802167981 */ /* 0x000ee8000c1e1900 */
[----:B------:R-:W4:Y:S04]  /*2200*/  LDL.64 R12, [R14+-0x18] ;  /* 0xffffe8000e0c7983 */ /* 0x000f280000100a00 */
[----:B------:R-:W4:Y:S04]  /*2210*/  LDG.E R23, desc[UR8][R2.64+-0x18] ;  /* 0xffffe80802177981 */ /* 0x000f28000c1e1900 */
[----:B------:R-:W5:Y:S04]  /*2220*/  LDG.E R24, desc[UR8][R2.64+-0x14] ;  /* 0xffffec0802187981 */ /* 0x000f68000c1e1900 */
[----:B------:R-:W5:Y:S04]  /*2230*/  LDL.64 R8, [R14+-0x10] ;  /* 0xfffff0000e087983 */ /* 0x000f680000100a00 */
[----:B------:R-:W5:Y:S04]  /*2240*/  LDG.E R19, desc[UR8][R2.64+-0x10] ;  /* 0xfffff00802137981 */ /* 0x000f68000c1e1900 */
[----:B------:R-:W5:Y:S04]  /*2250*/  LDG.E R18, desc[UR8][R2.64+-0xc] ;  /* 0xfffff40802127981 */ /* 0x000f68000c1e1900 */
[----:B------:R-:W5:Y:S04]  /*2260*/  LDL.64 R4, [R14+-0x8] ;  /* 0xfffff8000e047983 */ /* 0x000f680000100a00 */
[----:B------:R-:W5:Y:S04]  /*2270*/  LDG.E R15, desc[UR8][R2.64+-0x8] ;  /* 0xfffff808020f7981 */ /* 0x000f68000c1e1900 */
[----:B------:R-:W5:Y:S04]  /*2280*/  LDG.E R16, desc[UR8][R2.64+-0x4] ;  /* 0xfffffc0802107981 */ /* 0x000f68000c1e1900 */
[----:B------:R-:W5:Y:S04]  /*2290*/  LDL.64 R6, [R14] ;  /* 0x000000000e067983 */ /* 0x000f680000100a00 */
[----:B------:R-:W5:Y:S01]  /*22a0*/  LDG.E R17, desc[UR8][R2.64] ;  /* 0x0000000802117981 */ /* 0x000f62000c1e1900 */
[----:B--2---:R-:W-:-:S03]  /*22b0*/  IMAD R10, R10, R20, R21 ;  /* 0x000000140a0a7224 */ /* 0x004fc600078e0215 */
[----:B------:R-:W2:Y:S01]  /*22c0*/  LDG.E R20, desc[UR8][R2.64+0x4] ;  /* 0x0000040802147981 */ /* 0x000ea2000c1e1900 */
[----:B---3--:R-:W-:-:S03]  /*22d0*/  IMAD R22, R11, R22, R10 ;  /* 0x000000160b167224 */ /* 0x008fc600078e020a */
[----:B------:R-:W3:Y:S04]  /*22e0*/  LDL.64 R10, [R14+0x8] ;  /* 0x000008000e0a7983 */ /* 0x000ee80000100a00 */
[----:B------:R-:W3:Y:S01]  /*22f0*/  LDG.E R21, desc[UR8][R2.64+0x8] ;  /* 0x0000080802157981 */ /* 0x000ee2000c1e1900 */
[----:B----4-:R-:W-:-:S03]  /*2300*/  IMAD R12, R12, R23, R22 ;  /* 0x000000170c0c7224 */ /* 0x010fc600078e0216 */
[----:B------:R-:W4:Y:S01]  /*2310*/  LDG.E R22, desc[UR8][R2.64+0xc] ;  /* 0x00000c0802167981 */ /* 0x000f22000c1e1900 */
[----:B-----5:R-:W-:-:S03]  /*2320*/  IMAD R24, R13, R24, R12 ;  /* 0x000000180d187224 */ /* 0x020fc600078e020c */
[----:B------:R-:W5:Y:S04]  /*2330*/  LDL.64 R12, [R14+0x10] ;  /* 0x000010000e0c7983 */ /* 0x000f680000100a00 */
[----:B------:R-:W5:Y:S01]  /*2340*/  LDG.E R23, desc[UR8][R2.64+0x10] ;  /* 0x0000100802177981 */ /* 0x000f62000c1e1900 */
[----:B------:R-:W-:-:S03]  /*2350*/  IMAD R8, R8, R19, R24 ;  /* 0x0000001308087224 */ /* 0x000fc600078e0218 */
[----:B------:R-:W5:Y:S01]  /*2360*/  LDG.E R24, desc[UR8][R2.64+0x14] ;  /* 0x0000140802187981 */ /* 0x000f62000c1e1900 */
[----:B------:R-:W-:-:S03]  /*2370*/  IMAD R25, R9, R18, R8 ;  /* 0x0000001209197224 */ /* 0x000fc600078e0208 */
[----:B------:R0:W5:Y:S04]  /*2380*/  LDL.64 R8, [R14+0x18] ;  /* 0x000018000e087983 */ /* 0x0001680000100a00 */
[----:B------:R-:W5:Y:S04]  /*2390*/  LDG.E R19, desc[UR8][R2.64+0x18] ;  /* 0x0000180802137981 */ /* 0x000f68000c1e1900 */
[----:B------:R1:W5:Y:S01]  /*23a0*/  LDG.E R18, desc[UR8][R2.64+0x1c] ;  /* 0x00001c0802127981 */ /* 0x000362000c1e1900 */
[----:B------:R-:W-:Y:S01]  /*23b0*/  IMAD R4, R4, R15, R25 ;  /* 0x0000000f04047224 */ /* 0x000fe200078e0219 */
[----:B------:R-:W-:Y:S01]  /*23c0*/  UIADD3 UR12, UPT, UPT, UR12, 0x10, URZ ;  /* 0x000000100c0c7890 */ /* 0x000fe2000fffe0ff */
[----:B0-----:R-:W-:-:S02]  /*23d0*/  IADD3 R14, PT, PT, R14, 0x40, RZ ;  /* 0x000000400e0e7810 */ /* 0x001fc40007ffe0ff */
[----:B------:R-:W-:Y:S01]  /*23e0*/  IMAD R4, R5, R16, R4 ;  /* 0x0000001005047224 */ /* 0x000fe200078e0204 */
[----:B------:R-:W-:-:S03]  /*23f0*/  UISETP.NE.AND UP2, UPT, UR12, URZ, UPT ;  /* 0x000000ff0c00728c */ /* 0x000fc6000bf45270 */
[----:B------:R-:W-:Y:S01]  /*2400*/  IMAD R4, R6, R17, R4 ;  /* 0x0000001106047224 */ /* 0x000fe200078e0204 */
[----:B-1----:R-:W-:-:S05]  /*2410*/  IADD3 R2, P0, PT, R2, 0x40, RZ ;  /* 0x0000004002027810 */ /* 0x002fca0007f1e0ff */
[----:B------:R-:W-:Y:S02]  /*2420*/  IMAD.X R3, RZ, RZ, R3, P0 ;  /* 0x000000ffff037224 */ /* 0x000fe400000e0603 */
[----:B--2---:R-:W-:-:S04]  /*2430*/  IMAD R4, R7, R20, R4 ;  /* 0x0000001407047224 */ /* 0x004fc800078e0204 */
[----:B---3--:R-:W-:-:S04]  /*2440*/  IMAD R4, R10, R21, R4 ;  /* 0x000000150a047224 */ /* 0x008fc800078e0204 */
[----:B----4-:R-:W-:-:S04]  /*2450*/  IMAD R4, R11, R22, R4 ;  /* 0x000000160b047224 */ /* 0x010fc800078e0204 */
[----:B-----5:R-:W-:-:S04]  /*2460*/  IMAD R4, R12, R23, R4 ;  /* 0x000000170c047224 */ /* 0x020fc800078e0204 */
[----:B------:R-:W-:-:S04]  /*2470*/  IMAD R4, R13, R24, R4 ;  /* 0x000000180d047224 */ /* 0x000fc800078e0204 */
[----:B------:R-:W-:-:S04]  /*2480*/  IMAD R4, R8, R19, R4 ;  /* 0x0000001308047224 */ /* 0x000fc800078e0204 */
[----:B------:R-:W-:Y:S01]  /*2490*/  IMAD R21, R9, R18, R4 ;  /* 0x0000001209157224 */ /* 0x000fe200078e0204 */
[----:B------:R-:W-:Y:S06]  /*24a0*/  BRA.U UP2, `(.L_x_7) ;  /* 0xfffffffd02487547 */ /* 0x000fec000b83ffff */
.L_x_6:
[----:B------:R-:W-:Y:S05]  /*24b0*/  BRA.U !UP1, `(.L_x_8) ;  /* 0x0000000109f47547 */ /* 0x000fea000b800000 */
[----:B------:R-:W-:-:S09]  /*24c0*/  UISETP.GE.U32.AND UP1, UPT, UR10, 0x8, UPT ;  /* 0x000000080a00788c */ /* 0x000fd2000bf26070 */
[----:B------:R-:W-:Y:S05]  /*24d0*/  BRA.U !UP1, `(.L_x_9) ;  /* 0x0000000109607547 */ /* 0x000fea000b800000 */
[----:B------:R-:W0:Y:S01]  /*24e0*/  LDC.64 R10, c[0x0][0x390] ;  /* 0x0000e400ff0a7b82 */ /* 0x000e220000000a00 */
[----:B------:R-:W-:-:S05]  /*24f0*/  IMAD R12, R0, 0x4, R1 ;  /* 0x00000004000c7824 */ /* 0x000fca00078e0201 */
[----:B------:R-:W2:Y:S04]  /*2500*/  LDL.64 R8, [R12] ;  /* 0x000000000c087983 */ /* 0x000ea80000100a00 */
[----:B------:R-:W3:Y:S04]  /*2510*/  LDL.64 R4, [R12+0x8] ;  /* 0x000008000c047983 */ /* 0x000ee80000100a00 */
[----:B------:R-:W4:Y:S04]  /*2520*/  LDL.64 R2, [R12+0x10] ;  /* 0x000010000c027983 */ /* 0x000f280000100a00 */
[----:B------:R-:W5:Y:S01]  /*2530*/  LDL.64 R6, [R12+0x18] ;  /* 0x000018000c067983 */ /* 0x000f620000100a00 */
[----:B0-----:R-:W-:-:S05]  /*2540*/  IMAD.WIDE.U32 R10, R0, 0x4, R10 ;  /* 0x00000004000a7825 */ /* 0x001fca00078e000a */
[----:B------:R-:W2:Y:S04]  /*2550*/  LDG.E R13, desc[UR8][R10.64] ;  /* 0x000000080a0d7981 */ /* 0x000ea8000c1e1900 */
[----:B------:R-:W3:Y:S04]  /*2560*/  LDG.E R14, desc[UR8][R10.64+0x4] ;  /* 0x000004080a0e7981 */ /* 0x000ee8000c1e1900 */
[----:B------:R-:W4:Y:S04]  /*2570*/  LDG.E R15, desc[UR8][R10.64+0x8] ;  /* 0x000008080a0f7981 */ /* 0x000f28000c1e1900 */
[----:B------:R-:W5:Y:S04]  /*2580*/  LDG.E R16, desc[UR8][R10.64+0xc] ;  /* 0x00000c080a107981 */ /* 0x000f68000c1e1900 */
[----:B------:R-:W5:Y:S04]  /*2590*/  LDG.E R17, desc[UR8][R10.64+0x10] ;  /* 0x000010080a117981 */ /* 0x000f68000c1e1900 */
[----:B------:R-:W5:Y:S04]  /*25a0*/  LDG.E R18, desc[UR8][R10.64+0x14] ;  /* 0x000014080a127981 */ /* 0x000f68000c1e1900 */
[----:B------:R-:W5:Y:S04]  /*25b0*/  LDG.E R19, desc[UR8][R10.64+0x18] ;  /* 0x000018080a137981 */ /* 0x000f68000c1e1900 */
[----:B------:R-:W5:Y:S01]  /*25c0*/  LDG.E R20, desc[UR8][R10.64+0x1c] ;  /* 0x00001c080a147981 */ /* 0x000f62000c1e1900 */
[----:B------:R-:W-:-:S02]  /*25d0*/  VIADD R0, R0, 0x8 ;  /* 0x0000000800007836 */ /* 0x000fc40000000000 */
[----:B--2---:R-:W-:-:S04]  /*25e0*/  IMAD R8, R8, R13, R21 ;  /* 0x0000000d08087224 */ /* 0x004fc800078e0215 */
[----:B---3--:R-:W-:-:S04]  /*25f0*/  IMAD R9, R14, R9, R8 ;  /* 0x000000090e097224 */ /* 0x008fc800078e0208 */
[----:B----4-:R-:W-:-:S04]  /*2600*/  IMAD R4, R4, R15, R9 ;  /* 0x0000000f04047224 */ /* 0x010fc800078e0209 */
[----:B-----5:R-:W-:-:S04]  /*2610*/  IMAD R5, R16, R5, R4 ;  /* 0x0000000510057224 */ /* 0x020fc800078e0204 */
[----:B------:R-:W-:-:S04]  /*2620*/  IMAD R2, R2, R17, R5 ;  /* 0x0000001102027224 */ /* 0x000fc800078e0205 */
[----:B------:R-:W-:-:S04]  /*2630*/  IMAD R3, R18, R3, R2 ;  /* 0x0000000312037224 */ /* 0x000fc800078e0202 */
[----:B------:R-:W-:-:S04]  /*2640*/  IMAD R6, R6, R19, R3 ;  /* 0x0000001306067224 */ /* 0x000fc800078e0203 */
[----:B------:R-:W-:-:S07]  /*2650*/  IMAD R21, R20, R7, R6 ;  /* 0x0000000714157224 */ /* 0x000fce00078e0206 */
.L_x_9:
[----:B------:R-:W-:Y:S05]  /*2660*/  BRA.U !UP0, `(.L_x_8) ;  /* 0x0000000108887547 */ /* 0x000fea000b800000 */
[----:B------:R-:W-:Y:S02]  /*2670*/  UISETP.GE.U32.AND UP0, UPT, UR7, 0x4, UPT ;  /* 0x000000040700788c */ /* 0x000fe4000bf06070 */
[----:B------:R-:W-:-:S04]  /*2680*/  ULOP3.LUT UR4, UR6, 0x3, URZ, 0xc0, !UPT ;  /* 0x0000000306047892 */ /* 0x000fc8000f8ec0ff */
[----:B------:R-:W-:-:S03]  /*2690*/  UISETP.NE.AND UP1, UPT, UR4, URZ, UPT ;  /* 0x000000ff0400728c */ /* 0x000fc6000bf25270 */
[----:B------:R-:W-:Y:S08]  /*26a0*/  BRA.U !UP0, `(.L_x_10) ;  /* 0x0000000108387547 */ /* 0x000ff0000b800000 */
[----:B------:R-:W0:Y:S01]  /*26b0*/  LDC.64 R2, c[0x0][0x390] ;  /* 0x0000e400ff027b82 */ /* 0x000e220000000a00 */
[----:B------:R-:W-:-:S05]  /*26c0*/  LEA R4, R0, R1, 0x2 ;  /* 0x0000000100047211 */ /* 0x000fca00078e10ff */
[----:B------:R-:W2:Y:S04]  /*26d0*/  LDL.64 R6, [R4] ;  /* 0x0000000004067983 */ /* 0x000ea80000100a00 */
[----:B------:R-:W3:Y:S01]  /*26e0*/  LDL.64 R10, [R4+0x8] ;  /* 0x00000800040a7983 */ /* 0x000ee20000100a00 */
[----:B0-----:R-:W-:-:S05]  /*26f0*/  IMAD.WIDE.U32 R2, R0, 0x4, R2 ;  /* 0x0000000400027825 */ /* 0x001fca00078e0002 */
[----:B------:R-:W2:Y:S04]  /*2700*/  LDG.E R5, desc[UR8][R2.64] ;  /* 0x0000000802057981 */ /* 0x000ea8000c1e1900 */
[----:B------:R-:W4:Y:S04]  /*2710*/  LDG.E R8, desc[UR8][R2.64+0x4] ;  /* 0x0000040802087981 */ /* 0x000f28000c1e1900 */
[----:B------:R-:W3:Y:S04]  /*2720*/  LDG.E R9, desc[UR8][R2.64+0x8] ;  /* 0x0000080802097981 */ /* 0x000ee8000c1e1900 */
[----:B------:R-:W5:Y:S01]  /*2730*/  LDG.E R12, desc[UR8][R2.64+0xc] ;  /* 0x00000c08020c7981 */ /* 0x000f62000c1e1900 */
[----:B------:R-:W-:-:S02]  /*2740*/  VIADD R0, R0, 0x4 ;  /* 0x0000000400007836 */ /* 0x000fc40000000000 */
[----:B--2---:R-:W-:-:S04]  /*2750*/  IMAD R6, R6, R5, R21 ;  /* 0x0000000506067224 */ /* 0x004fc800078e0215 */
[----:B----4-:R-:W-:-:S04]  /*2760*/  IMAD R7, R8, R7, R6 ;  /* 0x0000000708077224 */ /* 0x010fc800078e0206 */
[----:B---3--:R-:W-:-:S04]  /*2770*/  IMAD R10, R10, R9, R7 ;  /* 0x000000090a0a7224 */ /* 0x008fc800078e0207 */
[----:B-----5:R-:W-:-:S07]  /*2780*/  IMAD R21, R12, R11, R10 ;  /* 0x0000000b0c157224 */ /* 0x020fce00078e020a */
.L_x_10:
[----:B------:R-:W-:Y:S05]  /*2790*/  BRA.U !UP1, `(.L_x_8) ;  /* 0x00000001093c7547 */ /* 0x000fea000b800000 */
[----:B------:R-:W0:Y:S01]  /*27a0*/  LDC.64 R2, c[0x0][0x390] ;  /* 0x0000e400ff027b82 */ /* 0x000e220000000a00 */
[C---:B------:R-:W-:Y:S01]  /*27b0*/  IMAD R4, R0.reuse, 0x4, R1 ;  /* 0x0000000400047824 */ /* 0x040fe200078e0201 */
[----:B------:R-:W-:Y:S01]  /*27c0*/  UIADD3 UR4, UPT, UPT, -UR4, URZ, URZ ;  /* 0x000000ff04047290 */ /* 0x000fe2000fffe1ff */
[----:B0-----:R-:W-:-:S04]  /*27d0*/  IMAD.WIDE.U32 R2, R0, 0x4, R2 ;  /* 0x0000000400027825 */ /* 0x001fc800078e0002 */
[----:B------:R-:W-:-:S07]  /*27e0*/  IMAD.MOV.U32 R5, RZ, RZ, R2 ;  /* 0x000000ffff057224 */ /* 0x000fce00078e0002 */
.L_x_11:
[----:B------:R-:W-:Y:S01]  /*27f0*/  MOV R2, R5 ;  /* 0x0000000500027202 */ /* 0x000fe20000000f00 */
[----:B------:R0:W2:Y:S05]  /*2800*/  LDL R0, [R4] ;  /* 0x0000000004007983 */ /* 0x0000aa0000100800 */
[----:B------:R1:W2:Y:S01]  /*2810*/  LDG.E R2, desc[UR8][R2.64] ;  /* 0x0000000802027981 */ /* 0x0002a2000c1e1900 */
[----:B------:R-:W-:Y:S01]  /*2820*/  UIADD3 UR4, UPT, UPT, UR4, 0x1, URZ ;  /* 0x0000000104047890 */ /* 0x000fe2000fffe0ff */
[----:B------:R-:W-:Y:S01]  /*2830*/  IADD3 R5, P0, PT, R5, 0x4, RZ ;  /* 0x0000000405057810 */ /* 0x000fe20007f1e0ff */
[----:B0-----:R-:W-:Y:S02]  /*2840*/  VIADD R4, R4, 0x4 ;  /* 0x0000000404047836 */ /* 0x001fe40000000000 */
[----:B------:R-:W-:-:S02]  /*2850*/  UISETP.NE.AND UP0, UPT, UR4, URZ, UPT ;  /* 0x000000ff0400728c */ /* 0x000fc4000bf05270 */
[----:B-1----:R-:W-:Y:S02]  /*2860*/  IMAD.X R3, RZ, RZ, R3, P0 ;  /* 0x000000ffff037224 */ /* 0x002fe400000e0603 */
[----:B--2---:R-:W-:-:S05]  /*2870*/  IMAD R21, R0, R2, R21 ;  /* 0x0000000200157224 */ /* 0x004fca00078e0215 */
[----:B------:R-:W-:Y:S05]  /*2880*/  BRA.U UP0, `(.L_x_11) ;  /* 0xfffffffd00d87547 */ /* 0x000fea000b83ffff */
.L_x_8:
[----:B------:R-:W-:Y:S02]  /*2890*/  SHF.R.S32.HI R5, RZ, 0x1f, R21 ;  /* 0x0000001fff057819 */ /* 0x000fe40000011415 */
[----:B------:R-:W-:-:S07]  /*28a0*/  MOV R4, R21 ;  /* 0x0000001500047202 */ /* 0x000fce0000000f00 */
.L_x_0:
[----:B------:R-:W0:Y:S01]  /*28b0*/  LDC R0, c[0x0][0x3b8] ;  /* 0x0000ee00ff007b82 */ /* 0x000e220000000800 */
[----:B------:R-:W-:Y:S02]  /*28c0*/  CS2R R2, SRZ ;  /* 0x0000000000027805 */ /* 0x000fe4000001ff00 */
[----:B0-----:R-:W-:-:S13]  /*28d0*/  ISETP.GE.AND P0, PT, R0, 0x1, PT ;  /* 0x000000010000780c */ /* 0x001fda0003f06270 */
[----:B------:R-:W-:Y:S05]  /*28e0*/  @!P0 BRA `(.L_x_12) ;  /* 0x0000001000288947 */ /* 0x000fea0003800000 */
[C---:B------:R-:W-:Y:S01]  /*28f0*/  ISETP.GE.U32.AND P1, PT, R0.reuse, 0x8, PT ;  /* 0x000000080000780c */ /* 0x040fe20003f26070 */
[----:B------:R-:W-:Y:S01]  /*2900*/  IMAD.MOV.U32 R3, RZ, RZ, RZ ;  /* 0x000000ffff037224 */ /* 0x000fe200078e00ff */
[C---:B------:R-:W-:Y:S02]  /*2910*/  LOP3.LUT R16, R0.reuse, 0x7, RZ, 0xc0, !PT ;  /* 0x0000000700107812 */ /* 0x040fe400078ec0ff */
[----:B------:R-:W-:Y:S02]  /*2920*/  IADD3 R2, PT, PT, -R0, UR6, RZ ;  /* 0x0000000600027c10 */ /* 0x000fe4000fffe1ff */
[----:B------:R-:W-:-:S07]  /*2930*/  ISETP.NE.AND P0, PT, R16, RZ, PT ;  /* 0x000000ff1000720c */ /* 0x000fce0003f05270 */
[----:B------:R-:W-:Y:S06]  /*2940*/  @!P1 BRA `(.L_x_13) ;  /* 0x0000000000f09947 */ /* 0x000fec0003800000 */
[----:B------:R-:W0:Y:S01]  /*2950*/  LDCU.64 UR4, c[0x0][0x3a8] ;  /* 0x00007500ff0477ac */ /* 0x000e220008000a00 */
[----:B------:R-:W-:Y:S01]  /*2960*/  LOP3.LUT R3, R0, 0x7ffffff8, RZ, 0xc0, !PT ;  /* 0x7ffffff800037812 */ /* 0x000fe200078ec0ff */
[----:B------:R-:W-:Y:S01]  /*2970*/  IMAD R10, R2, 0x4, R1 ;  /* 0x00000004020a7824 */ /* 0x000fe200078e0201 */
[----:B------:R-:W-:Y:S01]  /*2980*/  MOV R0, R2 ;  /* 0x0000000200007202 */ /* 0x000fe20000000f00 */
[----:B------:R-:W-:Y:S02]  /*2990*/  VIADD R8, R1, 0x38 ;  /* 0x0000003801087836 */ /* 0x000fe40000000000 */
[----:B------:R-:W-:Y:S02]  /*29a0*/  VIADD R10, R10, 0x10 ;  /* 0x000000100a0a7836 */ /* 0x000fe40000000000 */
[----:B------:R-:W-:Y:S01]  /*29b0*/  IMAD.MOV R9, RZ, RZ, -R3 ;  /* 0x000000ffff097224 */ /* 0x000fe200078e0a03 */
[----:B0-----:R-:W-:-:S04]  /*29c0*/  UIADD3 UR4, UP0, UPT, UR4, 0x10, URZ ;  /* 0x0000001004047890 */ /* 0x001fc8000ff1e0ff */
[----:B------:R-:W-:Y:S02]  /*29d0*/  UIADD3.X UR5, UPT, UPT, URZ, UR5, URZ, UP0, !UPT ;  /* 0x00000005ff057290 */ /* 0x000fe400087fe4ff */
[----:B------:R-:W-:-:S04]  /*29e0*/  MOV R6, UR4 ;  /* 0x0000000400067c02 */ /* 0x000fc80008000f00 */
[----:B------:R-:W-:-:S07]  /*29f0*/  IMAD.U32 R7, RZ, RZ, UR5 ;  /* 0x00000005ff077e24 */ /* 0x000fce000f8e00ff */
.L_x_14:
[----:B------:R-:W2:Y:S04]  /*2a00*/  LDG.E R11, desc[UR8][R6.64+-0x10] ;  /* 0xfffff008060b7981 */ /* 0x000ea8000c1e1900 */
[----:B------:R-:W3:Y:S01]  /*2a10*/  LDG.E R12, desc[UR8][R6.64+-0xc] ;  /* 0xfffff408060c7981 */ /* 0x000ee2000c1e1900 */
[----:B--2---:R-:W-:-:S13]  /*2a20*/  ISETP.GE.AND P1, PT, R11, 0x2, PT ;  /* 0x000000020b00780c */ /* 0x004fda0003f26270 */
[----:B------:R-:W-:-:S06]  /*2a30*/  @P1 IMAD R11, R0, 0x4, R1 ;  /* 0x00000004000b1824 */ /* 0x000fcc00078e0201 */
[----:B------:R-:W2:Y:S01]  /*2a40*/  @P1 LDL R11, [R11] ;  /* 0x000000000b0b1983 */ /* 0x000ea20000100800 */
[----:B---3--:R-:W-:-:S03]  /*2a50*/  ISETP.GT.AND P2, PT, R12, 0x1, PT ;  /* 0x000000010c00780c */ /* 0x008fc60003f44270 */
[----:B------:R-:W3:Y:S10]  /*2a60*/  LDG.E R12, desc[UR8][R6.64+-0x8] ;  /* 0xfffff808060c7981 */ /* 0x000ef4000c1e1900 */
[----:B------:R-:W-:Y:S04]  /*2a70*/  @!P2 STL [R8+-0xc], RZ ;  /* 0xfffff4ff0800a387 */ /* 0x000fe80000100800 */
[----:B--2---:R0:W-:Y:S04]  /*2a80*/  @P1 STL [R8+-0x10], R11 ;  /* 0xfffff00b08001387 */ /* 0x0041e80000100800 */
[----:B------:R-:W-:Y:S04]  /*2a90*/  @!P1 STL [R8+-0x10], RZ ;  /* 0xfffff0ff08009387 */ /* 0x000fe80000100800 */
[----:B------:R-:W2:Y:S01]  /*2aa0*/  @P2 LDL R13, [R10+-0xc] ;  /* 0xfffff4000a0d2983 */ /* 0x000ea20000100800 */
[----:B---3--:R-:W-:-:S03]  /*2ab0*/  ISETP.GT.AND P1, PT, R12, 0x1, PT ;  /* 0x000000010c00780c */ /* 0x008fc60003f24270 */
[----:B------:R-:W3:Y:S10]  /*2ac0*/  LDG.E R12, desc[UR8][R6.64+-0x4] ;  /* 0xfffffc08060c7981 */ /* 0x000ef4000c1e1900 */
[----:B------:R-:W-:Y:S04]  /*2ad0*/  @!P1 STL [R8+-0x8], RZ ;  /* 0xfffff8ff08009387 */ /* 0x000fe80000100800 */
[----:B--2---:R1:W-:Y:S04]  /*2ae0*/  @P2 STL [R8+-0xc], R13 ;  /* 0xfffff40d08002387 */ /* 0x0043e80000100800 */
[----:B------:R-:W2:Y:S01]  /*2af0*/  @P1 LDL R15, [R10+-0x8] ;  /* 0xfffff8000a0f1983 */ /* 0x000ea20000100800 */
[----:B---3--:R-:W-:-:S03]  /*2b00*/  ISETP.GT.AND P2, PT, R12, 0x1, PT ;  /* 0x000000010c00780c */ /* 0x008fc60003f44270 */
[----:B------:R-:W3:Y:S10]  /*2b10*/  LDG.E R12, desc[UR8][R6.64] ;  /* 0x00000008060c7981 */ /* 0x000ef4000c1e1900 */
[----:B------:R-:W-:Y:S04]  /*2b20*/  @!P2 STL [R8+-0x4], RZ ;  /* 0xfffffcff0800a387 */ /* 0x000fe80000100800 */
[----:B--2---:R2:W-:Y:S04]  /*2b30*/  @P1 STL [R8+-0x8], R15 ;  /* 0xfffff80f08001387 */ /* 0x0045e80000100800 */
[----:B0-----:R-:W4:Y:S01]  /*2b40*/  @P2 LDL R11, [R10+-0x4] ;  /* 0xfffffc000a0b2983 */ /* 0x001f220000100800 */
[----:B---3--:R-:W-:-:S03]  /*2b50*/  ISETP.GT.AND P1, PT, R12, 0x1, PT ;  /* 0x000000010c00780c */ /* 0x008fc60003f24270 */
[----:B------:R-:W3:Y:S10]  /*2b60*/  LDG.E R12, desc[UR8][R6.64+0x4] ;  /* 0x00000408060c7981 */ /* 0x000ef4000c1e1900 */
[----:B------:R-:W-:Y:S04]  /*2b70*/  @!P1 STL [R8], RZ ;  /* 0x000000ff08009387 */ /* 0x000fe80000100800 */
[----:B----4-:R0:W-:Y:S04]  /*2b80*/  @P2 STL [R8+-0x4], R11 ;  /* 0xfffffc0b08002387 */ /* 0x0101e80000100800 */
[----:B-1----:R-:W4:Y:S01]  /*2b90*/  @P1 LDL R13, [R10] ;  /* 0x000000000a0d1983 */ /* 0x002f220000100800 */
[----:B---3--:R-:W-:-:S03]  /*2ba0*/  ISETP.GT.AND P2, PT, R12, 0x1, PT ;  /* 0x000000010c00780c */ /* 0x008fc60003f44270 */
[----:B------:R-:W3:Y:S10]  /*2bb0*/  LDG.E R12, desc[UR8][R6.64+0x8] ;  /* 0x00000808060c7981 */ /* 0x000ef4000c1e1900 */
[----:B------:R-:W-:Y:S04]  /*2bc0*/  @!P2 STL [R8+0x4], RZ ;  /* 0x000004ff0800a387 */ /* 0x000fe80000100800 */
[----:B----4-:R1:W-:Y:S04]  /*2bd0*/  @P1 STL [R8], R13 ;  /* 0x0000000d08001387 */ /* 0x0103e80000100800 */
[----:B--2---:R-:W2:Y:S01]  /*2be0*/  @P2 LDL R15, [R10+0x4] ;  /* 0x000004000a0f2983 */ /* 0x004ea20000100800 */
[----:B---3--:R-:W-:-:S03]  /*2bf0*/  ISETP.GT.AND P1, PT, R12, 0x1, PT ;  /* 0x000000010c00780c */ /* 0x008fc60003f24270 */
[----:B------:R-:W3:Y:S10]  /*2c00*/  LDG.E R12, desc[UR8][R6.64+0xc] ;  /* 0x00000c08060c7981 */ /* 0x000ef4000c1e1900 */
[----:B------:R-:W-:Y:S04]  /*2c10*/  @!P1 STL [R8+0x8], RZ ;  /* 0x000008ff08009387 */ /* 0x000fe80000100800 */
[----:B--2---:R-:W-:Y:S04]  /*2c20*/  @P2 STL [R8+0x4], R15 ;  /* 0x0000040f08002387 */ /* 0x004fe80000100800 */
[----:B0-----:R-:W2:Y:S01]  /*2c30*/  @P1 LDL R11, [R10+0x8] ;  /* 0x000008000a0b1983 */ /* 0x001ea20000100800 */
[----:B---3--:R-:W-:-:S13]  /*2c40*/  ISETP.GT.AND P2, PT, R12, 0x1, PT ;  /* 0x000000010c00780c */ /* 0x008fda0003f44270 */
[----:B------:R-:W-:Y:S04]  /*2c50*/  @!P2 STL [R8+0xc], RZ ;  /* 0x00000cff0800a387 */ /* 0x000fe80000100800 */
[----:B--2---:R-:W-:Y:S04]  /*2c60*/  @P1 STL [R8+0x8], R11 ;  /* 0x0000080b08001387 */ /* 0x004fe80000100800 */
[----:B-1----:R0:W2:Y:S01]  /*2c70*/  @P2 LDL R13, [R10+0xc] ;  /* 0x00000c000a0d2983 */ /* 0x0020a20000100800 */
[----:B------:R-:W-:Y:S02]  /*2c80*/  IADD3 R9, PT, PT, R9, 0x8, RZ ;  /* 0x0000000809097810 */ /* 0x000fe40007ffe0ff */
[----:B------:R-:W-:Y:S01]  /*2c90*/  IADD3 R6, P1, PT, R6, 0x20, RZ ;  /* 0x0000002006067810 */ /* 0x000fe20007f3e0ff */
[----:B------:R-:W-:-:S04]  /*2ca0*/  VIADD R0, R0, 0x8 ;  /* 0x0000000800007836 */ /* 0x000fc80000000000 */
[----:B------:R-:W-:Y:S01]  /*2cb0*/  IMAD.X R7, RZ, RZ, R7, P1 ;  /* 0x000000ffff077224 */ /* 0x000fe200008e0607 */
[----:B0-----:R-:W-:Y:S01]  /*2cc0*/  IADD3 R10, PT, PT, R10, 0x20, RZ ;  /* 0x000000200a0a7810 */ /* 0x001fe20007ffe0ff */
[----:B--2---:R0:W-:Y:S01]  /*2cd0*/  @P2 STL [R8+0xc], R13 ;  /* 0x00000c0d08002387 */ /* 0x0041e20000100800 */
[----:B------:R-:W-:Y:S01]  /*2ce0*/  ISETP.NE.AND P2, PT, R9, RZ, PT ;  /* 0x000000ff0900720c */ /* 0x000fe20003f45270 */
[----:B0-----:R-:W-:-:S12]  /*2cf0*/  VIADD R8, R8, 0x20 ;  /* 0x0000002008087836 */ /* 0x001fd80000000000 */
[----:B------:R-:W-:Y:S05]  /*2d00*/  @P2 BRA `(.L_x_14) ;  /* 0xfffffffc003c2947 */ /* 0x000fea000383ffff */
.L_x_13:
[----:B------:R-:W-:Y:S01]  /*2d10*/  VIADD R8, R1, 0x28 ;  /* 0x0000002801087836 */ /* 0x000fe20000000000 */
[----:B------:R-:W-:Y:S06]  /*2d20*/  @!P0 BRA `(.L_x_15) ;  /* 0x0000000400188947 */ /* 0x000fec0003800000 */
[----:B------:R-:W0:Y:S01]  /*2d30*/  LDCU UR4, c[0x0][0x3b8] ;  /* 0x00007700ff0477ac */ /* 0x000e220008000800 */
[----:B------:R-:W-:Y:S01]  /*2d40*/  ISETP.GE.U32.AND P1, PT, R16, 0x4, PT ;  /* 0x000000041000780c */ /* 0x000fe20003f26070 */
[----:B0-----:R-:W-:-:S12]  /*2d50*/  ULOP3.LUT UR5, UR4, 0x3, URZ, 0xc0, !UPT ;  /* 0x0000000304057892 */ /* 0x001fd8000f8ec0ff */
[----:B------:R-:W-:Y:S05]  /*2d60*/  @!P1 BRA `(.L_x_16) ;  /* 0x0000000000709947 */ /* 0x000fea0003800000 */
[----:B------:R-:W0:Y:S02]  /*2d70*/  LDC.64 R6, c[0x0][0x3a8] ;  /* 0x0000ea00ff067b82 */ /* 0x000e240000000a00 */
[----:B0-----:R-:W-:-:S05]  /*2d80*/  IMAD.WIDE.U32 R6, R3, 0x4, R6 ;  /* 0x0000000403067825 */ /* 0x001fca00078e0006 */
[----:B------:R-:W2:Y:S04]  /*2d90*/  LDG.E R0, desc[UR8][R6.64] ;  /* 0x0000000806007981 */ /* 0x000ea8000c1e1900 */
[----:B------:R-:W3:Y:S01]  /*2da0*/  LDG.E R10, desc[UR8][R6.64+0x4] ;  /* 0x00000408060a7981 */ /* 0x000ee2000c1e1900 */
[----:B------:R-:W-:-:S03]  /*2db0*/  IMAD R13, R3, 0x4, R1 ;  /* 0x00000004030d7824 */ /* 0x000fc600078e0201 */
[----:B------:R-:W4:Y:S01]  /*2dc0*/  LDG.E R11, desc[UR8][R6.64+0xc] ;  /* 0x00000c08060b7981 */ /* 0x000f22000c1e1900 */
[----:B--2---:R-:W-:Y:S02]  /*2dd0*/  ISETP.GT.AND P1, PT, R0, 0x1, PT ;  /* 0x000000010000780c */ /* 0x004fe40003f24270 */
[----:B------:R-:W-:-:S11]  /*2de0*/  IADD3 R0, PT, PT, R2, R3, RZ ;  /* 0x0000000302007210 */ /* 0x000fd60007ffe0ff */
[----:B------:R-:W-:Y:S01]  /*2df0*/  @P1 IMAD R9, R0, 0x4, R1 ;  /* 0x0000000400091824 */ /* 0x000fe200078e0201 */
[----:B------:R0:W-:Y:S05]  /*2e00*/  @!P1 STL [R13+0x28], RZ ;  /* 0x000028ff0d009387 */ /* 0x0001ea0000100800 */
[----:B------:R-:W2:Y:S01]  /*2e10*/  @P1 LDL R9, [R9] ;  /* 0x0000000009091983 */ /* 0x000ea20000100800 */
[----:B---3--:R-:W-:-:S03]  /*2e20*/  ISETP.GT.AND P2, PT, R10, 0x1, PT ;  /* 0x000000010a00780c */ /* 0x008fc60003f44270 */
[----:B------:R-:W3:Y:S01]  /*2e30*/  LDG.E R10, desc[UR8][R6.64+0x8] ;  /* 0x00000808060a7981 */ /* 0x000ee2000c1e1900 */
[----:B------:R-:W-:-:S09]  /*2e40*/  LEA R12, R0, R1, 0x2 ;  /* 0x00000001000c7211 */ /* 0x000fd200078e10ff */
[----:B------:R0:W-:Y:S04]  /*2e50*/  @!P2 STL [R13+0x2c], RZ ;  /* 0x00002cff0d00a387 */ /* 0x0001e80000100800 */
[----:B--2---:R0:W-:Y:S04]  /*2e60*/  @P1 STL [R13+0x28], R9 ;  /* 0x000028090d001387 */ /* 0x0041e80000100800 */
[----:B------:R-:W2:Y:S01]  /*2e70*/  @P2 LDL R0, [R12+0x4] ;  /* 0x000004000c002983 */ /* 0x000ea20000100800 */
[----:B---3--:R-:W-:-:S13]  /*2e80*/  ISETP.GT.AND P1, PT, R10, 0x1, PT ;  /* 0x000000010a00780c */ /* 0x008fda0003f24270 */
[----:B------:R0:W-:Y:S04]  /*2e90*/  @!P1 STL [R13+0x30], RZ ;  /* 0x000030ff0d009387 */ /* 0x0001e80000100800 */
[----:B--2---:R0:W-:Y:S04]  /*2ea0*/  @P2 STL [R13+0x2c], R0 ;  /* 0x00002c000d002387 */ /* 0x0041e80000100800 */
[----:B------:R-:W2:Y:S01]  /*2eb0*/  @P1 LDL R10, [R12+0x8] ;  /* 0x000008000c0a1983 */ /* 0x000ea20000100800 */
[----:B----4-:R-:W-:-:S13]  /*2ec0*/  ISETP.GT.AND P2, PT, R11, 0x1, PT ;  /* 0x000000010b00780c */ /* 0x010fda0003f44270 */
[----:B------:R0:W-:Y:S04]  /*2ed0*/  @!P2 STL [R13+0x34], RZ ;  /* 0x000034ff0d00a387 */ /* 0x0001e80000100800 */
[----:B--2---:R0:W-:Y:S01]  /*2ee0*/  @P1 STL [R13+0x30], R10 ;  /* 0x0000300a0d001387 */ /* 0x0041e20000100800 */
[----:B------:R-:W-:Y:S05]  /*2ef0*/  @!P2 BRA `(.L_x_17) ;  /* 0x000000000008a947 */ /* 0x000fea0003800000 */
[----:B0-----:R-:W2:Y:S04]  /*2f00*/  LDL R0, [R12+0xc] ;  /* 0x00000c000c007983 */ /* 0x001ea80000100800 */
[----:B--2---:R1:W-:Y:S02]  /*2f10*/  STL [R13+0x34], R0 ;  /* 0x000034000d007387 */ /* 0x0043e40000100800 */
.L_x_17:
[----:B------:R-:W-:-:S07]  /*2f20*/  VIADD R3, R3, 0x4 ;  /* 0x0000000403037836 */ /* 0x000fce0000000000 */
.L_x_16:
[----:B------:R-:W-:-:S09]  /*2f30*/  UISETP.NE.AND UP0, UPT, UR5, URZ, UPT ;  /* 0x000000ff0500728c */ /* 0x000fd2000bf05270 */
[----:B------:R-:W-:Y:S05]  /*2f40*/  BRA.U !UP0, `(.L_x_15) ;  /* 0x0000000108907547 */ /* 0x000fea000b800000 */
[----:B------:R-:W-:-:S09]  /*2f50*/  UISETP.NE.AND UP0, UPT, UR5, 0x1, UPT ;  /* 0x000000010500788c */ /* 0x000fd2000bf05270 */
[----:B------:R-:W-:Y:S05]  /*2f60*/  BRA.U !UP0, `(.L_x_18) ;  /* 0x00000001084c7547 */ /* 0x000fea000b800000 */
[----:B------:R-:W2:Y:S02]  /*2f70*/  LDC.64 R6, c[0x0][0x3a8] ;  /* 0x0000ea00ff067b82 */ /* 0x000ea40000000a00 */
[----:B--2---:R-:W-:-:S05]  /*2f80*/  IMAD.WIDE.U32 R6, R3, 0x4, R6 ;  /* 0x0000000403067825 */ /* 0x004fca00078e0006 */
[----:B01----:R-:W2:Y:S04]  /*2f90*/  LDG.E R0, desc[UR8][R6.64] ;  /* 0x0000000806007981 */ /* 0x003ea8000c1e1900 */
[----:B------:R-:W3:Y:S01]  /*2fa0*/  LDG.E R9, desc[UR8][R6.64+0x4] ;  /* 0x0000040806097981 */ /* 0x000ee2000c1e1900 */
[----:B------:R-:W-:Y:S02]  /*2fb0*/  LEA R11, R3, R1, 0x2 ;  /* 0x00000001030b7211 */ /* 0x000fe400078e10ff */
[----:B--2---:R-:W-:-:S13]  /*2fc0*/  ISETP.GT.AND P1, PT, R0, 0x1, PT ;  /* 0x000000010000780c */ /* 0x004fda0003f24270 */
[----:B------:R-:W-:-:S04]  /*2fd0*/  @P1 IMAD.IADD R0, R2, 0x1, R3 ;  /* 0x0000000102001824 */ /* 0x000fc800078e0203 */
[----:B------:R-:W-:Y:S01]  /*2fe0*/  @P1 IMAD R0, R0, 0x4, R1 ;  /* 0x0000000400001824 */ /* 0x000fe200078e0201 */
[----:B------:R0:W-:Y:S05]  /*2ff0*/  @!P1 STL [R11+0x28], RZ ;  /* 0x000028ff0b009387 */ /* 0x0001ea0000100800 */
[----:B------:R-:W2:Y:S01]  /*3000*/  @P1 LDL R0, [R0] ;  /* 0x0000000000001983 */ /* 0x000ea20000100800 */
[----:B---3--:R-:W-:-:S13]  /*3010*/  ISETP.GT.AND P2, PT, R9, 0x1, PT ;  /* 0x000000010900780c */ /* 0x008fda0003f44270 */
[----:B------:R0:W-:Y:S04]  /*3020*/  @!P2 STL [R11+0x2c], RZ ;  /* 0x00002cff0b00a387 */ /* 0x0001e80000100800 */
[----:B--2---:R0:W-:Y:S01]  /*3030*/  @P1 STL [R11+0x28], R0 ;  /* 0x000028000b001387 */ /* 0x0041e20000100800 */
[----:B------:R-:W-:Y:S05]  /*3040*/  @!P2 BRA `(.L_x_19) ;  /* 0x000000000010a947 */ /* 0x000fea0003800000 */
[----:B0-----:R-:W-:-:S05]  /*3050*/  IMAD.IADD R0, R2, 0x1, R3 ;  /* 0x0000000102007824 */ /* 0x001fca00078e0203 */
[----:B------:R-:W-:-:S06]  /*3060*/  LEA R0, R0, R1, 0x2 ;  /* 0x0000000100007211 */ /* 0x000fcc00078e10ff */
[----:B------:R-:W2:Y:S04]  /*3070*/  LDL R0, [R0+0x4] ;  /* 0x0000040000007983 */ /* 0x000ea80000100800 */
[----:B--2---:R1:W-:Y:S02]  /*3080*/  STL [R11+0x2c], R0 ;  /* 0x00002c000b007387 */ /* 0x0043e40000100800 */
.L_x_19:
[----:B------:R-:W-:-:S07]  /*3090*/  VIADD R3, R3, 0x2 ;  /* 0x0000000203037836 */ /* 0x000fce0000000000 */
.L_x_18:
[----:B------:R-:W-:-:S04]  /*30a0*/  ULOP3.LUT UR4, UR4, 0x1, URZ, 0xc0, !UPT ;  /* 0x0000000104047892 */ /* 0x000fc8000f8ec0ff */
[----:B------:R-:W-:-:S09]  /*30b0*/  UISETP.NE.U32.AND UP0, UPT, UR4, 0x1, UPT ;  /* 0x000000010400788c */ /* 0x000fd2000bf05070 */
[----:B------:R-:W-:Y:S05]  /*30c0*/  BRA.U UP0, `(.L_x_15) ;  /* 0x0000000100307547 */ /* 0x000fea000b800000 */
[----:B------:R-:W2:Y:S02]  /*30d0*/  LDC.64 R6, c[0x0][0x3a8] ;  /* 0x0000ea00ff067b82 */ /* 0x000ea40000000a00 */
[----:B--2---:R-:W-:-:S06]  /*30e0*/  IMAD.WIDE.U32 R6, R3, 0x4, R6 ;  /* 0x0000000403067825 */ /* 0x004fcc00078e0006 */
[----:B------:R-:W2:Y:S02]  /*30f0*/  LDG.E R6, desc[UR8][R6.64] ;  /* 0x0000000806067981 */ /* 0x000ea4000c1e1900 */
[----:B--2---:R-:W-:-:S13]  /*3100*/  ISETP.GT.AND P1, PT, R6, 0x1, PT ;  /* 0x000000010600780c */ /* 0x004fda0003f24270 */
[----:B01----:R-:W-:-:S05]  /*3110*/  @!P1 IMAD R0, R3, 0x4, R1 ;  /* 0x0000000403009824 */ /* 0x003fca00078e0201 */
[----:B------:R2:W-:Y:S01]  /*3120*/  @!P1 STL [R0+0x28], RZ ;  /* 0x000028ff00009387 */ /* 0x0005e20000100800 */
[----:B------:R-:W-:Y:S05]  /*3130*/  @!P1 BRA `(.L_x_15) ;  /* 0x0000000000149947 */ /* 0x000fea0003800000 */
[----:B------:R-:W-:-:S05]  /*3140*/  IADD3 R2, PT, PT, R2, R3, RZ ;  /* 0x0000000302027210 */ /* 0x000fca0007ffe0ff */
[----:B------:R-:W-:-:S06]  /*3150*/  IMAD R2, R2, 0x4, R1 ;  /* 0x0000000402027824 */ /* 0x000fcc00078e0201 */
[----:B------:R-:W3:Y:S01]  /*3160*/  LDL R2, [R2] ;  /* 0x0000000002027983 */ /* 0x000ee20000100800 */
[----:B------:R-:W-:-:S05]  /*3170*/  IMAD R3, R3, 0x4, R1 ;  /* 0x0000000403037824 */ /* 0x000fca00078e0201 */
[----:B---3--:R3:W-:Y:S02]  /*3180*/  STL [R3+0x28], R2 ;  /* 0x0000280203007387 */ /* 0x0087e40000100800 */
.L_x_15:
[----:B012---:R-:W0:Y:S01]  /*3190*/  LDC R0, c[0x0][0x3b8] ;  /* 0x0000ee00ff007b82 */ /* 0x007e220000000800 */
[----:B------:R-:W-:Y:S02]  /*31a0*/  HFMA2 R14, -RZ, RZ, 0, 0 ;  /* 0x00000000ff0e7431 */ /* 0x000fe400000001ff */
[----:B------:R-:W-:Y:S01]  /*31b0*/  IMAD.MOV.U32 R17, RZ, RZ, RZ ;  /* 0x000000ffff117224 */ /* 0x000fe200078e00ff */
[C---:B0-----:R-:W-:Y:S02]  /*31c0*/  ISETP.GE.U32.AND P2, PT, R0.reuse, 0x10, PT ;  /* 0x000000100000780c */ /* 0x041fe40003f46070 */
[----:B------:R-:W-:-:S04]  /*31d0*/  LOP3.LUT R18, R0, 0xf, RZ, 0xc0, !PT ;  /* 0x0000000f00127812 */ /* 0x000fc800078ec0ff */
[----:B------:R-:W-:-:S07]  /*31e0*/  ISETP.NE.AND P1, PT, R18, RZ, PT ;  /* 0x000000ff1200720c */ /* 0x000fce0003f25270 */
[----:B------:R-:W-:Y:S06]  /*31f0*/  @!P2 BRA `(.L_x_20) ;  /* 0x0000000000e4a947 */ /* 0x000fec0003800000 */
[----:B------:R-:W0:Y:S01]  /*3200*/  LDCU.64 UR4, c[0x0][0x3b0] ;  /* 0x00007600ff0477ac */ /* 0x000e220008000a00 */
[----:B------:R-:W-:Y:S01]  /*3210*/  LOP3.LUT R14, R0, 0x7ffffff0, RZ, 0xc0, !PT ;  /* 0x7ffffff0000e7812 */ /* 0x000fe200078ec0ff */
[----:B------:R-:W-:Y:S01]  /*3220*/  IMAD.MOV.U32 R17, RZ, RZ, RZ ;  /* 0x000000ffff117224 */ /* 0x000fe200078e00ff */
[----:B------:R-:W-:Y:S02]  /*3230*/  IADD3 R9, PT, PT, R1, 0x48, RZ ;  /* 0x0000004801097810 */ /* 0x000fe40007ffe0ff */
[----:B------:R-:W-:Y:S01]  /*3240*/  IADD3 R15, PT, PT, -R14, RZ, RZ ;  /* 0x000000ff0e0f7210 */ /* 0x000fe20007ffe1ff */
[----:B0-----:R-:W-:-:S04]  /*3250*/  UIADD3 UR4, UP0, UPT, UR4, 0x20, URZ ;  /* 0x0000002004047890 */ /* 0x001fc8000ff1e0ff */
[----:B------:R-:W-:Y:S02]  /*3260*/  UIADD3.X UR5, UPT, UPT, URZ, UR5, URZ, UP0, !UPT ;  /* 0x00000005ff057290 */ /* 0x000fe400087fe4ff */
[----:B------:R-:W-:-:S04]  /*3270*/  IMAD.U32 R7, RZ, RZ, UR4 ;  /* 0x00000004ff077e24 */ /* 0x000fc8000f8e00ff */
[----:B------:R-:W-:-:S07]  /*3280*/  MOV R6, UR5 ;  /* 0x0000000500067c02 */ /* 0x000fce0008000f00 */
.L_x_21:
[----:B---3--:R-:W-:Y:S01]  /*3290*/  IMAD.MOV.U32 R2, RZ, RZ, R7 ;  /* 0x000000ffff027224 */ /* 0x008fe200078e0007 */
[----:B------:R-:W-:Y:S01]  /*32a0*/  MOV R3, R6 ;  /* 0x0000000600037202 */ /* 0x000fe20000000f00 */
        /* <DEDUP_REMOVED lines=8> */
[----:B------:R-:W5:Y:S01]  /*3330*/  LDG.E R24, desc[UR8][R2.64+-0xc] ;  /* 0xfffff40802187981 */ /* 0x000f62000c1e1900 */
[----:B--2---:R-:W-:-:S03]  /*3340*/  IMAD R12, R12, R21, R17 ;  /* 0x000000150c0c7224 */ /* 0x004fc600078e0211 */
[----:B------:R-:W2:Y:S01]  /*3350*/  LDG.E R21, desc[UR8][R2.64+-0x8] ;  /* 0xfffff80802157981 */ /* 0x000ea2000c1e1900 */
[----:B---3--:R-:W-:-:S03]  /*3360*/  IMAD R22, R13, R22, R12 ;  /* 0x000000160d167224 */ /* 0x008fc600078e020c */
[----:B------:R-:W2:Y:S04]  /*3370*/  LDL.64 R12, [R9+-0x8] ;  /* 0xfffff800090c7983 */ /* 0x000ea80000100a00 */
[----:B------:R-:W3:Y:S01]  /*3380*/  LDG.E R17, desc[UR8][R2.64] ;  /* 0x0000000802117981 */ /* 0x000ee2000c1e1900 */
[----:B----4-:R-:W-:-:S03]  /*3390*/  IMAD R10, R10, R23, R22 ;  /* 0x000000170a0a7224 */ /* 0x010fc600078e0216 */
[----:B------:R-:W4:Y:S01]  /*33a0*/  LDG.E R22, desc[UR8][R2.64+-0x4] ;  /* 0xfffffc0802167981 */ /* 0x000f22000c1e1900 */
[----:B-----5:R-:W-:-:S03]  /*33b0*/  IMAD R23, R11, R20, R10 ;  /* 0x000000140b177224 */ /* 0x020fc600078e020a */
[----:B------:R-:W3:Y:S04]  /*33c0*/  LDL.64 R10, [R9] ;  /* 0x00000000090a7983 */ /* 0x000ee80000100a00 */
[----:B------:R-:W5:Y:S01]  /*33d0*/  LDG.E R20, desc[UR8][R2.64+0x4] ;  /* 0x0000040802147981 */ /* 0x000f62000c1e1900 */
[----:B------:R-:W-:-:S03]  /*33e0*/  IMAD R6, R6, R19, R23 ;  /* 0x0000001306067224 */ /* 0x000fc600078e0217 */
[----:B------:R-:W5:Y:S01]  /*33f0*/  LDG.E R19, desc[UR8][R2.64+0x8] ;  /* 0x0000080802137981 */ /* 0x000f62000c1e1900 */
[----:B------:R-:W-:-:S03]  /*3400*/  IMAD R24, R7, R24, R6 ;  /* 0x0000001807187224 */ /* 0x000fc600078e0206 */
[----:B------:R-:W5:Y:S01]  /*3410*/  LDL.64 R6, [R9+0x8] ;  /* 0x0000080009067983 */ /* 0x000f620000100a00 */
[----:B--2---:R-:W-:-:S03]  /*3420*/  IMAD R12, R12, R21, R24 ;  /* 0x000000150c0c7224 */ /* 0x004fc600078e0218 */
[----:B------:R-:W2:Y:S04]  /*3430*/  LDG.E R24, desc[UR8][R2.64+0xc] ;  /* 0x00000c0802187981 */ /* 0x000ea8000c1e1900 */
[----:B------:R-:W2:Y:S01]  /*3440*/  LDG.E R21, desc[UR8][R2.64+0x10] ;  /* 0x0000100802157981 */ /* 0x000ea2000c1e1900 */
[----:B----4-:R-:W-:-:S03]  /*3450*/  IMAD R22, R13, R22, R12 ;  /* 0x000000160d167224 */ /* 0x010fc600078e020c */
[----:B------:R-:W4:Y:S01]  /*3460*/  LDL.64 R12, [R9+0x10] ;  /* 0x00001000090c7983 */ /* 0x000f220000100a00 */
[----:B---3--:R-:W-:-:S03]  /*3470*/  IMAD R10, R10, R17, R22 ;  /* 0x000000110a0a7224 */ /* 0x008fc600078e0216 */
[----:B------:R-:W3:Y:S01]  /*3480*/  LDG.E R22, desc[UR8][R2.64+0x14] ;  /* 0x0000140802167981 */ /* 0x000ee2000c1e1900 */
[----:B-----5:R-:W-:-:S03]  /*3490*/  IMAD R23, R11, R20, R10 ;  /* 0x000000140b177224 */ /* 0x020fc600078e020a */
[----:B------:R0:W5:Y:S04]  /*34a0*/  LDL.64 R10, [R9+0x18] ;  /* 0x00001800090a7983 */ /* 0x0001680000100a00 */
[----:B------:R-:W5:Y:S04]  /*34b0*/  LDG.E R17, desc[UR8][R2.64+0x18] ;  /* 0x0000180802117981 */ /* 0x000f68000c1e1900 */
[----:B------:R-:W5:Y:S01]  /*34c0*/  LDG.E R20, desc[UR8][R2.64+0x1c] ;  /* 0x00001c0802147981 */ /* 0x000f62000c1e1900 */
[----:B------:R-:W-:Y:S02]  /*34d0*/  IMAD R6, R6, R19, R23 ;  /* 0x0000001306067224 */ /* 0x000fe400078e0217 */
[----:B------:R-:W-:-:S05]  /*34e0*/  VIADD R15, R15, 0x10 ;  /* 0x000000100f0f7836 */ /* 0x000fca0000000000 */
[----:B------:R-:W-:Y:S01]  /*34f0*/  ISETP.NE.AND P2, PT, R15, RZ, PT ;  /* 0x000000ff0f00720c */ /* 0x000fe20003f45270 */
[----:B0-----:R-:W-:Y:S02]  /*3500*/  VIADD R9, R9, 0x40 ;  /* 0x0000004009097836 */ /* 0x001fe40000000000 */
[----:B--2---:R-:W-:-:S04]  /*3510*/  IMAD R6, R7, R24, R6 ;  /* 0x0000001807067224 */ /* 0x004fc800078e0206 */
[----:B----4-:R-:W-:-:S04]  /*3520*/  IMAD R6, R12, R21, R6 ;  /* 0x000000150c067224 */ /* 0x010fc800078e0206 */
[----:B---3--:R-:W-:Y:S01]  /*3530*/  IMAD R6, R13, R22, R6 ;  /* 0x000000160d067224 */ /* 0x008fe200078e0206 */
[----:B------:R-:W-:-:S03]  /*3540*/  IADD3 R7, P3, PT, R2, 0x40, RZ ;  /* 0x0000004002077810 */ /* 0x000fc60007f7e0ff */
[----:B-----5:R-:W-:Y:S01]  /*3550*/  IMAD R17, R10, R17, R6 ;  /* 0x000000110a117224 */ /* 0x020fe200078e0206 */
[----:B------:R-:W-:-:S03]  /*3560*/  IADD3.X R6, PT, PT, RZ, R3, RZ, P3, !PT ;  /* 0x00000003ff067210 */ /* 0x000fc60001ffe4ff */
[----:B------:R-:W-:Y:S01]  /*3570*/  IMAD R17, R11, R20, R17 ;  /* 0x000000140b117224 */ /* 0x000fe200078e0211 */
[----:B------:R-:W-:Y:S06]  /*3580*/  @P2 BRA `(.L_x_21) ;  /* 0xfffffffc00402947 */ /* 0x000fec000383ffff */
.L_x_20:
[----:B------:R-:W-:Y:S05]  /*3590*/  @!P1 BRA `(.L_x_22) ;  /* 0x0000000000f49947 */ /* 0x000fea0003800000 */
[----:B------:R-:W-:-:S13]  /*35a0*/  ISETP.GE.U32.AND P1, PT, R18, 0x8, PT ;  /* 0x000000081200780c */ /* 0x000fda0003f26070 */
[----:B------:R-:W-:Y:S05]  /*35b0*/  @!P1 BRA `(.L_x_23) ;  /* 0x0000000000609947 */ /* 0x000fea0003800000 */
[----:B---3--:R-:W0:Y:S01]  /*35c0*/  LDC.64 R2, c[0x0][0x3b0] ;  /* 0x0000ec00ff027b82 */ /* 0x008e220000000a00 */
[----:B------:R-:W-:-:S05]  /*35d0*/  LEA R26, R14, R1, 0x2 ;  /* 0x000000010e1a7211 */ /* 0x000fca00078e10ff */
[----:B------:R-:W2:Y:S04]  /*35e0*/  LDL.64 R12, [R26+0x28] ;  /* 0x000028001a0c7983 */ /* 0x000ea80000100a00 */
        /* <DEDUP_REMOVED lines=21> */
.L_x_23:
[----:B------:R-:W-:Y:S05]  /*3740*/  @!P0 BRA `(.L_x_22) ;  /* 0x0000000000888947 */ /* 0x000fea0003800000 */
[----:B------:R-:W-:Y:S02]  /*3750*/  ISETP.GE.U32.AND P0, PT, R16, 0x4, PT ;  /* 0x000000041000780c */ /* 0x000fe40003f06070 */
[----:B------:R-:W-:-:S04]  /*3760*/  LOP3.LUT R0, R0, 0x3, RZ, 0xc0, !PT ;  /* 0x0000000300007812 */ /* 0x000fc800078ec0ff */
[----:B------:R-:W-:-:S07]  /*3770*/  ISETP.NE.AND P1, PT, R0, RZ, PT ;  /* 0x000000ff0000720c */ /* 0x000fce0003f25270 */
[----:B------:R-:W-:Y:S06]  /*3780*/  @!P0 BRA `(.L_x_24) ;  /* 0x0000000000388947 */ /* 0x000fec0003800000 */
[----:B---3--:R-:W0:Y:S01]  /*3790*/  LDC.64 R2, c[0x0][0x3b0] ;  /* 0x0000ec00ff027b82 */ /* 0x008e220000000a00 */
[----:B------:R-:W-:-:S05]  /*37a0*/  LEA R9, R14, R1, 0x2 ;  /* 0x000000010e097211 */ /* 0x000fca00078e10ff */
[----:B------:R-:W2:Y:S01]  /*37b0*/  LDL.64 R10, [R9+0x28] ;  /* 0x00002800090a7983 */ /* 0x000ea20000100a00 */
[----:B0-----:R-:W-:-:S03]  /*37c0*/  IMAD.WIDE.U32 R6, R14, 0x4, R2 ;  /* 0x000000040e067825 */ /* 0x001fc600078e0002 */
[----:B------:R-:W3:Y:S04]  /*37d0*/  LDL.64 R2, [R9+0x30] ;  /* 0x0000300009027983 */ /* 0x000ee80000100a00 */
        /* <DEDUP_REMOVED lines=9> */
.L_x_24:
[----:B------:R-:W-:Y:S05]  /*3870*/  @!P1 BRA `(.L_x_22) ;  /* 0x00000000003c9947 */ /* 0x000fea0003800000 */
[----:B---3--:R-:W0:Y:S01]  /*3880*/  LDC.64 R2, c[0x0][0x3b0] ;  /* 0x0000ec00ff027b82 */ /* 0x008e220000000a00 */
[C---:B------:R-:W-:Y:S02]  /*3890*/  IMAD R8, R14.reuse, 0x4, R8 ;  /* 0x000000040e087824 */ /* 0x040fe400078e0208 */
[----:B------:R-:W-:Y:S02]  /*38a0*/  IMAD.MOV R0, RZ, RZ, -R0 ;  /* 0x000000ffff007224 */ /* 0x000fe400078e0a00 */
[----:B0-----:R-:W-:-:S03]  /*38b0*/  IMAD.WIDE.U32 R2, R14, 0x4, R2 ;  /* 0x000000040e027825 */ /* 0x001fc600078e0002 */
[----:B------:R-:W-:-:S07]  /*38c0*/  MOV R7, R2 ;  /* 0x0000000200077202 */ /* 0x000fce0000000f00 */
.L_x_25:
[----:B------:R-:W-:Y:S01]  /*38d0*/  MOV R2, R7 ;  /* 0x0000000700027202 */ /* 0x000fe20000000f00 */
[----:B------:R0:W2:Y:S05]  /*38e0*/  LDL R6, [R8] ;  /* 0x0000000008067983 */ /* 0x0000aa0000100800 */
[----:B------:R1:W2:Y:S01]  /*38f0*/  LDG.E R2, desc[UR8][R2.64] ;  /* 0x0000000802027981 */ /* 0x0002a2000c1e1900 */
[----:B------:R-:W-:Y:S01]  /*3900*/  VIADD R0, R0, 0x1 ;  /* 0x0000000100007836 */ /* 0x000fe20000000000 */
[----:B------:R-:W-:Y:S02]  /*3910*/  IADD3 R7, P1, PT, R7, 0x4, RZ ;  /* 0x0000000407077810 */ /* 0x000fe40007f3e0ff */
[----:B0-----:R-:W-:-:S02]  /*3920*/  IADD3 R8, PT, PT, R8, 0x4, RZ ;  /* 0x0000000408087810 */ /* 0x001fc40007ffe0ff */
[----:B------:R-:W-:Y:S01]  /*3930*/  ISETP.NE.AND P0, PT, R0, RZ, PT ;  /* 0x000000ff0000720c */ /* 0x000fe20003f05270 */
[----:B-1----:R-:W-:Y:S02]  /*3940*/  IMAD.X R3, RZ, RZ, R3, P1 ;  /* 0x000000ffff037224 */ /* 0x002fe400008e0603 */
[----:B--2---:R-:W-:-:S10]  /*3950*/  IMAD R17, R6, R2, R17 ;  /* 0x0000000206117224 */ /* 0x004fd400078e0211 */
[----:B------:R-:W-:Y:S05]  /*3960*/  @P0 BRA `(.L_x_25) ;  /* 0xfffffffc00d80947 */ /* 0x000fea000383ffff */
.L_x_22:
[----:B---3--:R-:W-:Y:S02]  /*3970*/  SHF.R.S32.HI R3, RZ, 0x1f, R17 ;  /* 0x0000001fff037819 */ /* 0x008fe40000011411 */
[----:B------:R-:W-:-:S07]  /*3980*/  MOV R2, R17 ;  /* 0x0000001100027202 */ /* 0x000fce0000000f00 */
.L_x_12:
[----:B------:R-:W0:Y:S01]  /*3990*/  LDCU UR4, c[0x0][0x3d8] ;  /* 0x00007b00ff0477ac */ /* 0x000e220008000800 */
[----:B------:R-:W-:Y:S01]  /*39a0*/  CS2R R6, SRZ ;  /* 0x0000000000067805 */ /* 0x000fe2000001ff00 */
[----:B0-----:R-:W-:-:S09]  /*39b0*/  UISETP.GE.AND UP0, UPT, UR4, 0x1, UPT ;  /* 0x000000010400788c */ /* 0x001fd2000bf06270 */
[----:B------:R-:W-:Y:S05]  /*39c0*/  BRA.U !UP0, `(.L_x_26) ;  /* 0x0000001108307547 */ /* 0x000fea000b800000 */
[----:B------:R-:W0:Y:S01]  /*39d0*/  LDC R6, c[0x0][0x39c] ;  /* 0x0000e700ff067b82 */ /* 0x000e220000000800 */
[----:B------:R-:W-:Y:S01]  /*39e0*/  UISETP.GE.U32.AND UP1, UPT, UR4, 0x8, UPT ;  /* 0x000000080400788c */ /* 0x000fe2000bf26070 */
[----:B------:R-:W-:Y:S01]  /*39f0*/  IMAD.MOV.U32 R7, RZ, RZ, RZ ;  /* 0x000000ffff077224 */ /* 0x000fe200078e00ff */
[----:B------:R-:W-:-:S04]  /*3a00*/  ULOP3.LUT UR10, UR4, 0x7, URZ, 0xc0, !UPT ;  /* 0x00000007040a7892 */ /* 0x000fc8000f8ec0ff */
[----:B------:R-:W-:Y:S01]  /*3a10*/  UISETP.NE.AND UP0, UPT, UR10, URZ, UPT ;  /* 0x000000ff0a00728c */ /* 0x000fe2000bf05270 */
[----:B0-----:R-:W-:Y:S02]  /*3a20*/  IADD3 R6, PT, PT, R6, -UR4, RZ ;  /* 0x8000000406067c10 */ /* 0x001fe4000fffe0ff */
[----:B------:R-:W-:Y:S08]  /*3a30*/  BRA.U !UP1, `(.L_x_27) ;  /* 0x0000000109f47547 */ /* 0x000ff0000b800000 */
[----:B------:R-:W0:Y:S01]  /*3a40*/  LDCU.64 UR6, c[0x0][0x3c8] ;  /* 0x00007900ff0677ac */ /* 0x000e220008000a00 */
[----:B------:R-:W-:Y:S01]  /*3a50*/  IMAD R11, R6, 0x4, R1 ;  /* 0x00000004060b7824 */ /* 0x000fe200078e0201 */
[----:B------:R-:W-:Y:S01]  /*3a60*/  MOV R0, R6 ;  /* 0x0000000600007202 */ /* 0x000fe20000000f00 */
[----:B------:R-:W-:Y:S01]  /*3a70*/  VIADD R10, R1, 0x60 ;  /* 0x00000060010a7836 */ /* 0x000fe20000000000 */
[----:B------:R-:W-:Y:S01]  /*3a80*/  ULOP3.LUT UR4, UR4, 0x7ffffff8, URZ, 0xc0, !UPT ;  /* 0x7ffffff804047892 */ /* 0x000fe2000f8ec0ff */
[----:B------:R-:W-:-:S05]  /*3a90*/  VIADD R11, R11, 0x10 ;  /* 0x000000100b0b7836 */ /* 0x000fca0000000000 */
[----:B------:R-:W-:Y:S01]  /*3aa0*/  MOV R7, UR4 ;  /* 0x0000000400077c02 */ /* 0x000fe20008000f00 */
[----:B0-----:R-:W-:-:S04]  /*3ab0*/  UIADD3 UR5, UP1, UPT, UR6, 0x10, URZ ;  /* 0x0000001006057890 */ /* 0x001fc8000ff3e0ff */
[----:B------:R-:W-:Y:S02]  /*3ac0*/  UIADD3.X UR6, UPT, UPT, URZ, UR7, URZ, UP1, !UPT ;  /* 0x00000007ff067290 */ /* 0x000fe40008ffe4ff */
[----:B------:R-:W-:Y:S01]  /*3ad0*/  IMAD.U32 R8, RZ, RZ, UR5 ;  /* 0x00000005ff087e24 */ /* 0x000fe2000f8e00ff */
[----:B------:R-:W-:-:S03]  /*3ae0*/  UIADD3 UR7, UPT, UPT, -UR4, URZ, URZ ;  /* 0x000000ff04077290 */ /* 0x000fc6000fffe1ff */
[----:B------:R-:W-:-:S09]  /*3af0*/  MOV R9, UR6 ;  /* 0x0000000600097c02 */ /* 0x000fd20008000f00 */
.L_x_28:
[----:B------:R-:W2:Y:S04]  /*3b00*/  LDG.E R12, desc[UR8][R8.64+-0x10] ;  /* 0xfffff008080c7981 */ /* 0x000ea8000c1e1900 */
[----:B------:R-:W3:Y:S01]  /*3b10*/  LDG.E R14, desc[UR8][R8.64+-0xc] ;  /* 0xfffff408080e7981 */ /* 0x000ee2000c1e1900 */
[----:B--2---:R-:W-:-:S13]  /*3b20*/  ISETP.GE.AND P0, PT, R12, 0x2, PT ;  /* 0x000000020c00780c */ /* 0x004fda0003f06270 */
[----:B------:R-:W-:-:S05]  /*3b30*/  @P0 IMAD R12, R0, 0x4, R1 ;  /* 0x00000004000c0824 */ /* 0x000fca00078e0201 */
[----:B------:R-:W2:Y:S01]  /*3b40*/  @P0 LDL R13, [R12] ;  /* 0x000000000c0d0983 */ /* 0x000ea20000100800 */
[----:B---3--:R-:W-:-:S03]  /*3b50*/  ISETP.GT.AND P1, PT, R14, 0x1, PT ;  /* 0x000000010e00780c */ /* 0x008fc60003f24270 */
[----:B------:R-:W3:Y:S04]  /*3b60*/  LDG.E R14, desc[UR8][R8.64+-0x8] ;  /* 0xfffff808080e7981 */ /* 0x000ee8000c1e1900 */
[----:B------:R-:W4:Y:S06]  /*3b70*/  LDG.E R12, desc[UR8][R8.64] ;  /* 0x00000008080c7981 */ /* 0x000f2c000c1e1900 */
        /* <DEDUP_REMOVED lines=9> */
[----:B---3--:R-:W-:-:S13]  /*3c10*/  ISETP.GT.AND P1, PT, R14, 0x1, PT ;  /* 0x000000010e00780c */ /* 0x008fda0003f24270 */
[----:B------:R-:W-:Y:S04]  /*3c20*/  @!P1 STL [R10+-0x4], RZ ;  /* 0xfffffcff0a009387 */ /* 0x000fe80000100800 */
[----:B--2---:R2:W-:Y:S04]  /*3c30*/  @P0 STL [R10+-0x8], R17 ;  /* 0xfffff8110a000387 */ /* 0x0045e80000100800 */
[----:B0-----:R-:W3:Y:S01]  /*3c40*/  @P1 LDL R13, [R11+-0x4] ;  /* 0xfffffc000b0d1983 */ /* 0x001ee20000100800 */
[----:B----4-:R-:W-:-:S03]  /*3c50*/  ISETP.GT.AND P0, PT, R12, 0x1, PT ;  /* 0x000000010c00780c */ /* 0x010fc60003f04270 */
[----:B------:R-:W4:Y:S10]  /*3c60*/  LDG.E R12, desc[UR8][R8.64+0x4] ;  /* 0x00000408080c7981 */ /* 0x000f34000c1e1900 */
[----:B------:R-:W-:Y:S04]  /*3c70*/  @!P0 STL [R10], RZ ;  /* 0x000000ff0a008387 */ /* 0x000fe80000100800 */
[----:B---3--:R0:W-:Y:S04]  /*3c80*/  @P1 STL [R10+-0x4], R13 ;  /* 0xfffffc0d0a001387 */ /* 0x0081e80000100800 */
[----:B-1----:R-:W3:Y:S01]  /*3c90*/  @P0 LDL R15, [R11] ;  /* 0x000000000b0f0983 */ /* 0x002ee20000100800 */
[----:B----4-:R-:W-:-:S03]  /*3ca0*/  ISETP.GT.AND P1, PT, R12, 0x1, PT ;  /* 0x000000010c00780c */ /* 0x010fc60003f24270 */
[----:B------:R-:W4:Y:S10]  /*3cb0*/  LDG.E R12, desc[UR8][R8.64+0x8] ;  /* 0x00000808080c7981 */ /* 0x000f34000c1e1900 */
[----:B------:R-:W-:Y:S04]  /*3cc0*/  @!P1 STL [R10+0x4], RZ ;  /* 0x000004ff0a009387 */ /* 0x000fe80000100800 */
[----:B---3--:R1:W-:Y:S04]  /*3cd0*/  @P0 STL [R10], R15 ;  /* 0x0000000f0a000387 */ /* 0x0083e80000100800 */
[----:B--2---:R-:W2:Y:S01]  /*3ce0*/  @P1 LDL R17, [R11+0x4] ;  /* 0x000004000b111983 */ /* 0x004ea20000100800 */
[----:B----4-:R-:W-:-:S03]  /*3cf0*/  ISETP.GT.AND P0, PT, R12, 0x1, PT ;  /* 0x000000010c00780c */ /* 0x010fc60003f04270 */
        /* <DEDUP_REMOVED lines=8> */
[----:B------:R-:W-:-:S04]  /*3d80*/  UIADD3 UR7, UPT, UPT, UR7, 0x8, URZ ;  /* 0x0000000807077890 */ /* 0x000fc8000fffe0ff */
[----:B------:R-:W-:Y:S01]  /*3d90*/  UISETP.NE.AND UP1, UPT, UR7, URZ, UPT ;  /* 0x000000ff0700728c */ /* 0x000fe2000bf25270 */
[----:B------:R-:W-:Y:S01]  /*3da0*/  IADD3 R8, P0, PT, R8, 0x20, RZ ;  /* 0x0000002008087810 */ /* 0x000fe20007f1e0ff */
[----:B------:R-:W-:Y:S01]  /*3db0*/  VIADD R0, R0, 0x8 ;  /* 0x0000000800007836 */ /* 0x000fe20000000000 */
[----:B0-----:R-:W-:Y:S02]  /*3dc0*/  IADD3 R11, PT, PT, R11, 0x20, RZ ;  /* 0x000000200b0b7810 */ /* 0x001fe40007ffe0ff */
[----:B------:R-:W-:Y:S01]  /*3dd0*/  IADD3.X R9, PT, PT, RZ, R9, RZ, P0, !PT ;  /* 0x00000009ff097210 */ /* 0x000fe200007fe4ff */
[----:B--2---:R0:W-:Y:S02]  /*3de0*/  @P1 STL [R10+0xc], R15 ;  /* 0x00000c0f0a001387 */ /* 0x0041e40000100800 */
[----:B0-----:R-:W-:Y:S01]  /*3df0*/  VIADD R10, R10, 0x20 ;  /* 0x000000200a0a7836 */ /* 0x001fe20000000000 */
[----:B------:R-:W-:Y:S06]  /*3e00*/  BRA.U UP1, `(.L_x_28) ;  /* 0xfffffffd013c7547 */ /* 0x000fec000b83ffff */
.L_x_27:
[----:B------:R-:W-:Y:S01]  /*3e10*/  IADD3 R14, PT, PT, R1, 0x50, RZ ;  /* 0x00000050010e7810 */ /* 0x000fe20007ffe0ff */
[----:B------:R-:W-:Y:S06]  /*3e20*/  BRA.U !UP0, `(.L_x_29) ;  /* 0x0000000508187547 */ /* 0x000fec000b800000 */
[----:B------:R-:W0:Y:S01]  /*3e30*/  LDCU UR4, c[0x0][0x3d8] ;  /* 0x00007b00ff0477ac */ /* 0x000e220008000800 */
[----:B------:R-:W-:Y:S02]  /*3e40*/  UISETP.GE.U32.AND UP1, UPT, UR10, 0x4, UPT ;  /* 0x000000040a00788c */ /* 0x000fe4000bf26070 */
[----:B0-----:R-:W-:-:S07]  /*3e50*/  ULOP3.LUT UR5, UR4, 0x3, URZ, 0xc0, !UPT ;  /* 0x0000000304057892 */ /* 0x001fce000f8ec0ff */
[----:B------:R-:W-:Y:S05]  /*3e60*/  BRA.U !UP1, `(.L_x_30) ;  /* 0x0000000109707547 */ /* 0x000fea000b800000 */
[----:B------:R-:W0:Y:S02]  /*3e70*/  LDC.64 R8, c[0x0][0x3c8] ;  /* 0x0000f200ff087b82 */ /* 0x000e240000000a00 */
[----:B0-----:R-:W-:-:S05]  /*3e80*/  IMAD.WIDE.U32 R8, R7, 0x4, R8 ;  /* 0x0000000407087825 */ /* 0x001fca00078e0008 */
[----:B------:R-:W2:Y:S04]  /*3e90*/  LDG.E R0, desc[UR8][R8.64] ;  /* 0x0000000808007981 */ /* 0x000ea8000c1e1900 */
[----:B------:R-:W3:Y:S01]  /*3ea0*/  LDG.E R11, desc[UR8][R8.64+0x4] ;  /* 0x00000408080b7981 */ /* 0x000ee2000c1e1900 */
[----:B------:R-:W-:-:S03]  /*3eb0*/  LEA R13, R7, R1, 0x2 ;  /* 0x00000001070d7211 */ /* 0x000fc600078e10ff */
[----:B------:R-:W4:Y:S01]  /*3ec0*/  LDG.E R12, desc[UR8][R8.64+0xc] ;  /* 0x00000c08080c7981 */ /* 0x000f22000c1e1900 */
[----:B--2---:R-:W-:Y:S01]  /*3ed0*/  ISETP.GT.AND P0, PT, R0, 0x1, PT ;  /* 0x000000010000780c */ /* 0x004fe20003f04270 */
[----:B------:R-:W-:-:S12]  /*3ee0*/  IMAD.IADD R0, R6, 0x1, R7 ;  /* 0x0000000106007824 */ /* 0x000fd800078e0207 */
        /* <DEDUP_REMOVED lines=19> */
.L_x_31:
[----:B------:R-:W-:-:S07]  /*4020*/  VIADD R7, R7, 0x4 ;  /* 0x0000000407077836 */ /* 0x000fce0000000000 */
.L_x_30:
        /* <DEDUP_REMOVED lines=8> */
[----:B------:R-:W-:Y:S01]  /*40b0*/  IMAD R11, R7, 0x4, R1 ;  /* 0x00000004070b7824 */ /* 0x000fe200078e0201 */
[----:B--2---:R-:W-:-:S13]  /*40c0*/  ISETP.GT.AND P0, PT, R0, 0x1, PT ;  /* 0x000000010000780c */ /* 0x004fda0003f04270 */
[----:B------:R-:W-:-:S04]  /*40d0*/  @P0 IADD3 R0, PT, PT, R6, R7, RZ ;  /* 0x0000000706000210 */ /* 0x000fc80007ffe0ff */
[----:B------:R-:W-:Y:S01]  /*40e0*/  @P0 LEA R0, R0, R1, 0x2 ;  /* 0x0000000100000211 */ /* 0x000fe200078e10ff */
        /* <DEDUP_REMOVED lines=10> */
.L_x_33:
[----:B------:R-:W-:-:S07]  /*4190*/  VIADD R7, R7, 0x2 ;  /* 0x0000000207077836 */ /* 0x000fce0000000000 */
.L_x_32:
[----:B------:R-:W-:-:S04]  /*41a0*/  ULOP3.LUT UR4, UR4, 0x1, URZ, 0xc0, !UPT ;  /* 0x0000000104047892 */ /* 0x000fc8000f8ec0ff */
[----:B------:R-:W-:-:S09]  /*41b0*/  UISETP.NE.U32.AND UP1, UPT, UR4, 0x1, UPT ;  /* 0x000000010400788c */ /* 0x000fd2000bf25070 */
[----:B------:R-:W-:Y:S05]  /*41c0*/  BRA.U UP1, `(.L_x_29) ;  /* 0x0000000101307547 */ /* 0x000fea000b800000 */
[----:B------:R-:W2:Y:S02]  /*41d0*/  LDC.64 R8, c[0x0][0x3c8] ;  /* 0x0000f200ff087b82 */ /* 0x000ea40000000a00 */
[----:B--2---:R-:W-:-:S06]  /*41e0*/  IMAD.WIDE.U32 R8, R7, 0x4, R8 ;  /* 0x0000000407087825 */ /* 0x004fcc00078e0008 */
[----:B------:R-:W2:Y:S02]  /*41f0*/  LDG.E R8, desc[UR8][R8.64] ;  /* 0x0000000808087981 */ /* 0x000ea4000c1e1900 */
[----:B--2---:R-:W-:-:S13]  /*4200*/  ISETP.GT.AND P0, PT, R8, 0x1, PT ;  /* 0x000000010800780c */ /* 0x004fda0003f04270 */
[----:B01----:R-:W-:-:S05]  /*4210*/  @!P0 LEA R0, R7, R1, 0x2 ;  /* 0x0000000107008211 */ /* 0x003fca00078e10ff */
[----:B------:R2:W-:Y:S01]  /*4220*/  @!P0 STL [R0+0x50], RZ ;  /* 0x000050ff00008387 */ /* 0x0005e20000100800 */
[----:B------:R-:W-:Y:S05]  /*4230*/  @!P0 BRA `(.L_x_29) ;  /* 0x0000000000148947 */ /* 0x000fea0003800000 */
[----:B------:R-:W-:-:S05]  /*4240*/  IMAD.IADD R6, R6, 0x1, R7 ;  /* 0x0000000106067824 */ /* 0x000fca00078e0207 */
[----:B------:R-:W-:-:S06]  /*4250*/  LEA R6, R6, R1, 0x2 ;  /* 0x0000000106067211 */ /* 0x000fcc00078e10ff */
[----:B------:R-:W3:Y:S01]  /*4260*/  LDL R6, [R6] ;  /* 0x0000000006067983 */ /* 0x000ee20000100800 */
[----:B------:R-:W-:-:S05]  /*4270*/  IMAD R7, R7, 0x4, R1 ;  /* 0x0000000407077824 */ /* 0x000fca00078e0201 */
[----:B---3--:R3:W-:Y:S02]  /*4280*/  STL [R7+0x50], R6 ;  /* 0x0000500607007387 */ /* 0x0087e40000100800 */
.L_x_29:
        /* <DEDUP_REMOVED lines=16> */
.L_x_35:
        /* <DEDUP_REMOVED lines=14> */
[----:B------:R-:W3:Y:S04]  /*4470*/  LDL.64 R10, [R15+-0x8] ;  /* 0xfffff8000f0a7983 */ /* 0x000ee80000100a00 */
[----:B------:R-:W3:Y:S01]  /*4480*/  LDG.E R23, desc[UR8][R6.64+-0x8] ;  /* 0xfffff80806177981 */ /* 0x000ee2000c1e1900 */
[----:B----4-:R-:W-:-:S03]  /*4490*/  IMAD R12, R12, R25, R21 ;  /* 0x000000190c0c7224 */ /* 0x010fc600078e0215 */
[----:B------:R-:W4:Y:S01]  /*44a0*/  LDG.E R21, desc[UR8][R6.64] ;  /* 0x0000000806157981 */ /* 0x000f22000c1e1900 */
[----:B-----5:R-:W-:-:S03]  /*44b0*/  IMAD R25, R13, R18, R12 ;  /* 0x000000120d197224 */ /* 0x020fc600078e020c */
[----:B------:R-:W4:Y:S04]  /*44c0*/  LDL.64 R12, [R15] ;  /* 0x000000000f0c7983 */ /* 0x000f280000100a00 */
[----:B------:R-:W5:Y:S01]  /*44d0*/  LDG.E R18, desc[UR8][R6.64+0x4] ;  /* 0x0000040806127981 */ /* 0x000f62000c1e1900 */
[----:B------:R-:W-:-:S03]  /*44e0*/  IMAD R8, R8, R19, R25 ;  /* 0x0000001308087224 */ /* 0x000fc600078e0219 */
[----:B------:R-:W5:Y:S01]  /*44f0*/  LDG.E R19, desc[UR8][R6.64+0x8] ;  /* 0x0000080806137981 */ /* 0x000f62000c1e1900 */
[----:B------:R-:W-:-:S03]  /*4500*/  IMAD R24, R9, R24, R8 ;  /* 0x0000001809187224 */ /* 0x000fc600078e0208 */
[----:B------:R-:W5:Y:S01]  /*4510*/  LDL.64 R8, [R15+0x8] ;  /* 0x000008000f087983 */ /* 0x000f620000100a00 */
[----:B---3--:R-:W-:-:S03]  /*4520*/  IMAD R10, R10, R23, R24 ;  /* 0x000000170a0a7224 */ /* 0x008fc600078e0218 */
[----:B------:R-:W3:Y:S01]  /*4530*/  LDG.E R24, desc[UR8][R6.64+0xc] ;  /* 0x00000c0806187981 */ /* 0x000ee2000c1e1900 */
[----:B--2---:R-:W-:-:S03]  /*4540*/  IMAD R22, R11, R22, R10 ;  /* 0x000000160b167224 */ /* 0x004fc600078e020a */
[----:B------:R-:W2:Y:S01]  /*4550*/  LDL.64 R10, [R15+0x10] ;  /* 0x000010000f0a7983 */ /* 0x000ea20000100a00 */
[----:B----4-:R-:W-:-:S03]  /*4560*/  IMAD R12, R12, R21, R22 ;  /* 0x000000150c0c7224 */ /* 0x010fc600078e0216 */
[----:B------:R-:W2:Y:S04]  /*4570*/  LDG.E R23, desc[UR8][R6.64+0x10] ;  /* 0x0000100806177981 */ /* 0x000ea8000c1e1900 */
[----:B------:R-:W4:Y:S01]  /*4580*/  LDG.E R22, desc[UR8][R6.64+0x14] ;  /* 0x0000140806167981 */ /* 0x000f22000c1e1900 */
        /* <DEDUP_REMOVED lines=8> */
[----:B---3--:R-:W-:-:S04]  /*4610*/  IMAD R8, R9, R24, R8 ;  /* 0x0000001809087224 */ /* 0x008fc800078e0208 */
[----:B--2---:R-:W-:-:S04]  /*4620*/  IMAD R8, R10, R23, R8 ;  /* 0x000000170a087224 */ /* 0x004fc800078e0208 */
[----:B----4-:R-:W-:Y:S01]  /*4630*/  IMAD R8, R11, R22, R8 ;  /* 0x000000160b087224 */ /* 0x010fe200078e0208 */
[----:B------:R-:W-:-:S03]  /*4640*/  IADD3 R9, P2, PT, R6, 0x40, RZ ;  /* 0x0000004006097810 */ /* 0x000fc60007f5e0ff */
[----:B-----5:R-:W-:Y:S01]  /*4650*/  IMAD R21, R12, R21, R8 ;  /* 0x000000150c157224 */ /* 0x020fe200078e0208 */
[----:B------:R-:W-:-:S03]  /*4660*/  IADD3.X R8, PT, PT, RZ, R7, RZ, P2, !PT ;  /* 0x00000007ff087210 */ /* 0x000fc600017fe4ff */
[----:B------:R-:W-:Y:S01]  /*4670*/  IMAD R21, R13, R18, R21 ;  /* 0x000000120d157224 */ /* 0x000fe200078e0215 */
[----:B------:R-:W-:Y:S06]  /*4680*/  @P0 BRA `(.L_x_35) ;  /* 0xfffffffc00400947 */ /* 0x000fec000383ffff */
.L_x_34:
        /* <DEDUP_REMOVED lines=27> */
.L_x_37:
[----:B------:R-:W-:Y:S05]  /*4840*/  BRA.U !UP0, `(.L_x_36) ;  /* 0x0000000108887547 */ /* 0x000fea000b800000 */
[----:B------:R-:W-:Y:S01]  /*4850*/  UISETP.GE.U32.AND UP0, UPT, UR10, 0x4, UPT ;  /* 0x000000040a00788c */ /* 0x000fe2000bf06070 */
[----:B------:R-:W-:-:S04]  /*4860*/  LOP3.LUT R0, R0, 0x3, RZ, 0xc0, !PT ;  /* 0x0000000300007812 */ /* 0x000fc800078ec0ff */
[----:B------:R-:W-:-:S04]  /*4870*/  ISETP.NE.AND P0, PT, R0, RZ, PT ;  /* 0x000000ff0000720c */ /* 0x000fc80003f05270 */
[----:B------:R-:W-:Y:S09]  /*4880*/  BRA.U !UP0, `(.L_x_38) ;  /* 0x0000000108387547 */ /* 0x000ff2000b800000 */
        /* <DEDUP_REMOVED lines=14> */
.L_x_38:
[----:B------:R-:W-:Y:S05]  /*4970*/  @!P0 BRA `(.L_x_36) ;  /* 0x00000000003c8947 */ /* 0x000fea0003800000 */
[----:B---3--:R-:W0:Y:S01]  /*4980*/  LDC.64 R6, c[0x0][0x3d0] ;  /* 0x0000f400ff067b82 */ /* 0x008e220000000a00 */
[C---:B------:R-:W-:Y:S02]  /*4990*/  IMAD R14, R16.reuse, 0x4, R14 ;  /* 0x00000004100e7824 */ /* 0x040fe400078e020e */
[----:B------:R-:W-:Y:S02]  /*49a0*/  IMAD.MOV R0, RZ, RZ, -R0 ;  /* 0x000000ffff007224 */ /* 0x000fe400078e0a00 */
[----:B0-----:R-:W-:-:S03]  /*49b0*/  IMAD.WIDE.U32 R6, R16, 0x4, R6 ;  /* 0x0000000410067825 */ /* 0x001fc600078e0006 */
[----:B------:R-:W-:-:S07]  /*49c0*/  MOV R9, R6 ;  /* 0x0000000600097202 */ /* 0x000fce0000000f00 */
.L_x_39:
        /* <DEDUP_REMOVED lines=10> */
.L_x_36:
[----:B---3--:R-:W-:Y:S02]  /*4a70*/  SHF.R.S32.HI R7, RZ, 0x1f, R21 ;  /* 0x0000001fff077819 */ /* 0x008fe40000011415 */
[----:B------:R-:W-:-:S07]  /*4a80*/  MOV R6, R21 ;  /* 0x0000001500067202 */ /* 0x000fce0000000f00 */
.L_x_26:
[----:B------:R-:W0:Y:S01]  /*4a90*/  LDCU.64 UR4, c[0x0][0x3a0] ;  /* 0x00007400ff0477ac */ /* 0x000e220008000a00 */
[----:B------:R-:W1:Y:S01]  /*4aa0*/  LDCU.64 UR6, c[0x0][0x3c0] ;  /* 0x00007800ff0677ac */ /* 0x000e620008000a00 */
[----:B0-----:R-:W-:Y:S02]  /*4ab0*/  LEA R8, P0, R2, UR4, 0x2 ;  /* 0x0000000402087c11 */ /* 0x001fe4000f8010ff */
[----:B-1----:R-:W-:Y:S02]  /*4ac0*/  LEA R10, P1, R6, UR6, 0x2 ;  /* 0x00000006060a7c11 */ /* 0x002fe4000f8210ff */
[----:B------:R-:W-:Y:S02]  /*4ad0*/  LEA.HI.X R9, R2, UR5, R3, 0x2, P0 ;  /* 0x0000000502097c11 */ /* 0x000fe400080f1403 */
[----:B------:R-:W-:Y:S01]  /*4ae0*/  LEA.HI.X R11, R6, UR7, R7, 0x2, P1 ;  /* 0x00000007060b7c11 */ /* 0x000fe200088f1407 */
[----:B------:R-:W0:Y:S02]  /*4af0*/  LDC R3, c[0x0][0x3dc] ;  /* 0x0000f700ff037b82 */ /* 0x000e240000000800 */
[----:B------:R1:W5:Y:S04]  /*4b00*/  LDG.E R7, desc[UR8][R8.64] ;  /* 0x0000000808077981 */ /* 0x000368000c1e1900 */
[----:B------:R1:W5:Y:S01]  /*4b10*/  LDG.E R0, desc[UR8][R10.64] ;  /* 0x000000080a007981 */ /* 0x000362000c1e1900 */
[----:B------:R-:W-:Y:S01]  /*4b20*/  BSSY.RECONVERGENT B0, `(.L_x_40) ;  /* 0x00001b8000007945 */ /* 0x000fe20003800200 */
[----:B0-----:R-:W-:-:S13]  /*4b30*/  ISETP.GT.AND P0, PT, R3, 0x9, PT ;  /* 0x000000090300780c */ /* 0x001fda0003f04270 */
[----:B-1----:R-:W-:Y:S05]  /*4b40*/  @P0 BRA `(.L_x_41) ;  /* 0x0000000400dc0947 */ /* 0x002fea0003800000 */
[----:B------:R-:W-:-:S13]  /*4b50*/  ISETP.GT.AND P0, PT, R3, 0x4, PT ;  /* 0x000000040300780c */ /* 0x000fda0003f04270 */
[----:B------:R-:W-:Y:S05]  /*4b60*/  @P0 BRA `(.L_x_42) ;  /* 0x0000000000440947 */ /* 0x000fea0003800000 */
[----:B------:R-:W-:-:S13]  /*4b70*/  ISETP.GT.AND P0, PT, R3, 0x2, PT ;  /* 0x000000020300780c */ /* 0x000fda0003f04270 */
[----:B------:R-:W-:Y:S05]  /*4b80*/  @P0 BRA `(.L_x_43) ;  /* 0x0000000000200947 */ /* 0x000fea0003800000 */
[----:B------:R-:W-:-:S13]  /*4b90*/  ISETP.NE.AND P0, PT, R3, 0x1, PT ;  /* 0x000000010300780c */ /* 0x000fda0003f05270 */
[----:B------:R-:W-:Y:S05]  /*4ba0*/  @!P0 BRA `(.L_x_44) ;  /* 0x0000000000108947 */ /* 0x000fea0003800000 */
[----:B------:R-:W-:-:S13]  /*4bb0*/  ISETP.NE.AND P0, PT, R3, 0x2, PT ;  /* 0x000000020300780c */ /* 0x000fda0003f05270 */
[----:B------:R-:W-:Y:S05]  /*4bc0*/  @P0 BRA `(.L_x_45) ;  /* 0x0000001000f80947 */ /* 0x000fea0003800000 */
[----:B-----5:R-:W-:Y:S01]  /*4bd0*/  FMUL R2, R7, R0 ;  /* 0x0000000007027220 */ /* 0x020fe20000400000 */
[----:B------:R-:W-:Y:S06]  /*4be0*/  BRA `(.L_x_46) ;  /* 0x0000001800ac7947 */ /* 0x000fec0003800000 */
.L_x_44:
[----:B-----5:R-:W-:Y:S01]  /*4bf0*/  FADD R2, R7, R0 ;  /* 0x0000000007027221 */ /* 0x020fe20000000000 */
[----:B------:R-:W-:Y:S06]  /*4c00*/  BRA `(.L_x_46) ;  /* 0x0000001800a47947 */ /* 0x000fec0003800000 */
.L_x_43:
[----:B------:R-:W-:Y:S01]  /*4c10*/  ISETP.NE.AND P0, PT, R3, 0x3, PT ;  /* 0x000000030300780c */ /* 0x000fe20003f05270 */
[----:B-----5:R-:W-:-:S12]  /*4c20*/  IMAD.MOV.U32 R2, RZ, RZ, R7 ;  /* 0x000000ffff027224 */ /* 0x020fd800078e0007 */
[----:B------:R-:W-:Y:S05]  /*4c30*/  @!P0 BRA `(.L_x_46) ;  /* 0x0000001800988947 */ /* 0x000fea0003800000 */
[----:B------:R-:W-:-:S13]  /*4c40*/  ISETP.NE.AND P0, PT, R3, 0x4, PT ;  /* 0x000000040300780c */ /* 0x000fda0003f05270 */
[----:B------:R-:W-:Y:S05]  /*4c50*/  @P0 BRA `(.L_x_45) ;  /* 0x0000001000d40947 */ /* 0x000fea0003800000 */
[----:B------:R-:W-:Y:S01]  /*4c60*/  FADD R2, -R7, -RZ ;  /* 0x800000ff07027221 */ /* 0x000fe20000000100 */
[----:B------:R-:W-:Y:S06]  /*4c70*/  BRA `(.L_x_46) ;  /* 0x0000001800887947 */ /* 0x000fec0003800000 */
.L_x_42:
[----:B------:R-:W-:-:S13]  /*4c80*/  ISETP.GT.AND P0, PT, R3, 0x6, PT ;  /* 0x000000060300780c */ /* 0x000fda0003f04270 */
[----:B------:R-:W-:Y:S05]  /*4c90*/  @P0 BRA `(.L_x_47) ;  /* 0x0000000000280947 */ /* 0x000fea0003800000 */
[----:B------:R-:W-:-:S04]  /*4ca0*/  IADD3 R2, PT, PT, R3, -0x5, RZ ;  /* 0xfffffffb03027810 */ /* 0x000fc80007ffe0ff */
[----:B------:R-:W-:-:S05]  /*4cb0*/  VIMNMX.U32 R2, PT, PT, R2, 0x2, PT ;  /* 0x0000000202027848 */ /* 0x000fca0003fe0000 */
[----:B------:R-:W-:-:S04]  /*4cc0*/  IMAD.SHL.U32 R6, R2, 0x4, RZ ;  /* 0x0000000402067824 */ /* 0x000fc800078e00ff */
[----:B------:R-:W0:Y:S02]  /*4cd0*/  LDC R2, c[0x2][R6] ;  /* 0x0080000006027b82 */ /* 0x000e240000000800 */
[----:B0-----:R-:W-:-:S04]  /*4ce0*/  SHF.R.S32.HI R3, RZ, 0x1f, R2 ;  /* 0x0000001fff037819 */ /* 0x001fc80000011402 */
.L_x_219:
[----:B------:R-:W-:Y:S05]  /*4cf0*/  BRX R2 -0x4d00                                                      (*"BRANCH_TARGETS .L_x_220,.L_x_221,.L_x_45"*) ;  /* 0xffffffb002c07949 */ /* 0x000fea000383ffff */
.L_x_221:
[----:B-----5:R-:W-:Y:S01]  /*4d00*/  FSET.BF.EQ.AND R2, R7, R0, PT ;  /* 0x000000000702720a */ /* 0x020fe20003802000 */
[----:B------:R-:W-:Y:S06]  /*4d10*/  BRA `(.L_x_46) ;  /* 0x0000001800607947 */ /* 0x000fec0003800000 */
.L_x_220:
[----:B-----5:R-:W-:Y:S01]  /*4d20*/  FSET.BF.LT.AND R2, R7, R0, PT ;  /* 0x000000000702720a */ /* 0x020fe20003801000 */
[----:B------:R-:W-:Y:S06]  /*4d30*/  BRA `(.L_x_46) ;  /* 0x0000001800587947 */ /* 0x000fec0003800000 */
.L_x_47:
[----:B------:R-:W-:-:S04]  /*4d40*/  MOV R2, 0xfffffff9 ;  /* 0xfffffff900027802 */ /* 0x000fc80000000f00 */
[----:B------:R-:W-:-:S05]  /*4d50*/  VIADDMNMX.U32 R2, R3, R2, 0x3, PT ;  /* 0x0000000303027446 */ /* 0x000fca0003800002 */
[----:B------:R-:W-:-:S04]  /*4d60*/  IMAD.SHL.U32 R6, R2, 0x4, RZ ;  /* 0x0000000402067824 */ /* 0x000fc800078e00ff */
[----:B------:R-:W0:Y:S02]  /*4d70*/  LDC R2, c[0x2][R6+0xc] ;  /* 0x0080030006027b82 */ /* 0x000e240000000800 */
[----:B0-----:R-:W-:-:S04]  /*4d80*/  SHF.R.S32.HI R3, RZ, 0x1f, R2 ;  /* 0x0000001fff037819 */ /* 0x001fc80000011402 */
.L_x_223:
[----:B------:R-:W-:Y:S05]  /*4d90*/  BRX R2 -0x4da0                                                      (*"BRANCH_TARGETS .L_x_224,.L_x_225,.L_x_226,.L_x_45"*) ;  /* 0xffffffb002987949 */ /* 0x000fea000383ffff */
.L_x_226:
[----:B-----5:R-:W-:-:S04]  /*4da0*/  FSETP.GT.AND P0, PT, R7, RZ, PT ;  /* 0x000000ff0700720b */ /* 0x020fc80003f04000 */
[----:B------:R-:W-:Y:S01]  /*4db0*/  FSEL R2, R0, RZ, P0 ;  /* 0x000000ff00027208 */ /* 0x000fe20000000000 */
[----:B------:R-:W-:Y:S08]  /*4dc0*/  BRA `(.L_x_46) ;  /* 0x0000001800347947 */ /* 0x000ff00003800000 */
.L_x_224:
[----:B-----5:R-:W-:Y:S01]  /*4dd0*/  FSETP.GE.AND P0, PT, R7, RZ, PT ;  /* 0x000000ff0700720b */ /* 0x020fe20003f06000 */
[----:B------:R-:W-:-:S12]  /*4de0*/  BSSY.RECONVERGENT B1, `(.L_x_48) ;  /* 0x0000042000017945 */ /* 0x000fd80003800200 */
[----:B------:R-:W-:Y:S05]  /*4df0*/  @!P0 BRA `(.L_x_49) ;  /* 0x00000000007c8947 */ /* 0x000fea0003800000 */
[----:B------:R-:W-:Y:S02]  /*4e00*/  HFMA2 R0, -RZ, RZ, 0.96630859375, -0.0022525787353515625 ;  /* 0x3bbb989dff007431 */ /* 0x000fe400000001ff */
[----:B------:R-:W-:Y:S01]  /*4e10*/  IMAD.MOV.U32 R3, RZ, RZ, 0x437c0000 ;  /* 0x437c0000ff037424 */ /* 0x000fe200078e00ff */
[----:B------:R-:W-:Y:S02]  /*4e20*/  BSSY.RECONVERGENT B2, `(.L_x_50) ;  /* 0x000001a000027945 */ /* 0x000fe40003800200 */
[----:B------:R-:W-:-:S04]  /*4e30*/  FFMA.SAT R0, R7, -R0, 0.5 ;  /* 0x3f00000007007423 */ /* 0x000fc80000002800 */
[----:B------:R-:W-:-:S04]  /*4e40*/  FFMA.RM R0, R0, R3, 12582913 ;  /* 0x4b40000100007423 */ /* 0x000fc80000004003 */
[C---:B------:R-:W-:Y:S01]  /*4e50*/  FADD R2, R0.reuse, -12583039 ;  /* 0xcb40007f00027421 */ /* 0x040fe20000000000 */
[----:B------:R-:W-:-:S03]  /*4e60*/  SHF.L.U32 R0, R0, 0x17, RZ ;  /* 0x0000001700007819 */ /* 0x000fc600000006ff */
[----:B------:R-:W-:-:S04]  /*4e70*/  FFMA R2, R7, -1.4426950216293334961, -R2 ;  /* 0xbfb8aa3b07027823 */ /* 0x000fc80000000802 */
[----:B------:R-:W-:-:S04]  /*4e80*/  FFMA R12, R7, -1.925963033500011079e-08, R2 ;  /* 0xb2a57060070c7823 */ /* 0x000fc80000000002 */
[----:B------:R-:W0:Y:S02]  /*4e90*/  MUFU.EX2 R3, R12 ;  /* 0x0000000c00037308 */ /* 0x000e240000000800 */
[----:B0-----:R-:W-:-:S06]  /*4ea0*/  FMUL R0, R0, R3 ;  /* 0x0000000300007220 */ /* 0x001fcc0000400000 */
[----:B------:R-:W0:Y:S02]  /*4eb0*/  F2F.F64.F32 R2, R0 ;  /* 0x0000000000027310 */ /* 0x000e240000201800 */
[----:B0-----:R-:W-:-:S06]  /*4ec0*/  DADD R10, R2, 1 ;  /* 0x3ff00000020a7429 */ /* 0x001fcc0000000000 */
[----:B------:R-:W0:Y:S04]  /*4ed0*/  MUFU.RCP64H R3, R11 ;  /* 0x0000000b00037308 */ /* 0x000e280000001800 */
[----:B------:R-:W-:-:S05]  /*4ee0*/  VIADD R2, R11, 0x300402 ;  /* 0x003004020b027836 */ /* 0x000fca0000000000 */
[----:B------:R-:W-:Y:S01]  /*4ef0*/  FSETP.GEU.AND P0, PT, |R2|, 5.8789094863358348022e-39, PT ;  /* 0x004004020200780b */ /* 0x000fe20003f0e200 */
[----:B0-----:R-:W-:-:S08]  /*4f00*/  DFMA R6, -R10, R2, 1 ;  /* 0x3ff000000a06742b */ /* 0x001fd00000000102 */
[----:B------:R-:W-:-:S08]  /*4f10*/  DFMA R6, R6, R6, R6 ;  /* 0x000000060606722b */ /* 0x000fd00000000006 */
[----:B------:R-:W-:-:S08]  /*4f20*/  DFMA R6, R2, R6, R2 ;  /* 0x000000060206722b */ /* 0x000fd00000000002 */
[----:B------:R-:W-:-:S08]  /*4f30*/  DFMA R8, -R10, R6, 1 ;  /* 0x3ff000000a08742b */ /* 0x000fd00000000106 */
[----:B------:R-:W-:Y:S01]  /*4f40*/  DFMA R2, R6, R8, R6 ;  /* 0x000000080602722b */ /* 0x000fe20000000006 */
[----:B------:R-:W-:Y:S10]  /*4f50*/  @P0 BRA `(.L_x_51) ;  /* 0x0000000000180947 */ /* 0x000ff40003800000 */
[----:B------:R-:W-:Y:S02]  /*4f60*/  LOP3.LUT R0, R11, 0x7fffffff, RZ, 0xc0, !PT ;  /* 0x7fffffff0b007812 */ /* 0x000fe400078ec0ff */
[----:B------:R-:W-:Y:S02]  /*4f70*/  MOV R2, 0x4fa0 ;  /* 0x00004fa000027802 */ /* 0x000fe40000000f00 */
[----:B------:R-:W-:-:S07]  /*4f80*/  IADD3 R3, PT, PT, R0, -0x100000, RZ ;  /* 0xfff0000000037810 */ /* 0x000fce0007ffe0ff */
[----:B------:R-:W-:Y:S05]  /*4f90*/  CALL.REL.NOINC `($__internal_0_$__cuda_sm20_dblrcp_rn_slowpath_v3) ;  /* 0x0000001400d87944 */ /* 0x000fea0003c00000 */
[----:B------:R-:W-:Y:S01]  /*4fa0*/  IMAD.MOV.U32 R2, RZ, RZ, R6 ;  /* 0x000000ffff027224 */ /* 0x000fe200078e0006 */
[----:B------:R-:W-:-:S07]  /*4fb0*/  MOV R3, R7 ;  /* 0x0000000700037202 */ /* 0x000fce0000000f00 */
.L_x_51:
[----:B------:R-:W-:Y:S05]  /*4fc0*/  BSYNC.RECONVERGENT B2 ;  /* 0x0000000000027941 */ /* 0x000fea0003800200 */
.L_x_50:
[----:B------:R0:W1:Y:S01]  /*4fd0*/  F2F.F32.F64 R2, R2 ;  /* 0x0000000200027310 */ /* 0x0000620000301000 */
[----:B------:R-:W-:Y:S05]  /*4fe0*/  BRA `(.L_x_52) ;  /* 0x0000000000847947 */ /* 0x000fea0003800000 */
.L_x_49:
[----:B------:R-:W-:Y:S02]  /*4ff0*/  HFMA2 R3, -RZ, RZ, 3.7421875, 0 ;  /* 0x437c0000ff037431 */ /* 0x000fe400000001ff */
[----:B------:R-:W-:Y:S01]  /*5000*/  IMAD.MOV.U32 R0, RZ, RZ, 0x3bbb989d ;  /* 0x3bbb989dff007424 */ /* 0x000fe200078e00ff */
[----:B------:R-:W-:Y:S03]  /*5010*/  BSSY.RECONVERGENT B2, `(.L_x_53) ;  /* 0x000001d000027945 */ /* 0x000fe60003800200 */
[----:B------:R-:W-:-:S04]  /*5020*/  FFMA.SAT R0, R7, R0, 0.5 ;  /* 0x3f00000007007423 */ /* 0x000fc80000002000 */
[----:B------:R-:W-:-:S04]  /*5030*/  FFMA.RM R0, R0, R3, 12582913 ;  /* 0x4b40000100007423 */ /* 0x000fc80000004003 */
[C---:B------:R-:W-:Y:S01]  /*5040*/  FADD R2, R0.reuse, -12583039 ;  /* 0xcb40007f00027421 */ /* 0x040fe20000000000 */
[----:B------:R-:W-:-:S03]  /*5050*/  IMAD.SHL.U32 R0, R0, 0x800000, RZ ;  /* 0x0080000000007824 */ /* 0x000fc600078e00ff */
[----:B------:R-:W-:-:S04]  /*5060*/  FFMA R2, R7, 1.4426950216293334961, -R2 ;  /* 0x3fb8aa3b07027823 */ /* 0x000fc80000000802 */
[----:B------:R-:W-:Y:S01]  /*5070*/  FFMA R10, R7, 1.925963033500011079e-08, R2 ;  /* 0x32a57060070a7823 */ /* 0x000fe20000000002 */
[----:B------:R-:W-:-:S03]  /*5080*/  MOV R2, 0x1 ;  /* 0x0000000100027802 */ /* 0x000fc60000000f00 */
[----:B------:R-:W0:Y:S02]  /*5090*/  MUFU.EX2 R3, R10 ;  /* 0x0000000a00037308 */ /* 0x000e240000000800 */
[----:B0-----:R-:W-:-:S06]  /*50a0*/  FMUL R0, R0, R3 ;  /* 0x0000000300007220 */ /* 0x001fcc0000400000 */
[----:B------:R-:W0:Y:S02]  /*50b0*/  F2F.F64.F32 R12, R0 ;  /* 0x00000000000c7310 */ /* 0x000e240000201800 */
[----:B0-----:R-:W-:Y:S01]  /*50c0*/  DADD R6, R12, 1 ;  /* 0x3ff000000c067429 */ /* 0x001fe20000000000 */
[----:B------:R-:W-:-:S05]  /*50d0*/  FSETP.GEU.AND P1, PT, |R13|, 6.5827683646048100446e-37, PT ;  /* 0x036000000d00780b */ /* 0x000fca0003f2e200 */
[----:B------:R-:W0:Y:S02]  /*50e0*/  MUFU.RCP64H R3, R7 ;  /* 0x0000000700037308 */ /* 0x000e240000001800 */
[----:B0-----:R-:W-:-:S08]  /*50f0*/  DFMA R8, -R6, R2, 1 ;  /* 0x3ff000000608742b */ /* 0x001fd00000000102 */
[----:B------:R-:W-:-:S08]  /*5100*/  DFMA R8, R8, R8, R8 ;  /* 0x000000080808722b */ /* 0x000fd00000000008 */
[----:B------:R-:W-:-:S08]  /*5110*/  DFMA R8, R2, R8, R2 ;  /* 0x000000080208722b */ /* 0x000fd00000000002 */
[----:B------:R-:W-:-:S08]  /*5120*/  DFMA R2, -R6, R8, 1 ;  /* 0x3ff000000602742b */ /* 0x000fd00000000108 */
[----:B------:R-:W-:-:S08]  /*5130*/  DFMA R2, R8, R2, R8 ;  /* 0x000000020802722b */ /* 0x000fd00000000008 */
[----:B------:R-:W-:-:S08]  /*5140*/  DMUL R8, R12, R2 ;  /* 0x000000020c087228 */ /* 0x000fd00000000000 */
[----:B------:R-:W-:-:S08]  /*5150*/  DFMA R10, -R6, R8, R12 ;  /* 0x00000008060a722b */ /* 0x000fd0000000010c */
[----:B------:R-:W-:-:S10]  /*5160*/  DFMA R2, R2, R10, R8 ;  /* 0x0000000a0202722b */ /* 0x000fd40000000008 */
[----:B------:R-:W-:-:S05]  /*5170*/  FFMA R0, RZ, R7, R3 ;  /* 0x00000007ff007223 */ /* 0x000fca0000000003 */
[----:B------:R-:W-:-:S13]  /*5180*/  FSETP.GT.AND P0, PT, |R0|, 1.469367938527859385e-39, PT ;  /* 0x001000000000780b */ /* 0x000fda0003f04200 */
[----:B------:R-:W-:Y:S05]  /*5190*/  @P0 BRA P1, `(.L_x_54) ;  /* 0x0000000000100947 */ /* 0x000fea0000800000 */
[----:B------:R-:W-:-:S07]  /*51a0*/  MOV R0, 0x51c0 ;  /* 0x000051c000007802 */ /* 0x000fce0000000f00 */
[----:B------:R-:W-:Y:S05]  /*51b0*/  CALL.REL.NOINC `($__internal_1_$__cuda_sm20_div_rn_f64_full) ;  /* 0x0000001800007944 */ /* 0x000fea0003c00000 */
[----:B------:R-:W-:Y:S01]  /*51c0*/  IMAD.MOV.U32 R2, RZ, RZ, R12 ;  /* 0x000000ffff027224 */ /* 0x000fe200078e000c */
[----:B------:R-:W-:-:S07]  /*51d0*/  MOV R3, R13 ;  /* 0x0000000d00037202 */ /* 0x000fce0000000f00 */
.L_x_54:
[----:B------:R-:W-:Y:S05]  /*51e0*/  BSYNC.RECONVERGENT B2 ;  /* 0x0000000000027941 */ /* 0x000fea0003800200 */
.L_x_53:
[----:B------:R2:W3:Y:S02]  /*51f0*/  F2F.F32.F64 R2, R2 ;  /* 0x0000000200027310 */ /* 0x0004e40000301000 */
.L_x_52:
[----:B------:R-:W-:Y:S05]  /*5200*/  BSYNC.RECONVERGENT B1 ;  /* 0x0000000000017941 */ /* 0x000fea0003800200 */
.L_x_48:
[----:B------:R-:W-:Y:S05]  /*5210*/  BRA `(.L_x_46) ;  /* 0x0000001400207947 */ /* 0x000fea0003800000 */
.L_x_225:
[----:B-----5:R-:W0:Y:S01]  /*5220*/  F2F.F64.F32 R2, R7 ;  /* 0x0000000700027310 */ /* 0x020e220000201800 */
[----:B------:R-:W-:Y:S01]  /*5230*/  IMAD.MOV.U32 R0, RZ, RZ, RZ ;  /* 0x000000ffff007224 */ /* 0x000fe200078e00ff */
[----:B0-----:R-:W-:Y:S01]  /*5240*/  DSETP.MAX.AND P0, P1, RZ, R2, PT ;  /* 0x00000002ff00722a */ /* 0x001fe2000390f000 */
[----:B------:R-:W-:-:S05]  /*5250*/  MOV R9, R3 ;  /* 0x0000000300097202 */ /* 0x000fca0000000f00 */
[C---:B------:R-:W-:Y:S02]  /*5260*/  FSEL R11, R0.reuse, R9, P0 ;  /* 0x00000009000b7208 */ /* 0x040fe40000000000 */
[----:B------:R-:W-:-:S06]  /*5270*/  SEL R2, R0, R2, P0 ;  /* 0x0000000200027207 */ /* 0x000fcc0000000000 */
[----:B------:R-:W-:-:S05]  /*5280*/  @P1 LOP3.LUT R11, R9, 0x80000, RZ, 0xfc, !PT ;  /* 0x00080000090b1812 */ /* 0x000fca00078efcff */
[----:B------:R-:W-:-:S04]  /*5290*/  IMAD.MOV.U32 R3, RZ, RZ, R11 ;  /* 0x000000ffff037224 */ /* 0x000fc800078e000b */
[----:B------:R0:W1:Y:S01]  /*52a0*/  F2F.F32.F64 R2, R2 ;  /* 0x0000000200027310 */ /* 0x0000620000301000 */
[----:B------:R-:W-:Y:S05]  /*52b0*/  BRA `(.L_x_46) ;  /* 0x0000001000f87947 */ /* 0x000fea0003800000 */
.L_x_41:
[----:B------:R-:W-:-:S13]  /*52c0*/  ISETP.GT.AND P0, PT, R3, 0xd, PT ;  /* 0x0000000d0300780c */ /* 0x000fda0003f04270 */
[----:B------:R-:W-:Y:S05]  /*52d0*/  @P0 BRA `(.L_x_55) ;  /* 0x0000000800780947 */ /* 0x000fea0003800000 */
[----:B------:R-:W-:-:S13]  /*52e0*/  ISETP.GT.AND P0, PT, R3, 0xb, PT ;  /* 0x0000000b0300780c */ /* 0x000fda0003f04270 */
[----:B------:R-:W-:Y:S05]  /*52f0*/  @P0 BRA `(.L_x_56) ;  /* 0x0000000400f00947 */ /* 0x000fea0003800000 */
[----:B------:R-:W-:-:S04]  /*5300*/  IADD3 R2, PT, PT, R3, -0xa, RZ ;  /* 0xfffffff603027810 */ /* 0x000fc80007ffe0ff */
[----:B------:R-:W-:-:S05]  /*5310*/  VIMNMX.U32 R2, PT, PT, R2, 0x2, PT ;  /* 0x0000000202027848 */ /* 0x000fca0003fe0000 */
[----:B------:R-:W-:-:S04]  /*5320*/  IMAD.SHL.U32 R6, R2, 0x4, RZ ;  /* 0x0000000402067824 */ /* 0x000fc800078e00ff */
[----:B------:R-:W0:Y:S02]  /*5330*/  LDC R2, c[0x2][R6+0x1c] ;  /* 0x0080070006027b82 */ /* 0x000e240000000800 */
[----:B0-----:R-:W-:-:S04]  /*5340*/  SHF.R.S32.HI R3, RZ, 0x1f, R2 ;  /* 0x0000001fff037819 */ /* 0x001fc80000011402 */
.L_x_228:
[----:B------:R-:W-:Y:S05]  /*5350*/  BRX R2 -0x5360                                                      (*"BRANCH_TARGETS .L_x_229,.L_x_230,.L_x_45"*) ;  /* 0xffffffac02287949 */ /* 0x000fea000383ffff */
.L_x_230:
[----:B-----5:R-:W0:Y:S01]  /*5360*/  F2F.F64.F32 R8, R7 ;  /* 0x0000000700087310 */ /* 0x020e220000201800 */
[----:B------:R-:W-:Y:S01]  /*5370*/  UMOV UR4, 0xa0b5ed8d ;  /* 0xa0b5ed8d00047882 */ /* 0x000fe20000000000 */
[----:B------:R-:W-:Y:S01]  /*5380*/  UMOV UR5, 0x3eb0c6f7 ;  /* 0x3eb0c6f700057882 */ /* 0x000fe20000000000 */
[----:B------:R-:W-:Y:S01]  /*5390*/  MOV R2, 0x1 ;  /* 0x0000000100027802 */ /* 0x000fe20000000f00 */
[----:B------:R-:W-:Y:S04]  /*53a0*/  BSSY.RECONVERGENT B1, `(.L_x_57) ;  /* 0x0000016000017945 */ /* 0x000fe80003800200 */
[----:B------:R-:W1:Y:S01]  /*53b0*/  F2F.F64.F32 R12, R0 ;  /* 0x00000000000c7310 */ /* 0x000e620000201800 */
[----:B0-----:R-:W-:-:S07]  /*53c0*/  DADD R8, R8, UR4 ;  /* 0x0000000408087e29 */ /* 0x001fce0008000000 */
[----:B------:R-:W0:Y:S01]  /*53d0*/  MUFU.RCP64H R3, R9 ;  /* 0x0000000900037308 */ /* 0x000e220000001800 */
[----:B-1----:R-:W-:Y:S01]  /*53e0*/  FSETP.GEU.AND P1, PT, |R13|, 6.5827683646048100446e-37, PT ;  /* 0x036000000d00780b */ /* 0x002fe20003f2e200 */
        /* <DEDUP_REMOVED lines=11> */
[----:B------:R-:W-:Y:S01]  /*54a0*/  IMAD.MOV.U32 R6, RZ, RZ, R8 ;  /* 0x000000ffff067224 */ /* 0x000fe200078e0008 */
[----:B------:R-:W-:Y:S02]  /*54b0*/  MOV R7, R9 ;  /* 0x0000000900077202 */ /* 0x000fe40000000f00 */
[----:B------:R-:W-:-:S07]  /*54c0*/  MOV R0, 0x54e0 ;  /* 0x000054e000007802 */ /* 0x000fce0000000f00 */
[----:B------:R-:W-:Y:S05]  /*54d0*/  CALL.REL.NOINC `($__internal_1_$__cuda_sm20_div_rn_f64_full) ;  /* 0x0000001400387944 */ /* 0x000fea0003c00000 */
[----:B------:R-:W-:Y:S01]  /*54e0*/  IMAD.MOV.U32 R2, RZ, RZ, R12 ;  /* 0x000000ffff027224 */ /* 0x000fe200078e000c */
[----:B------:R-:W-:-:S07]  /*54f0*/  MOV R3, R13 ;  /* 0x0000000d00037202 */ /* 0x000fce0000000f00 */
.L_x_58:
[----:B------:R-:W-:Y:S05]  /*5500*/  BSYNC.RECONVERGENT B1 ;  /* 0x0000000000017941 */ /* 0x000fea0003800200 */
.L_x_57:
[----:B------:R4:W0:Y:S01]  /*5510*/  F2F.F32.F64 R2, R2 ;  /* 0x0000000200027310 */ /* 0x0008220000301000 */
[----:B------:R-:W-:Y:S05]  /*5520*/  BRA `(.L_x_46) ;  /* 0x00000010005c7947 */ /* 0x000fea0003800000 */
.L_x_229:
[----:B-----5:R-:W0:Y:S01]  /*5530*/  F2F.F64.F32 R2, R7 ;  /* 0x0000000700027310 */ /* 0x020e220000201800 */
[----:B------:R-:W-:Y:S01]  /*5540*/  UMOV UR4, 0xa0b5ed8d ;  /* 0xa0b5ed8d00047882 */ /* 0x000fe20000000000 */
[----:B------:R-:W-:Y:S02]  /*5550*/  UMOV UR5, 0x3eb0c6f7 ;  /* 0x3eb0c6f700057882 */ /* 0x000fe40000000000 */
[----:B0-----:R-:W-:-:S10]  /*5560*/  DADD R2, R2, UR4 ;  /* 0x0000000402027e29 */ /* 0x001fd40008000000 */
[----:B------:R-:W-:Y:S01]  /*5570*/  ISETP.GT.AND P0, PT, R3, 0xfffff, PT ;  /* 0x000fffff0300780c */ /* 0x000fe20003f04270 */
[----:B------:R-:W-:Y:S01]  /*5580*/  IMAD.MOV.U32 R8, RZ, RZ, R2 ;  /* 0x000000ffff087224 */ /* 0x000fe200078e0002 */
[----:B------:R-:W-:Y:S02]  /*5590*/  MOV R9, R3 ;  /* 0x0000000300097202 */ /* 0x000fe40000000f00 */
[----:B------:R-:W-:-:S09]  /*55a0*/  MOV R6, R2 ;  /* 0x0000000200067202 */ /* 0x000fd20000000f00 */
[----:B------:R-:W-:-:S10]  /*55b0*/  @!P0 DMUL R8, R8, 1.80143985094819840000e+16 ;  /* 0x4350000008088828 */ /* 0x000fd40000000000 */
[----:B------:R-:W-:Y:S01]  /*55c0*/  @!P0 IMAD.MOV.U32 R3, RZ, RZ, R9 ;  /* 0x000000ffff038224 */ /* 0x000fe200078e0009 */
[----:B------:R-:W-:-:S04]  /*55d0*/  @!P0 MOV R6, R8 ;  /* 0x0000000800068202 */ /* 0x000fc80000000f00 */
[----:B------:R-:W-:-:S04]  /*55e0*/  IADD3 R0, PT, PT, R3, -0x1, RZ ;  /* 0xffffffff03007810 */ /* 0x000fc80007ffe0ff */
[----:B------:R-:W-:Y:S01]  /*55f0*/  ISETP.GT.U32.AND P1, PT, R0, 0x7feffffe, PT ;  /* 0x7feffffe0000780c */ /* 0x000fe20003f24070 */
[----:B------:R-:W-:Y:S02]  /*5600*/  IMAD.MOV.U32 R0, RZ, RZ, -0x3ff ;  /* 0xfffffc01ff007424 */ /* 0x000fe400078e00ff */
[----:B------:R-:W-:-:S10]  /*5610*/  @!P0 IMAD.MOV.U32 R0, RZ, RZ, -0x435 ;  /* 0xfffffbcbff008424 */ /* 0x000fd400078e00ff */
[----:B------:R-:W-:Y:S05]  /*5620*/  @P1 BRA `(.L_x_59) ;  /* 0x0000000400041947 */ /* 0x000fea0003800000 */
[C---:B------:R-:W-:Y:S01]  /*5630*/  LOP3.LUT R2, R3.reuse, 0xfffff, RZ, 0xc0, !PT ;  /* 0x000fffff03027812 */ /* 0x040fe200078ec0ff */
[----:B------:R-:W-:Y:S01]  /*5640*/  IMAD.MOV.U32 R8, RZ, RZ, RZ ;  /* 0x000000ffff087224 */ /* 0x000fe200078e00ff */
[----:B------:R-:W-:Y:S01]  /*5650*/  MOV R16, 0x8b7a8b04 ;  /* 0x8b7a8b0400107802 */ /* 0x000fe20000000f00 */
[----:B------:R-:W-:Y:S01]  /*5660*/  IMAD.MOV.U32 R17, RZ, RZ, 0x3ed0ee25 ;  /* 0x3ed0ee25ff117424 */ /* 0x000fe200078e00ff */
[----:B------:R-:W-:Y:S01]  /*5670*/  LOP3.LUT R7, R2, 0x3ff00000, RZ, 0xfc, !PT ;  /* 0x3ff0000002077812 */ /* 0x000fe200078efcff */
[----:B------:R-:W-:Y:S01]  /*5680*/  UMOV UR4, 0x3ae80f1e ;  /* 0x3ae80f1e00047882 */ /* 0x000fe20000000000 */
[----:B------:R-:W-:Y:S01]  /*5690*/  UMOV UR5, 0x3eb1380b ;  /* 0x3eb1380b00057882 */ /* 0x000fe20000000000 */
[----:B------:R-:W-:Y:S01]  /*56a0*/  LEA.HI R0, R3, R0, RZ, 0xc ;  /* 0x0000000003007211 */ /* 0x000fe200078f60ff */
[----:B------:R-:W-:Y:S01]  /*56b0*/  IMAD.MOV.U32 R19, RZ, RZ, 0x43300000 ;  /* 0x43300000ff137424 */ /* 0x000fe200078e00ff */
[----:B------:R-:W-:Y:S01]  /*56c0*/  ISETP.GE.U32.AND P0, PT, R7, 0x3ff6a09f, PT ;  /* 0x3ff6a09f0700780c */ /* 0x000fe20003f06070 */
[----:B------:R-:W-:Y:S01]  /*56d0*/  UMOV UR6, 0x80000000 ;  /* 0x8000000000067882 */ /* 0x000fe20000000000 */
[----:B------:R-:W-:-:S11]  /*56e0*/  UMOV UR7, 0x43300000 ;  /* 0x4330000000077882 */ /* 0x000fd60000000000 */
[----:B------:R-:W-:Y:S01]  /*56f0*/  @P0 VIADD R9, R7, 0xfff00000 ;  /* 0xfff0000007090836 */ /* 0x000fe20000000000 */
[----:B------:R-:W-:-:S04]  /*5700*/  @P0 IADD3 R0, PT, PT, R0, 0x1, RZ ;  /* 0x0000000100000810 */ /* 0x000fc80007ffe0ff */
[----:B------:R-:W-:Y:S02]  /*5710*/  @P0 MOV R7, R9 ;  /* 0x0000000900070202 */ /* 0x000fe40000000f00 */
[----:B------:R-:W-:-:S04]  /*5720*/  LOP3.LUT R18, R0, 0x80000000, RZ, 0x3c, !PT ;  /* 0x8000000000127812 */ /* 0x000fc800078e3cff */
[C---:B------:R-:W-:Y:S02]  /*5730*/  DADD R14, R6.reuse, 1 ;  /* 0x3ff00000060e7429 */ /* 0x040fe40000000000 */
[----:B------:R-:W-:-:S04]  /*5740*/  DADD R6, R6, -1 ;  /* 0xbff0000006067429 */ /* 0x000fc80000000000 */
[----:B------:R-:W0:Y:S02]  /*5750*/  MUFU.RCP64H R9, R15 ;  /* 0x0000000f00097308 */ /* 0x000e240000001800 */
[----:B0-----:R-:W-:-:S08]  /*5760*/  DFMA R10, -R14, R8, 1 ;  /* 0x3ff000000e0a742b */ /* 0x001fd00000000108 */
[----:B------:R-:W-:-:S08]  /*5770*/  DFMA R10, R10, R10, R10 ;  /* 0x0000000a0a0a722b */ /* 0x000fd0000000000a */
[----:B------:R-:W-:-:S08]  /*5780*/  DFMA R8, R8, R10, R8 ;  /* 0x0000000a0808722b */ /* 0x000fd00000000008 */
[----:B------:R-:W-:-:S08]  /*5790*/  DMUL R10, R6, R8 ;  /* 0x00000008060a7228 */ /* 0x000fd00000000000 */
[----:B------:R-:W-:-:S08]  /*57a0*/  DFMA R10, R6, R8, R10 ;  /* 0x00000008060a722b */ /* 0x000fd0000000000a */
[----:B------:R-:W-:Y:S02]  /*57b0*/  DMUL R12, R10, R10 ;  /* 0x0000000a0a0c7228 */ /* 0x000fe40000000000 */
[----:B------:R-:W-:-:S06]  /*57c0*/  DADD R2, R6, -R10 ;  /* 0x0000000006027229 */ /* 0x000fcc000000080a */
[----:B------:R-:W-:Y:S01]  /*57d0*/  DFMA R14, R12, UR4, R16 ;  /* 0x000000040c0e7c2b */ /* 0x000fe20008000010 */
[----:B------:R-:W-:Y:S01]  /*57e0*/  UMOV UR4, 0x9f02676f ;  /* 0x9f02676f00047882 */ /* 0x000fe20000000000 */
[----:B------:R-:W-:Y:S01]  /*57f0*/  UMOV UR5, 0x3ef3b266 ;  /* 0x3ef3b26600057882 */ /* 0x000fe20000000000 */
[----:B------:R-:W-:Y:S02]  /*5800*/  DADD R16, R2, R2 ;  /* 0x0000000002107229 */ /* 0x000fe40000000002 */
[----:B------:R-:W-:Y:S01]  /*5810*/  DADD R2, R18, -UR6 ;  /* 0x8000000612027e29 */ /* 0x000fe20008000000 */
[----:B------:R-:W-:Y:S01]  /*5820*/  UMOV UR6, 0xfefa39ef ;  /* 0xfefa39ef00067882 */ /* 0x000fe20000000000 */
[----:B------:R-:W-:Y:S01]  /*5830*/  UMOV UR7, 0x3fe62e42 ;  /* 0x3fe62e4200077882 */ /* 0x000fe20000000000 */
[----:B------:R-:W-:Y:S01]  /*5840*/  DFMA R14, R12, R14, UR4 ;  /* 0x000000040c0e7e2b */ /* 0x000fe2000800000e */
[----:B------:R-:W-:Y:S01]  /*5850*/  UMOV UR4, 0xa9ab0956 ;  /* 0xa9ab095600047882 */ /* 0x000fe20000000000 */
[----:B------:R-:W-:Y:S01]  /*5860*/  UMOV UR5, 0x3f1745cb ;  /* 0x3f1745cb00057882 */ /* 0x000fe20000000000 */
[----:B------:R-:W-:-:S02]  /*5870*/  DFMA R16, R6, -R10, R16 ;  /* 0x8000000a0610722b */ /* 0x000fc40000000010 */
[----:B------:R-:W-:-:S03]  /*5880*/  DFMA R6, R2, UR6, R10 ;  /* 0x0000000602067c2b */ /* 0x000fc6000800000a */
[----:B------:R-:W-:Y:S01]  /*5890*/  DFMA R14, R12, R14, UR4 ;  /* 0x000000040c0e7e2b */ /* 0x000fe2000800000e */
[----:B------:R-:W-:Y:S01]  /*58a0*/  UMOV UR4, 0x2d1b5154 ;  /* 0x2d1b515400047882 */ /* 0x000fe20000000000 */
[----:B------:R-:W-:Y:S01]  /*58b0*/  UMOV UR5, 0x3f3c71c7 ;  /* 0x3f3c71c700057882 */ /* 0x000fe20000000000 */
[----:B------:R-:W-:-:S05]  /*58c0*/  DMUL R16, R8, R16 ;  /* 0x0000001008107228 */ /* 0x000fca0000000000 */
[----:B------:R-:W-:Y:S01]  /*58d0*/  DFMA R14, R12, R14, UR4 ;  /* 0x000000040c0e7e2b */ /* 0x000fe2000800000e */
[----:B------:R-:W-:Y:S01]  /*58e0*/  UMOV UR4, 0x923be72d ;  /* 0x923be72d00047882 */ /* 0x000fe20000000000 */
[----:B------:R-:W-:-:S06]  /*58f0*/  UMOV UR5, 0x3f624924 ;  /* 0x3f62492400057882 */ /* 0x000fcc0000000000 */
        /* <DEDUP_REMOVED lines=8> */
[----:B------:R-:W-:Y:S02]  /*5980*/  UMOV UR5, 0x3fe62e42 ;  /* 0x3fe62e4200057882 */ /* 0x000fe40000000000 */
[----:B------:R-:W-:Y:S01]  /*5990*/  DFMA R18, R2, -UR4, R6 ;  /* 0x8000000402127c2b */ /* 0x000fe20008000006 */
[----:B------:R-:W-:Y:S01]  /*59a0*/  UMOV UR4, 0x3b39803f ;  /* 0x3b39803f00047882 */ /* 0x000fe20000000000 */
[----:B------:R-:W-:Y:S02]  /*59b0*/  UMOV UR5, 0x3c7abc9e ;  /* 0x3c7abc9e00057882 */ /* 0x000fe40000000000 */
[----:B------:R-:W-:-:S04]  /*59c0*/  DMUL R14, R12, R14 ;  /* 0x0000000e0c0e7228 */ /* 0x000fc80000000000 */
[----:B------:R-:W-:-:S04]  /*59d0*/  DADD R18, -R10, R18 ;  /* 0x000000000a127229 */ /* 0x000fc80000000112 */
[----:B------:R-:W-:-:S08]  /*59e0*/  DFMA R14, R10, R14, R16 ;  /* 0x0000000e0a0e722b */ /* 0x000fd00000000010 */
[----:B------:R-:W-:-:S08]  /*59f0*/  DADD R14, R14, -R18 ;  /* 0x000000000e0e7229 */ /* 0x000fd00000000812 */
[----:B------:R-:W-:-:S08]  /*5a00*/  DFMA R14, R2, UR4, R14 ;  /* 0x00000004020e7c2b */ /* 0x000fd0000800000e */
[----:B------:R-:W-:-:S06]  /*5a10*/  DADD R14, R6, R14 ;  /* 0x00000000060e7229 */ /* 0x000fcc000000000e */
[----:B------:R0:W1:Y:S01]  /*5a20*/  F2F.F32.F64 R2, R14 ;  /* 0x0000000e00027310 */ /* 0x0000620000301000 */
[----:B------:R-:W-:Y:S05]  /*5a30*/  BRA `(.L_x_46) ;  /* 0x0000000c00187947 */ /* 0x000fea0003800000 */
.L_x_59:
[----:B------:R-:W-:Y:S01]  /*5a40*/  MOV R2, 0x0 ;  /* 0x0000000000027802 */ /* 0x000fe20000000f00 */
[----:B------:R-:W-:Y:S01]  /*5a50*/  IMAD.MOV.U32 R3, RZ, RZ, 0x7ff00000 ;  /* 0x7ff00000ff037424 */ /* 0x000fe200078e00ff */
[----:B------:R-:W-:-:S05]  /*5a60*/  LOP3.LUT P0, RZ, R9, 0x7fffffff, RZ, 0xc0, !PT ;  /* 0x7fffffff09ff7812 */ /* 0x000fca000780c0ff */
[----:B------:R-:W-:-:S10]  /*5a70*/  DFMA R2, R8, R2, +INF ;  /* 0x7ff000000802742b */ /* 0x000fd40000000002 */
[----:B------:R-:W-:Y:S02]  /*5a80*/  FSEL R2, R2, RZ, P0 ;  /* 0x000000ff02027208 */ /* 0x000fe40000000000 */
[----:B------:R-:W-:-:S04]  /*5a90*/  FSEL R3, R3, -QNAN , P0 ;  /* 0xfff0000003037808 */ /* 0x000fc80000000000 */
[----:B------:R0:W1:Y:S01]  /*5aa0*/  F2F.F32.F64 R2, R2 ;  /* 0x0000000200027310 */ /* 0x0000620000301000 */
[----:B------:R-:W-:Y:S05]  /*5ab0*/  BRA `(.L_x_46) ;  /* 0x0000000800f87947 */ /* 0x000fea0003800000 */
.L_x_56:
[----:B------:R-:W-:-:S04]  /*5ac0*/  MOV R2, 0xfffffff4 ;  /* 0xfffffff400027802 */ /* 0x000fc80000000f00 */
[----:B------:R-:W-:-:S05]  /*5ad0*/  VIADDMNMX.U32 R2, R3, R2, 0x2, PT ;  /* 0x0000000203027446 */ /* 0x000fca0003800002 */
[----:B------:R-:W-:-:S04]  /*5ae0*/  IMAD.SHL.U32 R6, R2, 0x4, RZ ;  /* 0x0000000402067824 */ /* 0x000fc800078e00ff */
[----:B------:R-:W0:Y:S02]  /*5af0*/  LDC R2, c[0x2][R6+0x28] ;  /* 0x00800a0006027b82 */ /* 0x000e240000000800 */
[----:B0-----:R-:W-:-:S04]  /*5b00*/  SHF.R.S32.HI R3, RZ, 0x1f, R2 ;  /* 0x0000001fff037819 */ /* 0x001fc80000011402 */
.L_x_232:
[----:B------:R-:W-:Y:S05]  /*5b10*/  BRX R2 -0x5b20                                                      (*"BRANCH_TARGETS .L_x_233,.L_x_234,.L_x_45"*) ;  /* 0xffffffa402387949 */ /* 0x000fea000383ffff */
.L_x_234:
[----:B-----5:R-:W-:Y:S01]  /*5b20*/  IADD3 R0, PT, PT, R7, 0x1800000, RZ ;  /* 0x0180000007007810 */ /* 0x020fe20007ffe0ff */
[----:B------:R-:W-:Y:S03]  /*5b30*/  BSSY.RECONVERGENT B1, `(.L_x_60) ;  /* 0x000000c000017945 */ /* 0x000fe60003800200 */
[----:B------:R-:W-:-:S04]  /*5b40*/  LOP3.LUT R0, R0, 0x7f800000, RZ, 0xc0, !PT ;  /* 0x7f80000000007812 */ /* 0x000fc800078ec0ff */
[----:B------:R-:W-:-:S13]  /*5b50*/  ISETP.GT.U32.AND P0, PT, R0, 0x1ffffff, PT ;  /* 0x01ffffff0000780c */ /* 0x000fda0003f04070 */
[----:B------:R-:W-:Y:S05]  /*5b60*/  @P0 BRA `(.L_x_61) ;  /* 0x0000000000100947 */ /* 0x000fea0003800000 */
[----:B------:R-:W-:-:S07]  /*5b70*/  MOV R6, 0x5b90 ;  /* 0x00005b9000067802 */ /* 0x000fce0000000f00 */
[----:B------:R-:W-:Y:S05]  /*5b80*/  CALL.REL.NOINC `($__internal_2_$__cuda_sm20_rcp_rn_f32_slowpath) ;  /* 0x0000001400047944 */ /* 0x000fea0003c00000 */
[----:B------:R-:W-:Y:S01]  /*5b90*/  IMAD.MOV.U32 R2, RZ, RZ, R3 ;  /* 0x000000ffff027224 */ /* 0x000fe200078e0003 */
[----:B------:R-:W-:Y:S06]  /*5ba0*/  BRA `(.L_x_62) ;  /* 0x0000000000107947 */ /* 0x000fec0003800000 */
.L_x_61:
[----:B------:R-:W0:Y:S02]  /*5bb0*/  MUFU.RCP R2, R7 ;  /* 0x0000000700027308 */ /* 0x000e240000001000 */
[----:B0-----:R-:W-:-:S04]  /*5bc0*/  FFMA R0, R7, R2, -1 ;  /* 0xbf80000007007423 */ /* 0x001fc80000000002 */
[----:B------:R-:W-:-:S04]  /*5bd0*/  FADD.FTZ R3, -R0, -RZ ;  /* 0x800000ff00037221 */ /* 0x000fc80000010100 */
[----:B------:R-:W-:-:S07]  /*5be0*/  FFMA R2, R2, R3, R2 ;  /* 0x0000000302027223 */ /* 0x000fce0000000002 */
.L_x_62:
[----:B------:R-:W-:Y:S05]  /*5bf0*/  BSYNC.RECONVERGENT B1 ;  /* 0x0000000000017941 */ /* 0x000fea0003800200 */
.L_x_60:
[----:B------:R-:W-:Y:S05]  /*5c00*/  BRA `(.L_x_46) ;  /* 0x0000000800a47947 */ /* 0x000fea0003800000 */
.L_x_233:
[----:B-----5:R-:W-:Y:S02]  /*5c10*/  HFMA2 R0, -RZ, RZ, 0.96630859375, -0.0022525787353515625 ;  /* 0x3bbb989dff007431 */ /* 0x020fe400000001ff */
[----:B------:R-:W-:-:S03]  /*5c20*/  IMAD.MOV.U32 R3, RZ, RZ, 0x437c0000 ;  /* 0x437c0000ff037424 */ /* 0x000fc600078e00ff */
[----:B------:R-:W-:-:S04]  /*5c30*/  FFMA.SAT R0, R7, R0, 0.5 ;  /* 0x3f00000007007423 */ /* 0x000fc80000002000 */
[----:B------:R-:W-:-:S04]  /*5c40*/  FFMA.RM R0, R0, R3, 12582913 ;  /* 0x4b40000100007423 */ /* 0x000fc80000004003 */
[C---:B------:R-:W-:Y:S01]  /*5c50*/  FADD R2, R0.reuse, -12583039 ;  /* 0xcb40007f00027421 */ /* 0x040fe20000000000 */
[----:B------:R-:W-:-:S03]  /*5c60*/  SHF.L.U32 R0, R0, 0x17, RZ ;  /* 0x0000001700007819 */ /* 0x000fc600000006ff */
[----:B------:R-:W-:-:S04]  /*5c70*/  FFMA R2, R7, 1.4426950216293334961, -R2 ;  /* 0x3fb8aa3b07027823 */ /* 0x000fc80000000802 */
[----:B------:R-:W-:-:S06]  /*5c80*/  FFMA R7, R7, 1.925963033500011079e-08, R2 ;  /* 0x32a5706007077823 */ /* 0x000fcc0000000002 */
[----:B------:R-:W0:Y:S02]  /*5c90*/  MUFU.EX2 R7, R7 ;  /* 0x0000000700077308 */ /* 0x000e240000000800 */
[----:B0-----:R-:W-:Y:S01]  /*5ca0*/  FMUL R2, R0, R7 ;  /* 0x0000000700027220 */ /* 0x001fe20000400000 */
[----:B------:R-:W-:Y:S06]  /*5cb0*/  BRA `(.L_x_46) ;  /* 0x0000000800787947 */ /* 0x000fec0003800000 */
.L_x_55:
[----:B------:R-:W-:-:S13]  /*5cc0*/  ISETP.GT.AND P0, PT, R3, 0xf, PT ;  /* 0x0000000f0300780c */ /* 0x000fda0003f04270 */
[----:B------:R-:W-:Y:S05]  /*5cd0*/  @P0 BRA `(.L_x_63) ;  /* 0x0000000000940947 */ /* 0x000fea0003800000 */
[----:B------:R-:W-:-:S05]  /*5ce0*/  IMAD.MOV.U32 R2, RZ, RZ, -0xe ;  /* 0xfffffff2ff027424 */ /* 0x000fca00078e00ff */
[----:B------:R-:W-:-:S04]  /*5cf0*/  VIADDMNMX.U32 R2, R3, R2, 0x2, PT ;  /* 0x0000000203027446 */ /* 0x000fc80003800002 */
[----:B------:R-:W-:-:S04]  /*5d00*/  SHF.L.U32 R6, R2, 0x2, RZ ;  /* 0x0000000202067819 */ /* 0x000fc800000006ff */
[----:B------:R-:W0:Y:S02]  /*5d10*/  LDC R2, c[0x2][R6+0x34] ;  /* 0x00800d0006027b82 */ /* 0x000e240000000800 */
[----:B0-----:R-:W-:-:S04]  /*5d20*/  SHF.R.S32.HI R3, RZ, 0x1f, R2 ;  /* 0x0000001fff037819 */ /* 0x001fc80000011402 */
.L_x_236:
[----:B------:R-:W-:Y:S05]  /*5d30*/  BRX R2 -0x5d40                                                      (*"BRANCH_TARGETS .L_x_237,.L_x_238,.L_x_45"*) ;  /* 0xffffffa002b07949 */ /* 0x000fea000383ffff */
.L_x_238:
[C-C-:B-----5:R-:W-:Y:S01]  /*5d40*/  FADD R8, -R7.reuse, R0.reuse ;  /* 0x0000000007087221 */ /* 0x160fe20000000100 */
[----:B------:R-:W-:Y:S01]  /*5d50*/  FADD R3, R7, -R0 ;  /* 0x8000000007037221 */ /* 0x000fe20000000000 */
[----:B------:R-:W-:Y:S01]  /*5d60*/  UMOV UR4, 0x47ae147b ;  /* 0x47ae147b00047882 */ /* 0x000fe20000000000 */
[----:B------:R-:W-:-:S03]  /*5d70*/  UMOV UR5, 0x3f847ae1 ;  /* 0x3f847ae100057882 */ /* 0x000fc60000000000 */
[----:B------:R-:W0:Y:S08]  /*5d80*/  F2F.F64.F32 R8, R8 ;  /* 0x0000000800087310 */ /* 0x000e300000201800 */
[----:B------:R-:W1:Y:S01]  /*5d90*/  F2F.F64.F32 R2, R3 ;  /* 0x0000000300027310 */ /* 0x000e620000201800 */
[----:B0-----:R-:W-:-:S06]  /*5da0*/  DSETP.GEU.AND P0, PT, R8, UR4, PT ;  /* 0x0000000408007e2a */ /* 0x001fcc000bf0e000 */
[----:B-1----:R-:W-:-:S06]  /*5db0*/  DSETP.LT.AND P0, PT, R2, UR4, !P0 ;  /* 0x0000000402007e2a */ /* 0x002fcc000c701000 */
[----:B------:R-:W-:Y:S01]  /*5dc0*/  FSEL R2, RZ, 1, !P0 ;  /* 0x3f800000ff027808 */ /* 0x000fe20004000000 */
[----:B------:R-:W-:Y:S07]  /*5dd0*/  BRA `(.L_x_46) ;  /* 0x0000000800307947 */ /* 0x000fee0003800000 */
.L_x_237:
[----:B-----5:R-:W-:Y:S01]  /*5de0*/  FMUL R10, R7, R7 ;  /* 0x00000007070a7220 */ /* 0x020fe20000400000 */
[----:B------:R-:W-:Y:S05]  /*5df0*/  BSSY.RECONVERGENT B1, `(.L_x_64) ;  /* 0x000000f000017945 */ /* 0x000fea0003800200 */
[----:B------:R-:W0:Y:S08]  /*5e00*/  F2F.F64.F32 R10, R10 ;  /* 0x0000000a000a7310 */ /* 0x000e300000201800 */
[----:B0-----:R-:W0:Y:S01]  /*5e10*/  MUFU.RCP64H R3, R11 ;  /* 0x0000000b00037308 */ /* 0x001e220000001800 */
        /* <DEDUP_REMOVED lines=8> */
[----:B------:R-:W-:-:S04]  /*5ea0*/  LOP3.LUT R2, R11, 0x7fffffff, RZ, 0xc0, !PT ;  /* 0x7fffffff0b027812 */ /* 0x000fc800078ec0ff */
[----:B------:R-:W-:Y:S02]  /*5eb0*/  IADD3 R3, PT, PT, R2, -0x100000, RZ ;  /* 0xfff0000002037810 */ /* 0x000fe40007ffe0ff */
[----:B------:R-:W-:-:S07]  /*5ec0*/  MOV R2, 0x5ee0 ;  /* 0x00005ee000027802 */ /* 0x000fce0000000f00 */
[----:B------:R-:W-:Y:S05]  /*5ed0*/  CALL.REL.NOINC `($__internal_0_$__cuda_sm20_dblrcp_rn_slowpath_v3) ;  /* 0x0000000800087944 */ /* 0x000fea0003c00000 */
.L_x_65:
[----:B------:R-:W-:Y:S05]  /*5ee0*/  BSYNC.RECONVERGENT B1 ;  /* 0x0000000000017941 */ /* 0x000fea0003800200 */
.L_x_64:
[----:B------:R-:W0:Y:S02]  /*5ef0*/  F2F.F64.F32 R2, R0 ;  /* 0x0000000000027310 */ /* 0x000e240000201800 */
[----:B0-----:R-:W-:-:S06]  /*5f00*/  DMUL R6, R6, -R2 ;  /* 0x8000000206067228 */ /* 0x001fcc0000000000 */
[----:B------:R0:W1:Y:S01]  /*5f10*/  F2F.F32.F64 R2, R6 ;  /* 0x0000000600027310 */ /* 0x0000620000301000 */
[----:B------:R-:W-:Y:S05]  /*5f20*/  BRA `(.L_x_46) ;  /* 0x0000000400dc7947 */ /* 0x000fea0003800000 */
.L_x_63:
[----:B------:R-:W-:-:S13]  /*5f30*/  ISETP.NE.AND P0, PT, R3, 0x10, PT ;  /* 0x000000100300780c */ /* 0x000fda0003f05270 */
[----:B------:R-:W-:Y:S05]  /*5f40*/  @!P0 BRA `(.L_x_66) ;  /* 0x0000000400cc8947 */ /* 0x000fea0003800000 */
[----:B------:R-:W-:Y:S01]  /*5f50*/  ISETP.NE.AND P0, PT, R3, 0x11, PT ;  /* 0x000000110300780c */ /* 0x000fe20003f05270 */
[----:B------:R-:W-:-:S12]  /*5f60*/  IMAD.MOV.U32 R2, RZ, RZ, 0x3f800000 ;  /* 0x3f800000ff027424 */ /* 0x000fd800078e00ff */
[----:B------:R-:W-:Y:S05]  /*5f70*/  @!P0 BRA `(.L_x_67) ;  /* 0x0000000000588947 */ /* 0x000fea0003800000 */
[----:B------:R-:W-:Y:S02]  /*5f80*/  ISETP.NE.AND P0, PT, R3, 0x12, PT ;  /* 0x000000120300780c */ /* 0x000fe40003f05270 */
[----:B------:R-:W-:-:S11]  /*5f90*/  MOV R2, 0x3f800000 ;  /* 0x3f80000000027802 */ /* 0x000fd60000000f00 */
[----:B------:R-:W-:Y:S05]  /*5fa0*/  @!P0 BRA `(.L_x_68) ;  /* 0x0000000000088947 */ /* 0x000fea0003800000 */
.L_x_45:
[----:B-----5:R-:W-:Y:S01]  /*5fb0*/  FADD R2, R7, R0 ;  /* 0x0000000007027221 */ /* 0x020fe20000000000 */
[----:B------:R-:W-:Y:S06]  /*5fc0*/  BRA `(.L_x_46) ;  /* 0x0000000400b47947 */ /* 0x000fec0003800000 */
.L_x_68:
[C---:B-----5:R-:W-:Y:S01]  /*5fd0*/  FMUL R0, |R7|.reuse, 2.8853900432586669922 ;  /* 0x4038aa3b07007820 */ /* 0x060fe20000400200 */
[----:B------:R-:W-:Y:S02]  /*5fe0*/  IMAD.MOV.U32 R6, RZ, RZ, 0x3c80f082 ;  /* 0x3c80f082ff067424 */ /* 0x000fe400078e00ff */
[C---:B------:R-:W-:Y:S01]  /*5ff0*/  FMUL R9, R7.reuse, R7 ;  /* 0x0000000707097220 */ /* 0x040fe20000400000 */
[C---:B------:R-:W-:Y:S02]  /*6000*/  FSETP.GE.AND P1, PT, |R7|.reuse, 0.60000002384185791016, PT ;  /* 0x3f19999a0700780b */ /* 0x040fe40003f26200 */
[----:B------:R-:W-:Y:S01]  /*6010*/  FSETP.GE.AND P0, PT, |R7|, 9.010913848876953125, PT ;  /* 0x41102cb40700780b */ /* 0x000fe20003f06200 */
[----:B------:R-:W0:Y:S01]  /*6020*/  MUFU.EX2 R0, R0 ;  /* 0x0000000000007308 */ /* 0x000e220000000800 */
[----:B------:R-:W-:-:S04]  /*6030*/  FFMA R6, R9, R6, -0.052303962409496307373 ;  /* 0xbd563cae09067423 */ /* 0x000fc80000000006 */
[----:B------:R-:W-:Y:S01]  /*6040*/  FFMA R6, R6, R9, 0.1331529766321182251 ;  /* 0x3e08594106067423 */ /* 0x000fe20000000009 */
[----:B0-----:R-:W-:-:S03]  /*6050*/  FADD R3, R0, 1 ;  /* 0x3f80000000037421 */ /* 0x001fc60000000000 */
[----:B------:R-:W-:-:S04]  /*6060*/  FFMA R0, R6, R9, -0.33332768082618713379 ;  /* 0xbeaaa9ed06007423 */ /* 0x000fc80000000009 */
[----:B------:R-:W-:Y:S01]  /*6070*/  FFMA R0, R0, R9, RZ ;  /* 0x0000000900007223 */ /* 0x000fe200000000ff */
[----:B------:R-:W0:Y:S02]  /*6080*/  MUFU.RCP R3, R3 ;  /* 0x0000000300037308 */ /* 0x000e240000001000 */
[----:B0-----:R-:W-:-:S05]  /*6090*/  FFMA R2, R3, -2, R2 ;  /* 0xc000000003027823 */ /* 0x001fca0000000002 */
[----:B------:R-:W-:-:S04]  /*60a0*/  FSEL R2, R2, 1, !P0 ;  /* 0x3f80000002027808 */ /* 0x000fc80004000000 */
[--C-:B------:R-:W-:Y:S01]  /*60b0*/  LOP3.LUT R2, R2, 0x80000000, R7.reuse, 0xb8, !PT ;  /* 0x8000000002027812 */ /* 0x100fe200078eb807 */
[----:B------:R-:W-:Y:S01]  /*60c0*/  @!P1 FFMA R2, R7, R0, R7 ;  /* 0x0000000007029223 */ /* 0x000fe20000000007 */
[----:B------:R-:W-:Y:S06]  /*60d0*/  BRA `(.L_x_46) ;  /* 0x0000000400707947 */ /* 0x000fec0003800000 */
.L_x_67:
[C---:B-----5:R-:W-:Y:S01]  /*60e0*/  FMUL R6, |R7|.reuse, 16777216 ;  /* 0x4b80000007067820 */ /* 0x060fe20000400200 */
[----:B------:R-:W-:Y:S01]  /*60f0*/  FSETP.GEU.AND P0, PT, |R7|, 1.175494350822287508e-38, PT ;  /* 0x008000000700780b */ /* 0x000fe20003f0e200 */
[----:B------:R-:W-:-:S03]  /*6100*/  HFMA2 R14, -RZ, RZ, 0.771484375, 0.21533203125 ;  /* 0x3a2c32e4ff0e7431 */ /* 0x000fc600000001ff */
[----:B------:R-:W-:-:S04]  /*6110*/  FSEL R6, R6, |R7|, !P0 ;  /* 0x4000000706067208 */ /* 0x000fc80004000000 */
[----:B------:R-:W-:-:S04]  /*6120*/  IADD3 R3, PT, PT, R6, -0x3f3504f3, RZ ;  /* 0xc0cafb0d06037810 */ /* 0x000fc80007ffe0ff */
[----:B------:R-:W-:Y:S02]  /*6130*/  LOP3.LUT R9, R3, 0xff800000, RZ, 0xc0, !PT ;  /* 0xff80000003097812 */ /* 0x000fe400078ec0ff */
[----:B------:R-:W-:-:S03]  /*6140*/  FSEL R3, RZ, -24, P0 ;  /* 0xc1c00000ff037808 */ /* 0x000fc60000000000 */
[----:B------:R-:W-:-:S04]  /*6150*/  IMAD.IADD R6, R6, 0x1, -R9 ;  /* 0x0000000106067824 */ /* 0x000fc800078e0a09 */
[C---:B------:R-:W-:Y:S01]  /*6160*/  FADD R10, R6.reuse, 1 ;  /* 0x3f800000060a7421 */ /* 0x040fe20000000000 */
[----:B------:R-:W-:Y:S01]  /*6170*/  FADD R8, R6, -1 ;  /* 0xbf80000006087421 */ /* 0x000fe20000000000 */
[----:B------:R-:W-:-:S03]  /*6180*/  I2FP.F32.S32 R6, R9 ;  /* 0x0000000900067245 */ /* 0x000fc60000201400 */
[----:B------:R-:W-:Y:S01]  /*6190*/  FADD R11, R8, R8 ;  /* 0x00000008080b7221 */ /* 0x000fe20000000000 */
[----:B------:R-:W0:Y:S01]  /*61a0*/  MUFU.RCP R10, R10 ;  /* 0x0000000a000a7308 */ /* 0x000e220000001000 */
[----:B------:R-:W-:Y:S02]  /*61b0*/  FFMA R6, R6, 1.1920928955078125e-07, R3 ;  /* 0x3400000006067823 */ /* 0x000fe40000000003 */
[----:B0-----:R-:W-:-:S04]  /*61c0*/  FMUL R11, R10, R11 ;  /* 0x0000000b0a0b7220 */ /* 0x001fc80000400000 */
[----:B------:R-:W-:Y:S01]  /*61d0*/  FADD R12, R8, -R11 ;  /* 0x8000000b080c7221 */ /* 0x000fe20000000000 */
[CC--:B------:R-:W-:Y:S01]  /*61e0*/  FMUL R9, R11.reuse, R11.reuse ;  /* 0x0000000b0b097220 */ /* 0x0c0fe20000400000 */
[----:B------:R-:W-:Y:S02]  /*61f0*/  FFMA R3, R11, 1.4426950216293334961, R6 ;  /* 0x3fb8aa3b0b037823 */ /* 0x000fe40000000006 */
[----:B------:R-:W-:Y:S01]  /*6200*/  FADD R13, R12, R12 ;  /* 0x0000000c0c0d7221 */ /* 0x000fe20000000000 */
[C---:B------:R-:W-:Y:S01]  /*6210*/  FFMA R12, R9.reuse, R14, 0.0032181653659790754318 ;  /* 0x3b52e7db090c7423 */ /* 0x040fe2000000000e */
[----:B------:R-:W-:Y:S02]  /*6220*/  FADD R6, R6, -R3 ;  /* 0x8000000306067221 */ /* 0x000fe40000000000 */
[----:B------:R-:W-:Y:S01]  /*6230*/  FFMA R13, R8, -R11, R13 ;  /* 0x8000000b080d7223 */ /* 0x000fe2000000000d */
[----:B------:R-:W-:Y:S01]  /*6240*/  FFMA R12, R9, R12, 0.018033718690276145935 ;  /* 0x3c93bb73090c7423 */ /* 0x000fe2000000000c */
[----:B------:R-:W-:-:S02]  /*6250*/  FFMA R6, R11, 1.4426950216293334961, R6 ;  /* 0x3fb8aa3b0b067823 */ /* 0x000fc40000000006 */
[----:B------:R-:W-:Y:S01]  /*6260*/  FMUL R13, R10, R13 ;  /* 0x0000000d0a0d7220 */ /* 0x000fe20000400000 */
[----:B------:R-:W-:Y:S01]  /*6270*/  FFMA R12, R9, R12, 0.12022458761930465698 ;  /* 0x3df6384f090c7423 */ /* 0x000fe2000000000c */
[----:B------:R-:W-:Y:S02]  /*6280*/  IMAD.MOV.U32 R10, RZ, RZ, 0x391fcb8e ;  /* 0x391fcb8eff0a7424 */ /* 0x000fe400078e00ff */
[----:B------:R-:W-:Y:S01]  /*6290*/  FFMA R6, R13, 1.4426950216293334961, R6 ;  /* 0x3fb8aa3b0d067823 */ /* 0x000fe20000000006 */
[----:B------:R-:W-:-:S03]  /*62a0*/  FMUL R12, R9, R12 ;  /* 0x0000000c090c7220 */ /* 0x000fc60000400000 */
[----:B------:R-:W-:Y:S01]  /*62b0*/  FFMA R6, R11, 1.9251366722983220825e-08, R6 ;  /* 0x32a55e340b067823 */ /* 0x000fe20000000006 */
[----:B------:R-:W-:-:S04]  /*62c0*/  FMUL R8, R12, 3 ;  /* 0x404000000c087820 */ /* 0x000fc80000400000 */
[----:B------:R-:W-:-:S04]  /*62d0*/  FFMA R13, R13, R8, R6 ;  /* 0x000000080d0d7223 */ /* 0x000fc80000000006 */
[----:B------:R-:W-:-:S04]  /*62e0*/  FFMA R12, R11, R12, R13 ;  /* 0x0000000c0b0c7223 */ /* 0x000fc8000000000d */
[----:B------:R-:W-:-:S04]  /*62f0*/  FADD R9, R3, R12 ;  /* 0x0000000c03097221 */ /* 0x000fc80000000000 */
[----:B------:R-:W-:Y:S01]  /*6300*/  FMUL R11, R0, R9 ;  /* 0x00000009000b7220 */ /* 0x000fe20000400000 */
[----:B------:R-:W-:-:S03]  /*6310*/  FADD R3, -R3, R9 ;  /* 0x0000000903037221 */ /* 0x000fc60000000100 */
[----:B------:R-:W0:Y:S01]  /*6320*/  FRND R8, R11 ;  /* 0x0000000b00087307 */ /* 0x000e220000201000 */
[----:B------:R-:W-:Y:S01]  /*6330*/  FADD R3, R12, -R3 ;  /* 0x800000030c037221 */ /* 0x000fe20000000000 */
[C---:B------:R-:W-:Y:S01]  /*6340*/  FFMA R6, R0.reuse, R9, -R11 ;  /* 0x0000000900067223 */ /* 0x040fe2000000080b */
[C---:B------:R-:W-:Y:S02]  /*6350*/  FSETP.GT.AND P1, PT, |R11|.reuse, 152, PT ;  /* 0x431800000b00780b */ /* 0x040fe40003f24200 */
[C---:B------:R-:W-:Y:S01]  /*6360*/  FSETP.GEU.AND P2, PT, R11.reuse, RZ, PT ;  /* 0x000000ff0b00720b */ /* 0x040fe20003f4e000 */
[----:B------:R-:W-:Y:S02]  /*6370*/  FFMA R3, R0, R3, R6 ;  /* 0x0000000300037223 */ /* 0x000fe40000000006 */
[----:B------:R-:W1:Y:S01]  /*6380*/  F2I.NTZ R9, R11 ;  /* 0x0000000b00097305 */ /* 0x000e620000203100 */
[----:B0-----:R-:W-:Y:S01]  /*6390*/  FADD R6, R11, -R8 ;  /* 0x800000080b067221 */ /* 0x001fe20000000000 */
[----:B------:R-:W-:-:S03]  /*63a0*/  FSETP.GT.AND P0, PT, R8, RZ, PT ;  /* 0x000000ff0800720b */ /* 0x000fc60003f04000 */
[----:B------:R-:W-:Y:S01]  /*63b0*/  FADD R3, R3, R6 ;  /* 0x0000000603037221 */ /* 0x000fe20000000000 */
[----:B------:R-:W-:Y:S02]  /*63c0*/  SEL R8, RZ, 0x83000000, P0 ;  /* 0x83000000ff087807 */ /* 0x000fe40000000000 */
[----:B------:R-:W-:Y:S01]  /*63d0*/  FSETP.NEU.AND P0, PT, R0, RZ, PT ;  /* 0x000000ff0000720b */ /* 0x000fe20003f0d000 */
[----:B------:R-:W-:Y:S01]  /*63e0*/  FFMA R6, R3, R10, 0.0013391353422775864601 ;  /* 0x3aaf85ed03067423 */ /* 0x000fe2000000000a */
[----:B------:R-:W-:Y:S01]  /*63f0*/  IADD3 R13, PT, PT, R8, 0x7f000000, RZ ;  /* 0x7f000000080d7810 */ /* 0x000fe20007ffe0ff */
[----:B-1----:R-:W-:Y:S01]  /*6400*/  IMAD R9, R9, 0x800000, -R8 ;  /* 0x0080000009097824 */ /* 0x002fe200078e0a08 */
[----:B------:R-:W-:Y:S01]  /*6410*/  FSETP.EQ.OR P0, PT, R7, 1, !P0 ;  /* 0x3f8000000700780b */ /* 0x000fe20004702400 */
[----:B------:R-:W-:-:S04]  /*6420*/  FFMA R6, R3, R6, 0.0096188392490148544312 ;  /* 0x3c1d985603067423 */ /* 0x000fc80000000006 */
[----:B------:R-:W-:-:S04]  /*6430*/  FFMA R6, R3, R6, 0.055503588169813156128 ;  /* 0x3d6357bb03067423 */ /* 0x000fc80000000006 */
[----:B------:R-:W-:-:S04]  /*6440*/  FFMA R6, R3, R6, 0.24022644758224487305 ;  /* 0x3e75fdec03067423 */ /* 0x000fc80000000006 */
[----:B------:R-:W-:-:S04]  /*6450*/  FFMA R6, R3, R6, 0.69314718246459960938 ;  /* 0x3f31721803067423 */ /* 0x000fc80000000006 */
[----:B------:R-:W-:-:S04]  /*6460*/  FFMA R6, R3, R6, 1 ;  /* 0x3f80000003067423 */ /* 0x000fc80000000006 */
[----:B------:R-:W-:-:S04]  /*6470*/  FMUL R6, R6, R13 ;  /* 0x0000000d06067220 */ /* 0x000fc80000400000 */
[----:B------:R-:W-:Y:S01]  /*6480*/  FMUL R9, R6, R9 ;  /* 0x0000000906097220 */ /* 0x000fe20000400000 */
[----:B------:R-:W-:Y:S01]  /*6490*/  @P1 FSEL R9, RZ, +INF , !P2 ;  /* 0x7f800000ff091808 */ /* 0x000fe20005000000 */
[----:B------:R-:W-:Y:S06]  /*64a0*/  @P0 BRA `(.L_x_46) ;  /* 0x00000000007c0947 */ /* 0x000fec0003800000 */
[----:B------:R-:W-:-:S04]  /*64b0*/  FSETP.NAN.AND P0, PT, |R0|, |R0|, PT ;  /* 0x400000000000720b */ /* 0x000fc80003f08200 */
[----:B------:R-:W-:-:S13]  /*64c0*/  FSETP.NUM.AND P0, PT, |R7|, |R7|, !P0 ;  /* 0x400000070700720b */ /* 0x000fda0004707200 */
[----:B------:R-:W-:Y:S01]  /*64d0*/  @!P0 FADD R2, R7, R0 ;  /* 0x0000000007028221 */ /* 0x000fe20000000000 */
[----:B------:R-:W-:Y:S06]  /*64e0*/  @!P0 BRA `(.L_x_46) ;  /* 0x00000000006c8947 */ /* 0x000fec0003800000 */
[----:B------:R-:W-:Y:S01]  /*64f0*/  FMUL R6, R0, 0.5 ;  /* 0x3f00000000067820 */ /* 0x000fe20000400000 */
[----:B------:R-:W-:-:S04]  /*6500*/  FSETP.NEU.AND P0, PT, |R7|, +INF , PT ;  /* 0x7f8000000700780b */ /* 0x000fc80003f0d200 */
[----:B------:R-:W-:Y:S01]  /*6510*/  FSETP.NEU.AND P0, PT, R7, RZ, P0 ;  /* 0x000000ff0700720b */ /* 0x000fe2000070d000 */
[----:B------:R-:W0:Y:S03]  /*6520*/  FRND.TRUNC R6, R6 ;  /* 0x0000000600067307 */ /* 0x000e26000020d000 */
[----:B------:R-:W-:Y:S01]  /*6530*/  FSETP.GEU.OR P1, PT, R0, RZ, P0 ;  /* 0x000000ff0000720b */ /* 0x000fe2000072e400 */
[----:B0-----:R-:W-:-:S04]  /*6540*/  FADD R3, R6, R6 ;  /* 0x0000000606037221 */ /* 0x001fc80000000000 */
[----:B------:R-:W-:-:S04]  /*6550*/  FADD R8, R0, -R3 ;  /* 0x8000000300087221 */ /* 0x000fc80000000000 */
[----:B------:R-:W-:Y:S01]  /*6560*/  @!P0 FADD R3, R7, R7 ;  /* 0x0000000707038221 */ /* 0x000fe20000000000 */
[----:B------:R-:W-:-:S04]  /*6570*/  FSETP.NEU.AND P2, PT, |R8|, 1, !P0 ;  /* 0x3f8000000800780b */ /* 0x000fc8000474d200 */
[----:B------:R-:W-:-:S09]  /*6580*/  @!P1 LOP3.LUT R3, R3, 0x7f800000, RZ, 0x3c, !PT ;  /* 0x7f80000003039812 */ /* 0x000fd200078e3cff */
[----:B------:R-:W-:-:S04]  /*6590*/  @P2 LOP3.LUT R3, R3, 0x7fffffff, RZ, 0xc0, !PT ;  /* 0x7fffffff03032812 */ /* 0x000fc800078ec0ff */
[----:B------:R-:W-:Y:S01]  /*65a0*/  @!P0 MOV R2, R3 ;  /* 0x0000000300028202 */ /* 0x000fe20000000f00 */
[----:B------:R-:W-:Y:S06]  /*65b0*/  @!P0 BRA `(.L_x_46) ;  /* 0x0000000000388947 */ /* 0x000fec0003800000 */
[----:B------:R-:W-:Y:S02]  /*65c0*/  FSETP.NEU.AND P0, PT, |R0|, +INF , PT ;  /* 0x7f8000000000780b */ /* 0x000fe40003f0d200 */
[----:B------:R-:W-:-:S13]  /*65d0*/  FSETP.EQ.AND P1, PT, R7, -1, PT ;  /* 0xbf8000000700780b */ /* 0x000fda0003f22000 */
[----:B------:R-:W-:Y:S05]  /*65e0*/  @!P0 BRA P1, `(.L_x_46) ;  /* 0x00000000002c8947 */ /* 0x000fea0000800000 */
[----:B------:R-:W-:Y:S01]  /*65f0*/  FSETP.GEU.AND P0, PT, R7, RZ, PT ;  /* 0x000000ff0700720b */ /* 0x000fe20003f0e000 */
[----:B------:R-:W-:-:S12]  /*6600*/  IMAD.MOV.U32 R2, RZ, RZ, R9 ;  /* 0x000000ffff027224 */ /* 0x000fd800078e0009 */
[----:B------:R-:W-:Y:S05]  /*6610*/  @P0 BRA `(.L_x_46) ;  /* 0x0000000000200947 */ /* 0x000fea0003800000 */
[----:B------:R-:W0:Y:S01]  /*6620*/  FRND.FLOOR R3, R0 ;  /* 0x0000000000037307 */ /* 0x000e220000205000 */
[----:B------:R-:W-:-:S04]  /*6630*/  FSETP.NEU.AND P1, PT, |R8|, 1, PT ;  /* 0x3f8000000800780b */ /* 0x000fc80003f2d200 */
[----:B------:R-:W-:Y:S02]  /*6640*/  FSEL R2, R9, -R9, P1 ;  /* 0x8000000909027208 */ /* 0x000fe40000800000 */
[----:B0-----:R-:W-:-:S04]  /*6650*/  FSETP.NEU.AND P0, PT, R0, R3, PT ;  /* 0x000000030000720b */ /* 0x001fc80003f0d000 */
[----:B------:R-:W-:Y:S01]  /*6660*/  FSEL R2, R2, +QNAN , !P0 ;  /* 0x7fffffff02027808 */ /* 0x000fe20004000000 */
[----:B------:R-:W-:Y:S08]  /*6670*/  BRA `(.L_x_46) ;  /* 0x0000000000087947 */ /* 0x000ff00003800000 */
.L_x_66:
[----:B-----5:R-:W-:-:S04]  /*6680*/  FSETP.GT.AND P0, PT, R7, R0, PT ;  /* 0x000000000700720b */ /* 0x020fc80003f04000 */
[----:B------:R-:W-:-:S09]  /*6690*/  FSEL R2, R7, R0, P0 ;  /* 0x0000000007027208 */ /* 0x000fd20000000000 */
.L_x_46:
[----:B------:R-:W-:Y:S05]  /*66a0*/  BSYNC.RECONVERGENT B0 ;  /* 0x0000000000007941 */ /* 0x000fea0003800200 */
.L_x_40:
[----:B------:R-:W0:Y:S02]  /*66b0*/  LDCU.64 UR4, c[0x0][0x380] ;  /* 0x00007000ff0477ac */ /* 0x000e240008000a00 */
[----:B0-----:R-:W-:-:S04]  /*66c0*/  LEA R6, P0, R4, UR4, 0x2 ;  /* 0x0000000404067c11 */ /* 0x001fc8000f8010ff */
[----:B------:R-:W-:-:S05]  /*66d0*/  LEA.HI.X R7, R4, UR5, R5, 0x2, P0 ;  /* 0x0000000504077c11 */ /* 0x000fca00080f1405 */
[----:B-1-3--:R-:W-:Y:S01]  /*66e0*/  STG.E desc[UR8][R6.64], R2 ;  /* 0x0000000206007986 */ /* 0x00afe2000c101908 */
[----:B------:R-:W-:Y:S05]  /*66f0*/  EXIT ;  /* 0x000000000000794d */ /* 0x000fea0003800000 */
        .weak           $__internal_0_$__cuda_sm20_dblrcp_rn_slowpath_v3
        .type           $__internal_0_$__cuda_sm20_dblrcp_rn_slowpath_v3,@function
        .size           $__internal_0_$__cuda_sm20_dblrcp_rn_slowpath_v3,($__internal_1_$__cuda_sm20_div_rn_f64_full - $__internal_0_$__cuda_sm20_dblrcp_rn_slowpath_v3)
$__internal_0_$__cuda_sm20_dblrcp_rn_slowpath_v3:
[----:B------:R-:W-:Y:S01]  /*6700*/  MOV R6, R10 ;  /* 0x0000000a00067202 */ /* 0x000fe20000000f00 */
[----:B------:R-:W-:Y:S01]  /*6710*/  IMAD.MOV.U32 R7, RZ, RZ, R11 ;  /* 0x000000ffff077224 */ /* 0x000fe200078e000b */
[----:B------:R-:W-:Y:S05]  /*6720*/  BSSY.RECONVERGENT B3, `(.L_x_69) ;  /* 0x0000025000037945 */ /* 0x000fea0003800200 */
[----:B------:R-:W-:-:S14]  /*6730*/  DSETP.GTU.AND P0, PT, |R6|, +INF , PT ;  /* 0x7ff000000600742a */ /* 0x000fdc0003f0c200 */
[----:B------:R-:W-:Y:S05]  /*6740*/  @P0 BRA `(.L_x_70) ;  /* 0x0000000000800947 */ /* 0x000fea0003800000 */
[----:B------:R-:W-:-:S04]  /*6750*/  LOP3.LUT R10, R11, 0x7fffffff, RZ, 0xc0, !PT ;  /* 0x7fffffff0b0a7812 */ /* 0x000fc800078ec0ff */
[----:B------:R-:W-:-:S04]  /*6760*/  IADD3 R8, PT, PT, R10, -0x1, RZ ;  /* 0xffffffff0a087810 */ /* 0x000fc80007ffe0ff */
[----:B------:R-:W-:-:S13]  /*6770*/  ISETP.GE.U32.AND P0, PT, R8, 0x7fefffff, PT ;  /* 0x7fefffff0800780c */ /* 0x000fda0003f06070 */
[----:B------:R-:W-:Y:S01]  /*6780*/  @P0 LOP3.LUT R9, R7, 0x7ff00000, RZ, 0x3c, !PT ;  /* 0x7ff0000007090812 */ /* 0x000fe200078e3cff */
[----:B------:R-:W-:Y:S01]  /*6790*/  @P0 IMAD.MOV.U32 R8, RZ, RZ, RZ ;  /* 0x000000ffff080224 */ /* 0x000fe200078e00ff */
[----:B------:R-:W-:Y:S06]  /*67a0*/  @P0 BRA `(.L_x_71) ;  /* 0x0000000000700947 */ /* 0x000fec0003800000 */
[----:B------:R-:W-:-:S13]  /*67b0*/  ISETP.GE.U32.AND P0, PT, R10, 0x1000001, PT ;  /* 0x010000010a00780c */ /* 0x000fda0003f06070 */
[----:B------:R-:W-:Y:S05]  /*67c0*/  @!P0 BRA `(.L_x_72) ;  /* 0x0000000000388947 */ /* 0x000fea0003800000 */
[----:B------:R-:W-:Y:S01]  /*67d0*/  IADD3 R9, PT, PT, R7, -0x3fe00000, RZ ;  /* 0xc020000007097810 */ /* 0x000fe20007ffe0ff */
[----:B------:R-:W-:Y:S01]  /*67e0*/  IMAD.MOV.U32 R8, RZ, RZ, R6 ;  /* 0x000000ffff087224 */ /* 0x000fe200078e0006 */
[----:B------:R-:W-:Y:S02]  /*67f0*/  MOV R10, R3 ;  /* 0x00000003000a7202 */ /* 0x000fe40000000f00 */
[----:B------:R-:W0:Y:S04]  /*6800*/  MUFU.RCP64H R11, R9 ;  /* 0x00000009000b7308 */ /* 0x000e280000001800 */
[----:B0-----:R-:W-:-:S08]  /*6810*/  DFMA R12, -R8, R10, 1 ;  /* 0x3ff00000080c742b */ /* 0x001fd0000000010a */
[----:B------:R-:W-:-:S08]  /*6820*/  DFMA R12, R12, R12, R12 ;  /* 0x0000000c0c0c722b */ /* 0x000fd0000000000c */
[----:B------:R-:W-:-:S08]  /*6830*/  DFMA R12, R10, R12, R10 ;  /* 0x0000000c0a0c722b */ /* 0x000fd0000000000a */
[----:B------:R-:W-:-:S08]  /*6840*/  DFMA R10, -R8, R12, 1 ;  /* 0x3ff00000080a742b */ /* 0x000fd0000000010c */
[----:B------:R-:W-:-:S08]  /*6850*/  DFMA R10, R12, R10, R12 ;  /* 0x0000000a0c0a722b */ /* 0x000fd0000000000c */
[----:B------:R-:W-:-:S08]  /*6860*/  DMUL R10, R10, 2.2250738585072013831e-308 ;  /* 0x001000000a0a7828 */ /* 0x000fd00000000000 */
[----:B------:R-:W-:-:S08]  /*6870*/  DFMA R6, -R6, R10, 1 ;  /* 0x3ff000000606742b */ /* 0x000fd0000000010a */
[----:B------:R-:W-:-:S08]  /*6880*/  DFMA R6, R6, R6, R6 ;  /* 0x000000060606722b */ /* 0x000fd00000000006 */
[----:B------:R-:W-:Y:S01]  /*6890*/  DFMA R8, R10, R6, R10 ;  /* 0x000000060a08722b */ /* 0x000fe2000000000a */
[----:B------:R-:W-:Y:S10]  /*68a0*/  BRA `(.L_x_71) ;  /* 0x0000000000307947 */ /* 0x000ff40003800000 */
.L_x_72:
[----:B------:R-:W-:Y:S01]  /*68b0*/  DMUL R6, R6, 8.11296384146066816958e+31 ;  /* 0x4690000006067828 */ /* 0x000fe20000000000 */
[----:B------:R-:W-:-:S05]  /*68c0*/  IMAD.MOV.U32 R8, RZ, RZ, R3 ;  /* 0x000000ffff087224 */ /* 0x000fca00078e0003 */
[----:B------:R-:W0:Y:S02]  /*68d0*/  MUFU.RCP64H R9, R7 ;  /* 0x0000000700097308 */ /* 0x000e240000001800 */
[----:B0-----:R-:W-:-:S08]  /*68e0*/  DFMA R10, -R6, R8, 1 ;  /* 0x3ff00000060a742b */ /* 0x001fd00000000108 */
[----:B------:R-:W-:-:S08]  /*68f0*/  DFMA R10, R10, R10, R10 ;  /* 0x0000000a0a0a722b */ /* 0x000fd0000000000a */
[----:B------:R-:W-:-:S08]  /*6900*/  DFMA R10, R8, R10, R8 ;  /* 0x0000000a080a722b */ /* 0x000fd00000000008 */
[----:B------:R-:W-:-:S08]  /*6910*/  DFMA R8, -R6, R10, 1 ;  /* 0x3ff000000608742b */ /* 0x000fd0000000010a */
[----:B------:R-:W-:-:S08]  /*6920*/  DFMA R8, R10, R8, R10 ;  /* 0x000000080a08722b */ /* 0x000fd0000000000a */
[----:B------:R-:W-:Y:S01]  /*6930*/  DMUL R8, R8, 8.11296384146066816958e+31 ;  /* 0x4690000008087828 */ /* 0x000fe20000000000 */
[----:B------:R-:W-:Y:S10]  /*6940*/  BRA `(.L_x_71) ;  /* 0x0000000000087947 */ /* 0x000ff40003800000 */
.L_x_70:
[----:B------:R-:W-:Y:S02]  /*6950*/  LOP3.LUT R9, R7, 0x80000, RZ, 0xfc, !PT ;  /* 0x0008000007097812 */ /* 0x000fe400078efcff */
[----:B------:R-:W-:-:S07]  /*6960*/  MOV R8, R6 ;  /* 0x0000000600087202 */ /* 0x000fce0000000f00 */
.L_x_71:
[----:B------:R-:W-:Y:S05]  /*6970*/  BSYNC.RECONVERGENT B3 ;  /* 0x0000000000037941 */ /* 0x000fea0003800200 */
.L_x_69:
[----:B------:R-:W-:Y:S01]  /*6980*/  IMAD.MOV.U32 R3, RZ, RZ, 0x0 ;  /* 0x00000000ff037424 */ /* 0x000fe200078e00ff */
[----:B------:R-:W-:Y:S01]  /*6990*/  MOV R7, R9 ;  /* 0x0000000900077202 */ /* 0x000fe20000000f00 */
[----:B------:R-:W-:Y:S02]  /*69a0*/  IMAD.MOV.U32 R6, RZ, RZ, R8 ;  /* 0x000000ffff067224 */ /* 0x000fe400078e0008 */
[----:B------:R-:W-:Y:S05]  /*69b0*/  RET.REL.NODEC R2 `(_Z9zipKernelPfPiS0_iiS_S0_S0_iS_S0_S0_ii) ;  /* 0xffffff9402907950 */ /* 0x000fea0003c3ffff */
        .weak           $__internal_1_$__cuda_sm20_div_rn_f64_full
        .type           $__internal_1_$__cuda_sm20_div_rn_f64_full,@function
        .size           $__internal_1_$__cuda_sm20_div_rn_f64_full,($__internal_2_$__cuda_sm20_rcp_rn_f32_slowpath - $__internal_1_$__cuda_sm20_div_rn_f64_full)
$__internal_1_$__cuda_sm20_div_rn_f64_full:
[C---:B------:R-:W-:Y:S01]  /*69c0*/  FSETP.GEU.AND P0, PT, |R7|.reuse, 1.469367938527859385e-39, PT ;  /* 0x001000000700780b */ /* 0x040fe20003f0e200 */
[----:B------:R-:W-:Y:S01]  /*69d0*/  IMAD.MOV.U32 R16, RZ, RZ, 0x1 ;  /* 0x00000001ff107424 */ /* 0x000fe200078e00ff */
[----:B------:R-:W-:Y:S01]  /*69e0*/  LOP3.LUT R2, R7, 0x800fffff, RZ, 0xc0, !PT ;  /* 0x800fffff07027812 */ /* 0x000fe200078ec0ff */
[----:B------:R-:W-:Y:S01]  /*69f0*/  IMAD.MOV.U32 R8, RZ, RZ, R12 ;  /* 0x000000ffff087224 */ /* 0x000fe200078e000c */
[----:B------:R-:W-:Y:S01]  /*6a00*/  MOV R9, R13 ;  /* 0x0000000d00097202 */ /* 0x000fe20000000f00 */
[----:B------:R-:W-:Y:S01]  /*6a10*/  BSSY.RECONVERGENT B3, `(.L_x_73) ;  /* 0x0000055000037945 */ /* 0x000fe20003800200 */
[----:B------:R-:W-:Y:S02]  /*6a20*/  LOP3.LUT R3, R2, 0x3ff00000, RZ, 0xfc, !PT ;  /* 0x3ff0000002037812 */ /* 0x000fe400078efcff */
[----:B------:R-:W-:Y:S02]  /*6a30*/  MOV R2, R6 ;  /* 0x0000000600027202 */ /* 0x000fe40000000f00 */
[----:B------:R-:W-:-:S02]  /*6a40*/  FSETP.GEU.AND P2, PT, |R9|, 1.469367938527859385e-39, PT ;  /* 0x001000000900780b */ /* 0x000fc40003f4e200 */
[----:B------:R-:W-:Y:S01]  /*6a50*/  LOP3.LUT R12, R9, 0x7ff00000, RZ, 0xc0, !PT ;  /* 0x7ff00000090c7812 */ /* 0x000fe200078ec0ff */
[----:B------:R-:W-:Y:S01]  /*6a60*/  @!P0 DMUL R2, R6, 8.98846567431157953865e+307 ;  /* 0x7fe0000006028828 */ /* 0x000fe20000000000 */
[----:B------:R-:W-:-:S04]  /*6a70*/  LOP3.LUT R15, R7, 0x7ff00000, RZ, 0xc0, !PT ;  /* 0x7ff00000070f7812 */ /* 0x000fc800078ec0ff */
[C---:B------:R-:W-:Y:S01]  /*6a80*/  ISETP.GE.U32.AND P1, PT, R12.reuse, R15, PT ;  /* 0x0000000f0c00720c */ /* 0x040fe20003f26070 */
[----:B------:R-:W0:Y:S04]  /*6a90*/  MUFU.RCP64H R17, R3 ;  /* 0x0000000300117308 */ /* 0x000e280000001800 */
[----:B------:R-:W-:Y:S02]  /*6aa0*/  @!P2 LOP3.LUT R13, R7, 0x7ff00000, RZ, 0xc0, !PT ;  /* 0x7ff00000070da812 */ /* 0x000fe400078ec0ff */
[----:B------:R-:W-:Y:S02]  /*6ab0*/  @!P2 MOV R18, RZ ;  /* 0x000000ff0012a202 */ /* 0x000fe40000000f00 */
[----:B------:R-:W-:Y:S02]  /*6ac0*/  @!P2 ISETP.GE.U32.AND P3, PT, R12, R13, PT ;  /* 0x0000000d0c00a20c */ /* 0x000fe40003f66070 */
[----:B------:R-:W-:-:S04]  /*6ad0*/  MOV R13, 0x1ca00000 ;  /* 0x1ca00000000d7802 */ /* 0x000fc80000000f00 */
[----:B------:R-:W-:Y:S01]  /*6ae0*/  @!P2 SEL R19, R13, 0x63400000, !P3 ;  /* 0x634000000d13a807 */ /* 0x000fe20005800000 */
[----:B0-----:R-:W-:-:S03]  /*6af0*/  DFMA R10, R16, -R2, 1 ;  /* 0x3ff00000100a742b */ /* 0x001fc60000000802 */
[----:B------:R-:W-:-:S04]  /*6b00*/  @!P2 LOP3.LUT R19, R19, 0x80000000, R9, 0xf8, !PT ;  /* 0x800000001313a812 */ /* 0x000fc800078ef809 */
[----:B------:R-:W-:Y:S01]  /*6b10*/  @!P2 LOP3.LUT R19, R19, 0x100000, RZ, 0xfc, !PT ;  /* 0x001000001313a812 */ /* 0x000fe200078efcff */
[----:B------:R-:W-:-:S08]  /*6b20*/  DFMA R10, R10, R10, R10 ;  /* 0x0000000a0a0a722b */ /* 0x000fd0000000000a */
[----:B------:R-:W-:Y:S01]  /*6b30*/  DFMA R16, R16, R10, R16 ;  /* 0x0000000a1010722b */ /* 0x000fe20000000010 */
[----:B------:R-:W-:Y:S01]  /*6b40*/  SEL R11, R13, 0x63400000, !P1 ;  /* 0x634000000d0b7807 */ /* 0x000fe20004800000 */
[----:B------:R-:W-:-:S03]  /*6b50*/  IMAD.MOV.U32 R10, RZ, RZ, R8 ;  /* 0x000000ffff0a7224 */ /* 0x000fc600078e0008 */
[----:B------:R-:W-:-:S03]  /*6b60*/  LOP3.LUT R11, R11, 0x800fffff, R9, 0xf8, !PT ;  /* 0x800fffff0b0b7812 */ /* 0x000fc600078ef809 */
[----:B------:R-:W-:-:S03]  /*6b70*/  DFMA R20, R16, -R2, 1 ;  /* 0x3ff000001014742b */ /* 0x000fc60000000802 */
[----:B------:R-:W-:-:S05]  /*6b80*/  @!P2 DFMA R10, R10, 2, -R18 ;  /* 0x400000000a0aa82b */ /* 0x000fca0000000812 */
[----:B------:R-:W-:Y:S01]  /*6b90*/  DFMA R16, R16, R20, R16 ;  /* 0x000000141010722b */ /* 0x000fe20000000010 */
[----:B------:R-:W-:Y:S01]  /*6ba0*/  IMAD.MOV.U32 R21, RZ, RZ, R12 ;  /* 0x000000ffff157224 */ /* 0x000fe200078e000c */
[----:B------:R-:W-:Y:S02]  /*6bb0*/  MOV R20, R15 ;  /* 0x0000000f00147202 */ /* 0x000fe40000000f00 */
[----:B------:R-:W-:Y:S02]  /*6bc0*/  @!P0 LOP3.LUT R20, R3, 0x7ff00000, RZ, 0xc0, !PT ;  /* 0x7ff0000003148812 */ /* 0x000fe400078ec0ff */
[----:B------:R-:W-:Y:S02]  /*6bd0*/  @!P2 LOP3.LUT R21, R11, 0x7ff00000, RZ, 0xc0, !PT ;  /* 0x7ff000000b15a812 */ /* 0x000fe400078ec0ff */
[----:B------:R-:W-:Y:S01]  /*6be0*/  DMUL R18, R16, R10 ;  /* 0x0000000a10127228 */ /* 0x000fe20000000000 */
[----:B------:R-:W-:Y:S02]  /*6bf0*/  IADD3 R23, PT, PT, R20, -0x1, RZ ;  /* 0xffffffff14177810 */ /* 0x000fe40007ffe0ff */
[----:B------:R-:W-:-:S05]  /*6c00*/  VIADD R22, R21, 0xffffffff ;  /* 0xffffffff15167836 */ /* 0x000fca0000000000 */
[----:B------:R-:W-:Y:S01]  /*6c10*/  DFMA R14, R18, -R2, R10 ;  /* 0x80000002120e722b */ /* 0x000fe2000000000a */
[----:B------:R-:W-:-:S04]  /*6c20*/  ISETP.GT.U32.AND P0, PT, R22, 0x7feffffe, PT ;  /* 0x7feffffe1600780c */ /* 0x000fc80003f04070 */
[----:B------:R-:W-:-:S03]  /*6c30*/  ISETP.GT.U32.OR P0, PT, R23, 0x7feffffe, P0 ;  /* 0x7feffffe1700780c */ /* 0x000fc60000704470 */
[----:B------:R-:W-:-:S10]  /*6c40*/  DFMA R14, R16, R14, R18 ;  /* 0x0000000e100e722b */ /* 0x000fd40000000012 */
[----:B------:R-:W-:Y:S05]  /*6c50*/  @P0 BRA `(.L_x_74) ;  /* 0x00000000006c0947 */ /* 0x000fea0003800000 */
[----:B------:R-:W-:-:S04]  /*6c60*/  LOP3.LUT R9, R7, 0x7ff00000, RZ, 0xc0, !PT ;  /* 0x7ff0000007097812 */ /* 0x000fc800078ec0ff */
[CC--:B------:R-:W-:Y:S02]  /*6c70*/  VIADDMNMX R8, R12.reuse, -R9.reuse, 0xb9600000, !PT ;  /* 0xb96000000c087446 */ /* 0x0c0fe40007800909 */
[----:B------:R-:W-:Y:S02]  /*6c80*/  ISETP.GE.U32.AND P0, PT, R12, R9, PT ;  /* 0x000000090c00720c */ /* 0x000fe40003f06070 */
[----:B------:R-:W-:Y:S02]  /*6c90*/  VIMNMX R8, PT, PT, R8, 0x46a00000, PT ;  /* 0x46a0000008087848 */ /* 0x000fe40003fe0100 */
[----:B------:R-:W-:-:S05]  /*6ca0*/  SEL R13, R13, 0x63400000, !P0 ;  /* 0x634000000d0d7807 */ /* 0x000fca0004000000 */
[----:B------:R-:W-:Y:S02]  /*6cb0*/  IMAD.IADD R16, R8, 0x1, -R13 ;  /* 0x0000000108107824 */ /* 0x000fe400078e0a0d */
[----:B------:R-:W-:-:S03]  /*6cc0*/  IMAD.MOV.U32 R8, RZ, RZ, RZ ;  /* 0x000000ffff087224 */ /* 0x000fc600078e00ff */
[----:B------:R-:W-:-:S06]  /*6cd0*/  IADD3 R9, PT, PT, R16, 0x7fe00000, RZ ;  /* 0x7fe0000010097810 */ /* 0x000fcc0007ffe0ff */
[----:B------:R-:W-:-:S10]  /*6ce0*/  DMUL R12, R14, R8 ;  /* 0x000000080e0c7228 */ /* 0x000fd40000000000 */
[----:B------:R-:W-:-:S13]  /*6cf0*/  FSETP.GTU.AND P0, PT, |R13|, 1.469367938527859385e-39, PT ;  /* 0x001000000d00780b */ /* 0x000fda0003f0c200 */
[----:B------:R-:W-:Y:S05]  /*6d00*/  @P0 BRA `(.L_x_75) ;  /* 0x0000000000940947 */ /* 0x000fea0003800000 */
[----:B------:R-:W-:Y:S01]  /*6d10*/  DFMA R2, R14, -R2, R10 ;  /* 0x800000020e02722b */ /* 0x000fe2000000000a */
[----:B------:R-:W-:-:S09]  /*6d20*/  MOV R8, RZ ;  /* 0x000000ff00087202 */ /* 0x000fd20000000f00 */
[C---:B------:R-:W-:Y:S02]  /*6d30*/  FSETP.NEU.AND P0, PT, R3.reuse, RZ, PT ;  /* 0x000000ff0300720b */ /* 0x040fe40003f0d000 */
[----:B------:R-:W-:-:S04]  /*6d40*/  LOP3.LUT R7, R3, 0x80000000, R7, 0x48, !PT ;  /* 0x8000000003077812 */ /* 0x000fc800078e4807 */
[----:B------:R-:W-:-:S07]  /*6d50*/  LOP3.LUT R9, R7, R9, RZ, 0xfc, !PT ;  /* 0x0000000907097212 */ /* 0x000fce00078efcff */
[----:B------:R-:W-:Y:S05]  /*6d60*/  @!P0 BRA `(.L_x_75) ;  /* 0x00000000007c8947 */ /* 0x000fea0003800000 */
[----:B------:R-:W-:Y:S01]  /*6d70*/  IMAD.MOV R3, RZ, RZ, -R16 ;  /* 0x000000ffff037224 */ /* 0x000fe200078e0a10 */
[----:B------:R-:W-:Y:S01]  /*6d80*/  MOV R2, RZ ;  /* 0x000000ff00027202 */ /* 0x000fe20000000f00 */
[----:B------:R-:W-:-:S05]  /*6d90*/  DMUL.RP R8, R14, R8 ;  /* 0x000000080e087228 */ /* 0x000fca0000008000 */
[----:B------:R-:W-:-:S05]  /*6da0*/  DFMA R2, R12, -R2, R14 ;  /* 0x800000020c02722b */ /* 0x000fca000000000e */
[----:B------:R-:W-:Y:S02]  /*6db0*/  LOP3.LUT R7, R9, R7, RZ, 0x3c, !PT ;  /* 0x0000000709077212 */ /* 0x000fe400078e3cff */
[----:B------:R-:W-:-:S04]  /*6dc0*/  IADD3 R2, PT, PT, -R16, -0x43300000, RZ ;  /* 0xbcd0000010027810 */ /* 0x000fc80007ffe1ff */
[----:B------:R-:W-:-:S04]  /*6dd0*/  FSETP.NEU.AND P0, PT, |R3|, R2, PT ;  /* 0x000000020300720b */ /* 0x000fc80003f0d200 */
[----:B------:R-:W-:Y:S02]  /*6de0*/  FSEL R12, R8, R12, !P0 ;  /* 0x0000000c080c7208 */ /* 0x000fe40004000000 */
[----:B------:R-:W-:Y:S01]  /*6df0*/  FSEL R13, R7, R13, !P0 ;  /* 0x0000000d070d7208 */ /* 0x000fe20004000000 */
[----:B------:R-:W-:Y:S06]  /*6e00*/  BRA `(.L_x_75) ;  /* 0x0000000000547947 */ /* 0x000fec0003800000 */
.L_x_74:
[----:B------:R-:W-:-:S14]  /*6e10*/  DSETP.NAN.AND P0, PT, R8, R8, PT ;  /* 0x000000080800722a */ /* 0x000fdc0003f08000 */
[----:B------:R-:W-:Y:S05]  /*6e20*/  @P0 BRA `(.L_x_76) ;  /* 0x0000000000440947 */ /* 0x000fea0003800000 */
[----:B------:R-:W-:-:S14]  /*6e30*/  DSETP.NAN.AND P0, PT, R6, R6, PT ;  /* 0x000000060600722a */ /* 0x000fdc0003f08000 */
[----:B------:R-:W-:Y:S05]  /*6e40*/  @P0 BRA `(.L_x_77) ;  /* 0x0000000000300947 */ /* 0x000fea0003800000 */
[----:B------:R-:W-:Y:S01]  /*6e50*/  ISETP.NE.AND P0, PT, R21, R20, PT ;  /* 0x000000141500720c */ /* 0x000fe20003f05270 */
[----:B------:R-:W-:Y:S01]  /*6e60*/  IMAD.MOV.U32 R12, RZ, RZ, 0x0 ;  /* 0x00000000ff0c7424 */ /* 0x000fe200078e00ff */
[----:B------:R-:W-:-:S11]  /*6e70*/  MOV R13, 0xfff80000 ;  /* 0xfff80000000d7802 */ /* 0x000fd60000000f00 */
[----:B------:R-:W-:Y:S05]  /*6e80*/  @!P0 BRA `(.L_x_75) ;  /* 0x0000000000348947 */ /* 0x000fea0003800000 */
[----:B------:R-:W-:Y:S02]  /*6e90*/  ISETP.NE.AND P0, PT, R21, 0x7ff00000, PT ;  /* 0x7ff000001500780c */ /* 0x000fe40003f05270 */
[----:B------:R-:W-:Y:S02]  /*6ea0*/  LOP3.LUT R13, R9, 0x80000000, R7, 0x48, !PT ;  /* 0x80000000090d7812 */ /* 0x000fe400078e4807 */
[----:B------:R-:W-:-:S13]  /*6eb0*/  ISETP.EQ.OR P0, PT, R20, RZ, !P0 ;  /* 0x000000ff1400720c */ /* 0x000fda0004702670 */
[----:B------:R-:W-:Y:S01]  /*6ec0*/  @P0 LOP3.LUT R2, R13, 0x7ff00000, RZ, 0xfc, !PT ;  /* 0x7ff000000d020812 */ /* 0x000fe200078efcff */
[----:B------:R-:W-:Y:S01]  /*6ed0*/  @!P0 IMAD.MOV.U32 R12, RZ, RZ, RZ ;  /* 0x000000ffff0c8224 */ /* 0x000fe200078e00ff */
[----:B------:R-:W-:-:S03]  /*6ee0*/  @P0 MOV R12, RZ ;  /* 0x000000ff000c0202 */ /* 0x000fc60000000f00 */
[----:B------:R-:W-:Y:S01]  /*6ef0*/  @P0 IMAD.MOV.U32 R13, RZ, RZ, R2 ;  /* 0x000000ffff0d0224 */ /* 0x000fe200078e0002 */
[----:B------:R-:W-:Y:S06]  /*6f00*/  BRA `(.L_x_75) ;  /* 0x0000000000147947 */ /* 0x000fec0003800000 */
.L_x_77:
[----:B------:R-:W-:Y:S02]  /*6f10*/  LOP3.LUT R13, R7, 0x80000, RZ, 0xfc, !PT ;  /* 0x00080000070d7812 */ /* 0x000fe400078efcff */
[----:B------:R-:W-:Y:S01]  /*6f20*/  MOV R12, R6 ;  /* 0x00000006000c7202 */ /* 0x000fe20000000f00 */
[----:B------:R-:W-:Y:S06]  /*6f30*/  BRA `(.L_x_75) ;  /* 0x0000000000087947 */ /* 0x000fec0003800000 */
.L_x_76:
[----:B------:R-:W-:Y:S01]  /*6f40*/  LOP3.LUT R13, R9, 0x80000, RZ, 0xfc, !PT ;  /* 0x00080000090d7812 */ /* 0x000fe200078efcff */
[----:B------:R-:W-:-:S07]  /*6f50*/  IMAD.MOV.U32 R12, RZ, RZ, R8 ;  /* 0x000000ffff0c7224 */ /* 0x000fce00078e0008 */
.L_x_75:
[----:B------:R-:W-:Y:S05]  /*6f60*/  BSYNC.RECONVERGENT B3 ;  /* 0x0000000000037941 */ /* 0x000fea0003800200 */
.L_x_73:
[----:B------:R-:W-:Y:S01]  /*6f70*/  MOV R2, R0 ;  /* 0x0000000000027202 */ /* 0x000fe20000000f00 */
[----:B------:R-:W-:-:S04]  /*6f80*/  IMAD.MOV.U32 R3, RZ, RZ, 0x0 ;  /* 0x00000000ff037424 */ /* 0x000fc800078e00ff */
[----:B------:R-:W-:Y:S05]  /*6f90*/  RET.REL.NODEC R2 `(_Z9zipKernelPfPiS0_iiS_S0_S0_iS_S0_S0_ii) ;  /* 0xffffff9002187950 */ /* 0x000fea0003c3ffff */
        .weak           $__internal_2_$__cuda_sm20_rcp_rn_f32_slowpath
        .type           $__internal_2_$__cuda_sm20_rcp_rn_f32_slowpath,@function
        .size           $__internal_2_$__cuda_sm20_rcp_rn_f32_slowpath,(.L_x_297 - $__internal_2_$__cuda_sm20_rcp_rn_f32_slowpath)
$__internal_2_$__cuda_sm20_rcp_rn_f32_slowpath:
[----:B------:R-:W-:Y:S01]  /*6fa0*/  SHF.L.U32 R0, R7, 0x1, RZ ;  /* 0x0000000107007819 */ /* 0x000fe200000006ff */
[----:B------:R-:W-:Y:S03]  /*6fb0*/  BSSY.RECONVERGENT B2, `(.L_x_78) ;  /* 0x0000031000027945 */ /* 0x000fe60003800200 */
[----:B------:R-:W-:Y:S01]  /*6fc0*/  SHF.R.U32.HI R9, RZ, 0x18, R0 ;  /* 0x00000018ff097819 */ /* 0x000fe20000011600 */
[----:B------:R-:W-:-:S03]  /*6fd0*/  IMAD.MOV.U32 R0, RZ, RZ, R7 ;  /* 0x000000ffff007224 */ /* 0x000fc600078e0007 */
[----:B------:R-:W-:-:S13]  /*6fe0*/  ISETP.NE.U32.AND P0, PT, R9, RZ, PT ;  /* 0x000000ff0900720c */ /* 0x000fda0003f05070 */
[----:B------:R-:W-:Y:S05]  /*6ff0*/  @P0 BRA `(.L_x_79) ;  /* 0x0000000000280947 */ /* 0x000fea0003800000 */
[----:B------:R-:W-:-:S04]  /*7000*/  SHF.L.U32 R2, R0, 0x1, RZ ;  /* 0x0000000100027819 */ /* 0x000fc800000006ff */
[----:B------:R-:W-:-:S13]  /*7010*/  ISETP.NE.AND P0, PT, R2, RZ, PT ;  /* 0x000000ff0200720c */ /* 0x000fda0003f05270 */
[----:B------:R-:W-:Y:S01]  /*7020*/  @P0 FFMA R7, R0, 1.84467440737095516160e+19, RZ ;  /* 0x5f80000000070823 */ /* 0x000fe200000000ff */
[----:B------:R-:W-:Y:S08]  /*7030*/  @!P0 MUFU.RCP R3, R0 ;  /* 0x0000000000038308 */ /* 0x000ff00000001000 */
[----:B------:R-:W0:Y:S02]  /*7040*/  @P0 MUFU.RCP R2, R7 ;  /* 0x0000000700020308 */ /* 0x000e240000001000 */
[----:B0-----:R-:W-:-:S04]  /*7050*/  @P0 FFMA R8, R7, R2, -1 ;  /* 0xbf80000007080423 */ /* 0x001fc80000000002 */
[----:B------:R-:W-:-:S04]  /*7060*/  @P0 FADD.FTZ R9, -R8, -RZ ;  /* 0x800000ff08090221 */ /* 0x000fc80000010100 */
[----:B------:R-:W-:-:S04]  /*7070*/  @P0 FFMA R2, R2, R9, R2 ;  /* 0x0000000902020223 */ /* 0x000fc80000000002 */
[----:B------:R-:W-:Y:S01]  /*7080*/  @P0 FFMA R3, R2, 1.84467440737095516160e+19, RZ ;  /* 0x5f80000002030823 */ /* 0x000fe200000000ff */
[----:B------:R-:W-:Y:S06]  /*7090*/  BRA `(.L_x_80) ;  /* 0x0000000000887947 */ /* 0x000fec0003800000 */
.L_x_79:
[----:B------:R-:W-:-:S05]  /*70a0*/  VIADD R11, R9, 0xffffff03 ;  /* 0xffffff03090b7836 */ /* 0x000fca0000000000 */
[----:B------:R-:W-:-:S13]  /*70b0*/  ISETP.GT.U32.AND P0, PT, R11, 0x1, PT ;  /* 0x000000010b00780c */ /* 0x000fda0003f04070 */
[----:B------:R-:W-:Y:S05]  /*70c0*/  @P0 BRA `(.L_x_81) ;  /* 0x0000000000780947 */ /* 0x000fea0003800000 */
[----:B------:R-:W-:Y:S01]  /*70d0*/  LOP3.LUT R2, R0, 0x7fffff, RZ, 0xc0, !PT ;  /* 0x007fffff00027812 */ /* 0x000fe200078ec0ff */
[----:B------:R-:W-:-:S03]  /*70e0*/  HFMA2 R10, -RZ, RZ, 0, 1.78813934326171875e-07 ;  /* 0x00000003ff0a7431 */ /* 0x000fc600000001ff */
[----:B------:R-:W-:-:S04]  /*70f0*/  LOP3.LUT R2, R2, 0x3f800000, RZ, 0xfc, !PT ;  /* 0x3f80000002027812 */ /* 0x000fc800078efcff */
[----:B------:R-:W0:Y:S01]  /*7100*/  MUFU.RCP R3, R2 ;  /* 0x0000000200037308 */ /* 0x000e220000001000 */
[----:B------:R-:W-:Y:S01]  /*7110*/  SHF.L.U32 R10, R10, R11, RZ ;  /* 0x0000000b0a0a7219 */ /* 0x000fe200000006ff */
[----:B0-----:R-:W-:-:S04]  /*7120*/  FFMA R7, R2, R3, -1 ;  /* 0xbf80000002077423 */ /* 0x001fc80000000003 */
[----:B------:R-:W-:-:S04]  /*7130*/  FADD.FTZ R8, -R7, -RZ ;  /* 0x800000ff07087221 */ /* 0x000fc80000010100 */
[CCC-:B------:R-:W-:Y:S01]  /*7140*/  FFMA.RM R7, R3.reuse, R8.reuse, R3.reuse ;  /* 0x0000000803077223 */ /* 0x1c0fe20000004003 */
[----:B------:R-:W-:-:S04]  /*7150*/  FFMA.RP R8, R3, R8, R3 ;  /* 0x0000000803087223 */ /* 0x000fc80000008003 */
[C---:B------:R-:W-:Y:S02]  /*7160*/  LOP3.LUT R3, R7.reuse, 0x7fffff, RZ, 0xc0, !PT ;  /* 0x007fffff07037812 */ /* 0x040fe400078ec0ff */
[----:B------:R-:W-:Y:S02]  /*7170*/  FSETP.NEU.FTZ.AND P0, PT, R7, R8, PT ;  /* 0x000000080700720b */ /* 0x000fe40003f1d000 */
[----:B------:R-:W-:Y:S02]  /*7180*/  LOP3.LUT R3, R3, 0x800000, RZ, 0xfc, !PT ;  /* 0x0080000003037812 */ /* 0x000fe400078efcff */
[----:B------:R-:W-:Y:S02]  /*7190*/  SEL R7, RZ, 0xffffffff, !P0 ;  /* 0xffffffffff077807 */ /* 0x000fe40004000000 */
[----:B------:R-:W-:-:S03]  /*71a0*/  LOP3.LUT R10, R10, R3, RZ, 0xc0, !PT ;  /* 0x000000030a0a7212 */ /* 0x000fc600078ec0ff */
[----:B------:R-:W-:Y:S01]  /*71b0*/  IMAD.MOV R2, RZ, RZ, -R7 ;  /* 0x000000ffff027224 */ /* 0x000fe200078e0a07 */
[----:B------:R-:W-:-:S04]  /*71c0*/  SHF.R.U32.HI R10, RZ, R11, R10 ;  /* 0x0000000bff0a7219 */ /* 0x000fc8000001160a */
[----:B------:R-:W-:Y:S02]  /*71d0*/  LOP3.LUT P1, RZ, R2, R11, R3, 0xf8, !PT ;  /* 0x0000000b02ff7212 */ /* 0x000fe4000782f803 */
[C---:B------:R-:W-:Y:S02]  /*71e0*/  LOP3.LUT P0, RZ, R10.reuse, 0x1, RZ, 0xc0, !PT ;  /* 0x000000010aff7812 */ /* 0x040fe4000780c0ff */
[----:B------:R-:W-:-:S04]  /*71f0*/  LOP3.LUT P2, RZ, R10, 0x2, RZ, 0xc0, !PT ;  /* 0x000000020aff7812 */ /* 0x000fc8000784c0ff */
[----:B------:R-:W-:Y:S02]  /*7200*/  PLOP3.LUT P0, PT, P0, P1, P2, 0xe0, 0x0 ;  /* 0x000000000000781c */ /* 0x000fe40000703c20 */
[----:B------:R-:W-:Y:S02]  /*7210*/  LOP3.LUT P1, RZ, R0, 0x7fffff, RZ, 0xc0, !PT ;  /* 0x007fffff00ff7812 */ /* 0x000fe4000782c0ff */
[----:B------:R-:W-:-:S04]  /*7220*/  SEL R2, RZ, 0x1, !P0 ;  /* 0x00000001ff027807 */ /* 0x000fc80004000000 */
[----:B------:R-:W-:-:S04]  /*7230*/  IADD3 R2, PT, PT, -R2, RZ, RZ ;  /* 0x000000ff02027210 */ /* 0x000fc80007ffe1ff */
[----:B------:R-:W-:Y:S01]  /*7240*/  ISETP.GE.AND P0, PT, R2, RZ, PT ;  /* 0x000000ff0200720c */ /* 0x000fe20003f06270 */
[----:B------:R-:W-:-:S05]  /*7250*/  VIADD R2, R9, 0xffffff04 ;  /* 0xffffff0409027836 */ /* 0x000fca0000000000 */
[----:B------:R-:W-:-:S07]  /*7260*/  SHF.R.U32.HI R3, RZ, R2, R3 ;  /* 0x00000002ff037219 */ /* 0x000fce0000011603 */
[----:B------:R-:W-:-:S05]  /*7270*/  @!P0 IADD3 R3, PT, PT, R3, 0x1, RZ ;  /* 0x0000000103038810 */ /* 0x000fca0007ffe0ff */
[----:B------:R-:W-:-:S05]  /*7280*/  @!P1 IMAD.SHL.U32 R3, R3, 0x2, RZ ;  /* 0x0000000203039824 */ /* 0x000fca00078e00ff */
[----:B------:R-:W-:Y:S01]  /*7290*/  LOP3.LUT R3, R3, 0x80000000, R0, 0xf8, !PT ;  /* 0x8000000003037812 */ /* 0x000fe200078ef800 */
[----:B------:R-:W-:Y:S06]  /*72a0*/  BRA `(.L_x_80) ;  /* 0x0000000000047947 */ /* 0x000fec0003800000 */
.L_x_81:
[----:B------:R0:W1:Y:S02]  /*72b0*/  MUFU.RCP R3, R0 ;  /* 0x0000000000037308 */ /* 0x0000640000001000 */
.L_x_80:
[----:B------:R-:W-:Y:S05]  /*72c0*/  BSYNC.RECONVERGENT B2 ;  /* 0x0000000000027941 */ /* 0x000fea0003800200 */
.L_x_78:
[----:B------:R-:W-:-:S04]  /*72d0*/  MOV R7, 0x0 ;  /* 0x0000000000077802 */ /* 0x000fc80000000f00 */
[----:B01----:R-:W-:Y:S05]  /*72e0*/  RET.REL.NODEC R6 `(_Z9zipKernelPfPiS0_iiS_S0_S0_iS_S0_S0_ii) ;  /* 0xffffff8c06447950 */ /* 0x003fea0003c3ffff */
.L_x_82:
[----:B------:R-:W-:-:S00]  /*72f0*/  BRA `(.L_x_82) ;  /* 0xfffffffc00fc7947 */ /* 0x000fc0000383ffff */
[----:B------:R-:W-:-:S00]  /*7300*/  NOP ;  /* 0x0000000000007918 */ /* 0x000fc00000000000 */
[----:B------:R-:W-:-:S00]  /*7310*/  NOP ;  /* 0x0000000000007918 */ /* 0x000fc00000000000 */
[----:B------:R-:W-:-:S00]  /*7320*/  NOP ;  /* 0x0000000000007918 */ /* 0x000fc00000000000 */
[----:B------:R-:W-:-:S00]  /*7330*/  NOP ;  /* 0x0000000000007918 */ /* 0x000fc00000000000 */
[----:B------:R-:W-:-:S00]  /*7340*/  NOP ;  /* 0x0000000000007918 */ /* 0x000fc00000000000 */
[----:B------:R-:W-:-:S00]  /*7350*/  NOP ;  /* 0x0000000000007918 */ /* 0x000fc00000000000 */
[----:B------:R-:W-:-:S00]  /*7360*/  NOP ;  /* 0x0000000000007918 */ /* 0x000fc00000000000 */
[----:B------:R-:W-:-:S00]  /*7370*/  NOP ;  /* 0x0000000000007918 */ /* 0x000fc00000000000 */
.L_x_297:


//--------------------- .text._Z12reduceKernelPfPiS0_iS_S0_S0_ifii --------------------------
	.section	.text._Z12reduceKernelPfPiS0_iS_S0_S0_ifii,"ax",@progbits
	.align	128
        .global         _Z12reduceKernelPfPiS0_iS_S0_S0_ifii
        .type           _Z12reduceKernelPfPiS0_iS_S0_S0_ifii,@function
        .size           _Z12reduceKernelPfPiS0_iS_S0_S0_ifii,(.L_x_300 - _Z12reduceKernelPfPiS0_iS_S0_S0_ifii)
        .other          _Z12reduceKernelPfPiS0_iS_S0_S0_ifii,@"STO_CUDA_ENTRY STV_DEFAULT"
_Z12reduceKernelPfPiS0_iS_S0_S0_ifii:
.text._Z12reduceKernelPfPiS0_iS_S0_S0_ifii:
[----:B------:R-:W0:Y:S01]  /*0000*/  LDC R1, c[0x0][0x37c] ;  /* 0x0000df00ff017b82 */ /* 0x000e220000000800 */
[----:B------:R-:W1:Y:S07]  /*0010*/  S2R R11, SR_TID.X ;  /* 0x00000000000b7919 */ /* 0x000e6e0000002100 */
[----:B------:R-:W1:Y:S01]  /*0020*/  S2UR UR4, SR_CTAID.X ;  /* 0x00000000000479c3 */ /* 0x000e620000002500 */
[----:B------:R-:W2:Y:S01]  /*0030*/  LDCU UR5, c[0x0][0x398] ;  /* 0x00007300ff0577ac */ /* 0x000ea20008000800 */
[----:B0-----:R-:W-:-:S05]  /*0040*/  VIADD R1, R1, 0xffffffb0 ;  /* 0xffffffb001017836 */ /* 0x001fca0000000000 */
[----:B------:R-:W-:Y:S01]  /*0050*/  R2UR UR14, R1 ;  /* 0x00000000010e72ca */ /* 0x000fe200000e0000 */
[----:B------:R-:W1:Y:S02]  /*0060*/  LDC R0, c[0x0][0x360] ;  /* 0x0000d800ff007b82 */ /* 0x000e640000000800 */
[----:B-1----:R-:W-:-:S05]  /*0070*/  IMAD R11, R0, UR4, R11 ;  /* 0x00000004000b7c24 */ /* 0x002fca000f8e020b */
[----:B--2---:R-:W-:-:S13]  /*0080*/  ISETP.GE.AND P0, PT, R11, UR5, PT ;  /* 0x000000050b007c0c */ /* 0x004fda000bf06270 */
[----:B------:R-:W-:Y:S05]  /*0090*/  @P0 EXIT ;  /* 0x000000000000094d */ /* 0x000fea0003800000 */
[----:B------:R-:W0:Y:S01]  /*00a0*/  LDCU UR6, c[0x0][0x3c0] ;  /* 0x00007800ff0677ac */ /* 0x000e220008000800 */
[----:B------:R-:W-:Y:S01]  /*00b0*/  CS2R R4, SRZ ;  /* 0x0000000000047805 */ /* 0x000fe2000001ff00 */
[----:B------:R-:W1:Y:S01]  /*00c0*/  LDCU UR4, c[0x0][0x3bc] ;  /* 0x00007780ff0477ac */ /* 0x000e620008000800 */
[----:B------:R-:W2:Y:S01]  /*00d0*/  LDCU.64 UR12, c[0x0][0x358] ;  /* 0x00006b00ff0c77ac */ /* 0x000ea20008000a00 */
[----:B0-----:R-:W-:Y:S01]  /*00e0*/  UISETP.GE.AND UP0, UPT, UR6, 0x1, UPT ;  /* 0x000000010600788c */ /* 0x001fe2000bf06270 */
[----:B-1----:R-:W-:-:S08]  /*00f0*/  IMAD.U32 R0, RZ, RZ, UR4 ;  /* 0x00000004ff007e24 */ /* 0x002fd0000f8e00ff */
[----:B--2---:R-:W-:Y:S05]  /*0100*/  BRA.U !UP0, `(.L_x_83) ;  /* 0x0000002508e87547 */ /* 0x004fea000b800000 */
[----:B------:R-:W0:Y:S01]  /*0110*/  LDCU UR4, c[0x0][0x3c0] ;  /* 0x00007800ff0477ac */ /* 0x000e220008000800 */
[----:B------:R-:W-:Y:S02]  /*0120*/  UISETP.GE.U32.AND UP1, UPT, UR6, 0x8, UPT ;  /* 0x000000080600788c */ /* 0x000fe4000bf26070 */
[----:B------:R-:W-:-:S04]  /*0130*/  ULOP3.LUT UR7, UR6, 0x7, URZ, 0xc0, !UPT ;  /* 0x0000000706077892 */ /* 0x000fc8000f8ec0ff */
[----:B------:R-:W-:Y:S01]  /*0140*/  UISETP.NE.AND UP0, UPT, UR7, URZ, UPT ;  /* 0x000000ff0700728c */ /* 0x000fe2000bf05270 */
[----:B0-----:R-:W-:Y:S02]  /*0150*/  MOV R2, UR4 ;  /* 0x0000000400027c02 */ /* 0x001fe40008000f00 */
[----:B------:R-:W-:Y:S08]  /*0160*/  BRA.U !UP1, `(.L_x_84) ;  /* 0x0000001109147547 */ /* 0x000ff0000b800000 */
[----:B------:R-:W0:Y:S01]  /*0170*/  LDC.64 R14, c[0x0][0x388] ;  /* 0x0000e200ff0e7b82 */ /* 0x000e220000000a00 */
[----:B------:R-:W-:Y:S01]  /*0180*/  IMAD.U32 R2, RZ, RZ, UR4 ;  /* 0x00000004ff027e24 */ /* 0x000fe2000f8e00ff */
[----:B------:R-:W-:Y:S01]  /*0190*/  ULOP3.LUT UR5, UR6, 0x7ffffff8, URZ, 0xc0, !UPT ;  /* 0x7ffffff806057892 */ /* 0x000fe2000f8ec0ff */
[----:B------:R-:W-:-:S11]  /*01a0*/  UMOV UR4, URZ ;  /* 0x000000ff00047c82 */ /* 0x000fd60008000000 */
.L_x_85:
[----:B-1----:R-:W-:-:S04]  /*01b0*/  VIADD R4, R2, 0xffffffff ;  /* 0xffffffff02047836 */ /* 0x002fc80000000000 */
[----:B0-----:R-:W-:-:S06]  /*01c0*/  IMAD.WIDE.U32 R20, R4, 0x4, R14 ;  /* 0x0000000404147825 */ /* 0x001fcc00078e000e */
[----:B------:R-:W2:Y:S01]  /*01d0*/  LDG.E R20, desc[UR12][R20.64] ;  /* 0x0000000c14147981 */ /* 0x000ea2000c1e1900 */
[----:B------:R-:W-:-:S05]  /*01e0*/  IADD3 R6, PT, PT, R2, -0x2, RZ ;  /* 0xfffffffe02067810 */ /* 0x000fca0007ffe0ff */
[----:B------:R-:W-:-:S05]  /*01f0*/  IMAD.WIDE.U32 R16, R6, 0x4, R14 ;  /* 0x0000000406107825 */ /* 0x000fca00078e000e */
[----:B------:R-:W3:Y:S01]  /*0200*/  LDG.E R3, desc[UR12][R16.64] ;  /* 0x0000000c10037981 */ /* 0x000ee2000c1e1900 */
[----:B------:R-:W-:-:S04]  /*0210*/  VIADD R8, R2, 0xfffffffd ;  /* 0xfffffffd02087836 */ /* 0x000fc80000000000 */
[----:B------:R-:W-:-:S05]  /*0220*/  IMAD.WIDE.U32 R22, R8, 0x4, R14 ;  /* 0x0000000408167825 */ /* 0x000fca00078e000e */
[----:B------:R0:W4:Y:S01]  /*0230*/  LDG.E R5, desc[UR12][R22.64] ;  /* 0x0000000c16057981 */ /* 0x000122000c1e1900 */
[----:B------:R-:W-:-:S04]  /*0240*/  VIADD R10, R2, 0xfffffffc ;  /* 0xfffffffc020a7836 */ /* 0x000fc80000000000 */
[----:B------:R-:W-:-:S05]  /*0250*/  IMAD.WIDE.U32 R24, R10, 0x4, R14 ;  /* 0x000000040a187825 */ /* 0x000fca00078e000e */
[----:B------:R1:W5:Y:S01]  /*0260*/  LDG.E R7, desc[UR12][R24.64] ;  /* 0x0000000c18077981 */ /* 0x000362000c1e1900 */
[----:B------:R-:W-:-:S05]  /*0270*/  IADD3 R12, PT, PT, R2, -0x5, RZ ;  /* 0xfffffffb020c7810 */ /* 0x000fca0007ffe0ff */
[----:B------:R-:W-:-:S05]  /*0280*/  IMAD.WIDE.U32 R18, R12, 0x4, R14 ;  /* 0x000000040c127825 */ /* 0x000fca00078e000e */
[----:B------:R3:W5:Y:S01]  /*0290*/  LDG.E R9, desc[UR12][R18.64] ;  /* 0x0000000c12097981 */ /* 0x000762000c1e1900 */
[----:B0-----:R-:W-:Y:S02]  /*02a0*/  IABS R23, R11 ;  /* 0x0000000b00177213 */ /* 0x001fe40000000000 */
[-C--:B--2---:R-:W-:Y:S02]  /*02b0*/  IABS R13, R20.reuse ;  /* 0x00000014000d7213 */ /* 0x084fe40000000000 */
[----:B-1----:R-:W-:Y:S02]  /*02c0*/  IABS R24, R20 ;  /* 0x0000001400187213 */ /* 0x002fe40000000000 */
[----:B------:R-:W0:Y:S01]  /*02d0*/  I2F.RP R26, R13 ;  /* 0x0000000d001a7306 */ /* 0x000e220000209400 */
[----:B---3--:R-:W-:-:S07]  /*02e0*/  IABS R21, R3 ;  /* 0x0000000300157213 */ /* 0x008fce0000000000 */
[----:B------:R-:W1:Y:S08]  /*02f0*/  I2F.RP R18, R21 ;  /* 0x0000001500127306 */ /* 0x000e700000209400 */
[----:B0-----:R-:W0:Y:S08]  /*0300*/  MUFU.RCP R26, R26 ;  /* 0x0000001a001a7308 */ /* 0x001e300000001000 */
[----:B-1----:R-:W-:Y:S01]  /*0310*/  MUFU.RCP R18, R18 ;  /* 0x0000001200127308 */ /* 0x002fe20000001000 */
[----:B0-----:R-:W-:-:S07]  /*0320*/  VIADD R16, R26, 0xffffffe ;  /* 0x0ffffffe1a107836 */ /* 0x001fce0000000000 */
[----:B------:R0:W1:Y:S02]  /*0330*/  F2I.FTZ.U32.TRUNC.NTZ R17, R16 ;  /* 0x0000001000117305 */ /* 0x000064000021f000 */
[----:B0-----:R-:W-:Y:S02]  /*0340*/  HFMA2 R16, -RZ, RZ, 0, 0 ;  /* 0x00000000ff107431 */ /* 0x001fe400000001ff */
[----:B-1----:R-:W-:-:S04]  /*0350*/  IMAD.MOV R22, RZ, RZ, -R17 ;  /* 0x000000ffff167224 */ /* 0x002fc800078e0a11 */
[----:B------:R-:W-:Y:S02]  /*0360*/  IMAD R19, R22, R13, RZ ;  /* 0x0000000d16137224 */ /* 0x000fe400078e02ff */
[----:B------:R-:W-:Y:S02]  /*0370*/  IMAD.MOV.U32 R22, RZ, RZ, R23 ;  /* 0x000000ffff167224 */ /* 0x000fe400078e0017 */
[----:B------:R-:W-:-:S04]  /*0380*/  IMAD.HI.U32 R17, R17, R19, R16 ;  /* 0x0000001311117227 */ /* 0x000fc800078e0010 */
[----:B------:R-:W-:Y:S02]  /*0390*/  IMAD.MOV R19, RZ, RZ, -R24 ;  /* 0x000000ffff137224 */ /* 0x000fe400078e0a18 */
[----:B------:R-:W-:Y:S01]  /*03a0*/  IMAD.HI.U32 R16, R17, R22, RZ ;  /* 0x0000001611107227 */ /* 0x000fe200078e00ff */
[----:B------:R-:W-:-:S03]  /*03b0*/  IADD3 R17, PT, PT, R18, 0xffffffe, RZ ;  /* 0x0ffffffe12117810 */ /* 0x000fc60007ffe0ff */
[----:B------:R-:W-:Y:S01]  /*03c0*/  IMAD R22, R16, R19, R22 ;  /* 0x0000001310167224 */ /* 0x000fe200078e0216 */
[----:B----4-:R-:W-:Y:S02]  /*03d0*/  IABS R19, R5 ;  /* 0x0000000500137213 */ /* 0x010fe40000000000 */
[----:B------:R-:W-:Y:S02]  /*03e0*/  F2I.FTZ.U32.TRUNC.NTZ R17, R17 ;  /* 0x0000001100117305 */ /* 0x000fe4000021f000 */
[----:B------:R-:W-:-:S06]  /*03f0*/  ISETP.GT.U32.AND P1, PT, R13, R22, PT ;  /* 0x000000160d00720c */ /* 0x000fcc0003f24070 */
[----:B------:R-:W0:Y:S07]  /*0400*/  I2F.RP R23, R19 ;  /* 0x0000001300177306 */ /* 0x000e2e0000209400 */
[----:B------:R-:W-:Y:S02]  /*0410*/  @!P1 IMAD.IADD R22, R22, 0x1, -R13 ;  /* 0x0000000116169824 */ /* 0x000fe400078e0a0d */
[----:B------:R-:W-:Y:S01]  /*0420*/  @!P1 VIADD R16, R16, 0x1 ;  /* 0x0000000110109836 */ /* 0x000fe20000000000 */
[----:B------:R-:W-:-:S02]  /*0430*/  ISETP.NE.AND P1, PT, R20, RZ, PT ;  /* 0x000000ff1400720c */ /* 0x000fc40003f25270 */
[----:B------:R-:W-:Y:S02]  /*0440*/  ISETP.GE.U32.AND P0, PT, R22, R13, PT ;  /* 0x0000000d1600720c */ /* 0x000fe40003f06070 */
[----:B------:R-:W-:Y:S01]  /*0450*/  LOP3.LUT R13, R11, R20, RZ, 0x3c, !PT ;  /* 0x000000140b0d7212 */ /* 0x000fe200078e3cff */
[----:B0-----:R-:W0:Y:S03]  /*0460*/  MUFU.RCP R23, R23 ;  /* 0x0000001700177308 */ /* 0x001e260000001000 */
[----:B------:R-:W-:Y:S01]  /*0470*/  ISETP.GE.AND P2, PT, R13, RZ, PT ;  /* 0x000000ff0d00720c */ /* 0x000fe20003f46270 */
[----:B------:R-:W-:-:S06]  /*0480*/  IMAD.MOV R13, RZ, RZ, -R17 ;  /* 0x000000ffff0d7224 */ /* 0x000fcc00078e0a11 */
[----:B------:R-:W-:-:S05]  /*0490*/  @P0 IADD3 R16, PT, PT, R16, 0x1, RZ ;  /* 0x0000000110100810 */ /* 0x000fca0007ffe0ff */
[----:B------:R-:W-:Y:S01]  /*04a0*/  IMAD.MOV.U32 R18, RZ, RZ, R16 ;  /* 0x000000ffff127224 */ /* 0x000fe200078e0010 */
[----:B------:R-:W-:-:S03]  /*04b0*/  MOV R16, R13 ;  /* 0x0000000d00107202 */ /* 0x000fc60000000f00 */
[----:B------:R-:W-:Y:S01]  /*04c0*/  @!P2 IMAD.MOV R18, RZ, RZ, -R18 ;  /* 0x000000ffff12a224 */ /* 0x000fe200078e0a12 */
[----:B------:R-:W-:Y:S01]  /*04d0*/  @!P1 LOP3.LUT R18, RZ, R20, RZ, 0x33, !PT ;  /* 0x00000014ff129212 */ /* 0x000fe200078e33ff */
[----:B------:R-:W-:Y:S02]  /*04e0*/  IMAD R13, R16, R21, RZ ;  /* 0x00000015100d7224 */ /* 0x000fe400078e02ff */
[----:B------:R-:W-:-:S04]  /*04f0*/  IMAD.MOV.U32 R16, RZ, RZ, RZ ;  /* 0x000000ffff107224 */ /* 0x000fc800078e00ff */
[----:B------:R-:W-:Y:S01]  /*0500*/  IMAD.HI.U32 R16, R17, R13, R16 ;  /* 0x0000000d11107227 */ /* 0x000fe200078e0010 */
[----:B------:R-:W-:Y:S02]  /*0510*/  IABS R17, R3 ;  /* 0x0000000300117213 */ /* 0x000fe40000000000 */
[----:B------:R-:W-:Y:S02]  /*0520*/  IABS R13, R18 ;  /* 0x00000012000d7213 */ /* 0x000fe40000000000 */
[----:B------:R-:W-:-:S03]  /*0530*/  IADD3 R17, PT, PT, RZ, -R17, RZ ;  /* 0x80000011ff117210 */ /* 0x000fc60007ffe0ff */
[----:B------:R-:W-:-:S04]  /*0540*/  IMAD.HI.U32 R22, R16, R13, RZ ;  /* 0x0000000d10167227 */ /* 0x000fc800078e00ff */
[----:B------:R-:W-:Y:S01]  /*0550*/  IMAD R16, R22, R17, R13 ;  /* 0x0000001116107224 */ /* 0x000fe200078e020d */
[----:B-----5:R-:W-:Y:S01]  /*0560*/  IABS R13, R7 ;  /* 0x00000007000d7213 */ /* 0x020fe20000000000 */
[----:B0-----:R-:W-:-:S03]  /*0570*/  VIADD R17, R23, 0xffffffe ;  /* 0x0ffffffe17117836 */ /* 0x001fc60000000000 */
[----:B------:R-:W-:-:S03]  /*0580*/  ISETP.GT.U32.AND P1, PT, R21, R16, PT ;  /* 0x000000101500720c */ /* 0x000fc60003f24070 */
[----:B------:R-:W0:Y:S10]  /*0590*/  F2I.FTZ.U32.TRUNC.NTZ R17, R17 ;  /* 0x0000001100117305 */ /* 0x000e34000021f000 */
[----:B------:R-:W-:Y:S01]  /*05a0*/  @!P1 IMAD.IADD R16, R16, 0x1, -R21 ;  /* 0x0000000110109824 */ /* 0x000fe200078e0a15 */
[----:B------:R-:W-:-:S02]  /*05b0*/  @!P1 IADD3 R22, PT, PT, R22, 0x1, RZ ;  /* 0x0000000116169810 */ /* 0x000fc40007ffe0ff */
[----:B------:R-:W-:Y:S02]  /*05c0*/  ISETP.NE.AND P1, PT, R3, RZ, PT ;  /* 0x000000ff0300720c */ /* 0x000fe40003f25270 */
[----:B------:R-:W-:Y:S02]  /*05d0*/  ISETP.GE.U32.AND P0, PT, R16, R21, PT ;  /* 0x000000151000720c */ /* 0x000fe40003f06070 */
[----:B------:R-:W-:Y:S01]  /*05e0*/  LOP3.LUT R16, R18, R3, RZ, 0x3c, !PT ;  /* 0x0000000312107212 */ /* 0x000fe200078e3cff */
[----:B------:R-:W1:Y:S03]  /*05f0*/  I2F.RP R21, R13 ;  /* 0x0000000d00157306 */ /* 0x000e660000209400 */
[----:B------:R-:W-:Y:S01]  /*0600*/  ISETP.GE.AND P2, PT, R16, RZ, PT ;  /* 0x000000ff1000720c */ /* 0x000fe20003f46270 */
[----:B0-----:R-:W-:-:S04]  /*0610*/  IMAD.MOV R16, RZ, RZ, -R17 ;  /* 0x000000ffff107224 */ /* 0x001fc800078e0a11 */
[----:B------:R-:W-:Y:S02]  /*0620*/  IMAD R23, R16, R19, RZ ;  /* 0x0000001310177224 */ /* 0x000fe400078e02ff */
[----:B------:R-:W-:Y:S02]  /*0630*/  @P0 VIADD R22, R22, 0x1 ;  /* 0x0000000116160836 */ /* 0x000fe40000000000 */
[----:B------:R-:W-:Y:S01]  /*0640*/  IMAD.MOV.U32 R16, RZ, RZ, RZ ;  /* 0x000000ffff107224 */ /* 0x000fe200078e00ff */
[----:B-1----:R-:W0:Y:S03]  /*0650*/  MUFU.RCP R21, R21 ;  /* 0x0000001500157308 */ /* 0x002e260000001000 */
[----:B------:R-:W-:Y:S01]  /*0660*/  @!P2 IADD3 R22, PT, PT, -R22, RZ, RZ ;  /* 0x000000ff1616a210 */ /* 0x000fe20007ffe1ff */
[----:B------:R-:W-:Y:S01]  /*0670*/  IMAD.HI.U32 R16, R17, R23, R16 ;  /* 0x0000001711107227 */ /* 0x000fe200078e0010 */
[----:B------:R-:W-:-:S02]  /*0680*/  @!P1 LOP3.LUT R22, RZ, R3, RZ, 0x33, !PT ;  /* 0x00000003ff169212 */ /* 0x000fc400078e33ff */
[----:B------:R-:W-:Y:S02]  /*0690*/  IABS R17, R5 ;  /* 0x0000000500117213 */ /* 0x000fe40000000000 */
[----:B------:R-:W-:-:S03]  /*06a0*/  IABS R23, R22 ;  /* 0x0000001600177213 */ /* 0x000fc60000000000 */
[----:B------:R-:W-:Y:S02]  /*06b0*/  IMAD.MOV R25, RZ, RZ, -R17 ;  /* 0x000000ffff197224 */ /* 0x000fe400078e0a11 */
[----:B------:R-:W-:-:S04]  /*06c0*/  IMAD.HI.U32 R24, R16, R23, RZ ;  /* 0x0000001710187227 */ /* 0x000fc800078e00ff */
[----:B------:R-:W-:Y:S01]  /*06d0*/  IMAD R16, R24, R25, R23 ;  /* 0x0000001918107224 */ /* 0x000fe200078e0217 */
[----:B0-----:R-:W-:-:S04]  /*06e0*/  IADD3 R21, PT, PT, R21, 0xffffffe, RZ ;  /* 0x0ffffffe15157810 */ /* 0x001fc80007ffe0ff */
[----:B------:R-:W-:Y:S01]  /*06f0*/  ISETP.GT.U32.AND P1, PT, R19, R16, PT ;  /* 0x000000101300720c */ /* 0x000fe20003f24070 */
[----:B------:R0:W1:Y:S02]  /*0700*/  F2I.FTZ.U32.TRUNC.NTZ R17, R21 ;  /* 0x0000001500117305 */ /* 0x000064000021f000 */
[----:B0-----:R-:W-:-:S10]  /*0710*/  IABS R21, R9 ;  /* 0x0000000900157213 */ /* 0x001fd40000000000 */
[----:B------:R-:W-:Y:S02]  /*0720*/  @!P1 IMAD.IADD R16, R16, 0x1, -R19 ;  /* 0x0000000110109824 */ /* 0x000fe400078e0a13 */
[----:B------:R-:W-:Y:S01]  /*0730*/  @!P1 VIADD R24, R24, 0x1 ;  /* 0x0000000118189836 */ /* 0x000fe20000000000 */
[----:B------:R-:W-:Y:S01]  /*0740*/  ISETP.NE.AND P1, PT, R5, RZ, PT ;  /* 0x000000ff0500720c */ /* 0x000fe20003f25270 */
[----:B-1----:R-:W-:Y:S01]  /*0750*/  IMAD.MOV R26, RZ, RZ, -R17 ;  /* 0x000000ffff1a7224 */ /* 0x002fe200078e0a11 */
[----:B------:R-:W-:Y:S01]  /*0760*/  ISETP.GE.U32.AND P0, PT, R16, R19, PT ;  /* 0x000000131000720c */ /* 0x000fe20003f06070 */
[----:B------:R-:W-:Y:S01]  /*0770*/  HFMA2 R16, -RZ, RZ, 0, 0 ;  /* 0x00000000ff107431 */ /* 0x000fe200000001ff */
[----:B------:R-:W0:Y:S01]  /*0780*/  I2F.RP R19, R21 ;  /* 0x0000001500137306 */ /* 0x000e220000209400 */
[----:B------:R-:W-:-:S04]  /*0790*/  IMAD R23, R26, R13, RZ ;  /* 0x0000000d1a177224 */ /* 0x000fc800078e02ff */
[----:B------:R-:W-:Y:S01]  /*07a0*/  IMAD.HI.U32 R16, R17, R23, R16 ;  /* 0x0000001711107227 */ /* 0x000fe200078e0010 */
[----:B------:R-:W-:Y:S02]  /*07b0*/  LOP3.LUT R17, R22, R5, RZ, 0x3c, !PT ;  /* 0x0000000516117212 */ /* 0x000fe400078e3cff */
[----:B------:R-:W-:-:S03]  /*07c0*/  IABS R23, R7 ;  /* 0x0000000700177213 */ /* 0x000fc60000000000 */
[----:B------:R-:W-:Y:S01]  /*07d0*/  @P0 VIADD R24, R24, 0x1 ;  /* 0x0000000118180836 */ /* 0x000fe20000000000 */
[----:B------:R-:W-:Y:S01]  /*07e0*/  ISETP.GE.AND P2, PT, R17, RZ, PT ;  /* 0x000000ff1100720c */ /* 0x000fe20003f46270 */
[----:B0-----:R-:W0:Y:S01]  /*07f0*/  MUFU.RCP R19, R19 ;  /* 0x0000001300137308 */ /* 0x001e220000001000 */
[----:B------:R-:W-:-:S11]  /*0800*/  IMAD.MOV R25, RZ, RZ, -R23 ;  /* 0x000000ffff197224 */ /* 0x000fd600078e0a17 */
[----:B------:R-:W-:Y:S02]  /*0810*/  @!P2 IADD3 R24, PT, PT, -R24, RZ, RZ ;  /* 0x000000ff1818a210 */ /* 0x000fe40007ffe1ff */
[----:B------:R-:W-:Y:S01]  /*0820*/  @!P1 LOP3.LUT R24, RZ, R5, RZ, 0x33, !PT ;  /* 0x00000005ff189212 */ /* 0x000fe200078e33ff */
[----:B0-----:R-:W-:-:S03]  /*0830*/  VIADD R23, R19, 0xffffffe ;  /* 0x0ffffffe13177836 */ /* 0x001fc60000000000 */
[----:B------:R-:W-:-:S05]  /*0840*/  IABS R17, R24 ;  /* 0x0000001800117213 */ /* 0x000fca0000000000 */
[----:B------:R-:W-:-:S04]  /*0850*/  IMAD.HI.U32 R26, R16, R17, RZ ;  /* 0x00000011101a7227 */ /* 0x000fc800078e00ff */
[----:B------:R-:W-:Y:S02]  /*0860*/  IMAD R16, R26, R25, R17 ;  /* 0x000000191a107224 */ /* 0x000fe400078e0211 */
[----:B------:R-:W0:Y:S03]  /*0870*/  F2I.FTZ.U32.TRUNC.NTZ R17, R23 ;  /* 0x0000001700117305 */ /* 0x000e26000021f000 */
[----:B------:R-:W-:Y:S02]  /*0880*/  ISETP.GT.U32.AND P1, PT, R13, R16, PT ;  /* 0x000000100d00720c */ /* 0x000fe40003f24070 */
[----:B0-----:R-:W-:-:S11]  /*0890*/  IADD3 R28, PT, PT, RZ, -R17, RZ ;  /* 0x80000011ff1c7210 */ /* 0x001fd60007ffe0ff */
[----:B------:R-:W-:Y:S02]  /*08a0*/  @!P1 IMAD.IADD R16, R16, 0x1, -R13 ;  /* 0x0000000110109824 */ /* 0x000fe400078e0a0d */
[----:B------:R-:W-:-:S03]  /*08b0*/  IMAD R25, R28, R21, RZ ;  /* 0x000000151c197224 */ /* 0x000fc600078e02ff */
[----:B------:R-:W-:Y:S01]  /*08c0*/  ISETP.GE.U32.AND P0, PT, R16, R13, PT ;  /* 0x0000000d1000720c */ /* 0x000fe20003f06070 */
[----:B------:R-:W-:Y:S01]  /*08d0*/  VIADD R13, R2, 0xfffffffa ;  /* 0xfffffffa020d7836 */ /* 0x000fe20000000000 */
[----:B------:R-:W-:-:S05]  /*08e0*/  MOV R16, RZ ;  /* 0x000000ff00107202 */ /* 0x000fca0000000f00 */
[----:B------:R-:W-:-:S04]  /*08f0*/  IMAD.HI.U32 R25, R17, R25, R16 ;  /* 0x0000001911197227 */ /* 0x000fc800078e0010 */
[----:B------:R-:W-:-:S05]  /*0900*/  IMAD.WIDE.U32 R16, R13, 0x4, R14 ;  /* 0x000000040d107825 */ /* 0x000fca00078e000e */
[----:B------:R0:W2:Y:S01]  /*0910*/  LDG.E R19, desc[UR12][R16.64] ;  /* 0x0000000c10137981 */ /* 0x0000a2000c1e1900 */
[----:B------:R-:W-:Y:S01]  /*0920*/  LOP3.LUT R23, R24, R7, RZ, 0x3c, !PT ;  /* 0x0000000718177212 */ /* 0x000fe200078e3cff */
[----:B------:R-:W-:Y:S01]  /*0930*/  @!P1 VIADD R26, R26, 0x1 ;  /* 0x000000011a1a9836 */ /* 0x000fe20000000000 */
[----:B------:R-:W-:Y:S01]  /*0940*/  ISETP.NE.AND P1, PT, R7, RZ, PT ;  /* 0x000000ff0700720c */ /* 0x000fe20003f25270 */
[----:B------:R-:W-:Y:S01]  /*0950*/  IMAD R28, R4, 0x4, R1 ;  /* 0x00000004041c7824 */ /* 0x000fe200078e0201 */
[----:B------:R-:W-:Y:S01]  /*0960*/  ISETP.GE.AND P2, PT, R23, RZ, PT ;  /* 0x000000ff1700720c */ /* 0x000fe20003f46270 */
[----:B------:R-:W-:Y:S02]  /*0970*/  @P0 VIADD R26, R26, 0x1 ;  /* 0x000000011a1a0836 */ /* 0x000fe40000000000 */
[----:B------:R-:W-:Y:S02]  /*0980*/  IMAD.MOV R23, RZ, RZ, -R18 ;  /* 0x000000ffff177224 */ /* 0x000fe400078e0a12 */
[----:B------:R-:W-:-:S02]  /*0990*/  VIADD R4, R2, 0xfffffff9 ;  /* 0xfffffff902047836 */ /* 0x000fc40000000000 */
[----:B------:R-:W-:Y:S01]  /*09a0*/  IMAD R23, R20, R23, R11 ;  /* 0x0000001714177224 */ /* 0x000fe200078e020b */
[----:B------:R-:W-:-:S04]  /*09b0*/  IABS R11, R9 ;  /* 0x00000009000b7213 */ /* 0x000fc80000000000 */
[----:B------:R1:W-:Y:S01]  /*09c0*/  STL [R28], R23 ;  /* 0x000000171c007387 */ /* 0x0003e20000100800 */
[----:B------:R-:W-:Y:S01]  /*09d0*/  @!P2 IADD3 R26, PT, PT, -R26, RZ, RZ ;  /* 0x000000ff1a1aa210 */ /* 0x000fe20007ffe1ff */
[----:B0-----:R-:W-:Y:S01]  /*09e0*/  IMAD.MOV R17, RZ, RZ, -R11 ;  /* 0x000000ffff117224 */ /* 0x001fe200078e0a0b */
[----:B------:R-:W-:-:S04]  /*09f0*/  @!P1 LOP3.LUT R26, RZ, R7, RZ, 0x33, !PT ;  /* 0x00000007ff1a9212 */ /* 0x000fc800078e33ff */
[----:B------:R-:W-:-:S05]  /*0a00*/  IABS R16, R26 ;  /* 0x0000001a00107213 */ /* 0x000fca0000000000 */
[----:B------:R-:W-:-:S04]  /*0a10*/  IMAD.HI.U32 R20, R25, R16, RZ ;  /* 0x0000001019147227 */ /* 0x000fc800078e00ff */
[----:B------:R-:W-:-:S05]  /*0a20*/  IMAD R16, R20, R17, R16 ;  /* 0x0000001114107224 */ /* 0x000fca00078e0210 */
[----:B------:R-:W-:-:S13]  /*0a30*/  ISETP.GT.U32.AND P1, PT, R21, R16, PT ;  /* 0x000000101500720c */ /* 0x000fda0003f24070 */
[----:B------:R-:W-:-:S04]  /*0a40*/  @!P1 IADD3 R16, PT, PT, R16, -R21, RZ ;  /* 0x8000001510109210 */ /* 0x000fc80007ffe0ff */
[----:B------:R-:W-:Y:S01]  /*0a50*/  ISETP.GE.U32.AND P0, PT, R16, R21, PT ;  /* 0x000000151000720c */ /* 0x000fe20003f06070 */
[----:B------:R-:W-:Y:S01]  /*0a60*/  IMAD.MOV.U32 R16, RZ, RZ, RZ ;  /* 0x000000ffff107224 */ /* 0x000fe200078e00ff */
[----:B--2---:R-:W-:-:S04]  /*0a70*/  IABS R11, R19 ;  /* 0x00000013000b7213 */ /* 0x004fc80000000000 */
[----:B------:R-:W0:Y:S08]  /*0a80*/  I2F.RP R25, R11 ;  /* 0x0000000b00197306 */ /* 0x000e300000209400 */
[----:B0-----:R-:W0:Y:S02]  /*0a90*/  MUFU.RCP R25, R25 ;  /* 0x0000001900197308 */ /* 0x001e240000001000 */
[----:B0-----:R-:W-:-:S06]  /*0aa0*/  IADD3 R17, PT, PT, R25, 0xffffffe, RZ ;  /* 0x0ffffffe19117810 */ /* 0x001fcc0007ffe0ff */
[----:B------:R-:W0:Y:S02]  /*0ab0*/  F2I.FTZ.U32.TRUNC.NTZ R17, R17 ;  /* 0x0000001100117305 */ /* 0x000e24000021f000 */
[----:B0-----:R-:W-:-:S04]  /*0ac0*/  IMAD.MOV R27, RZ, RZ, -R17 ;  /* 0x000000ffff1b7224 */ /* 0x001fc800078e0a11 */
[----:B------:R-:W-:-:S04]  /*0ad0*/  IMAD R21, R27, R11, RZ ;  /* 0x0000000b1b157224 */ /* 0x000fc800078e02ff */
[----:B------:R-:W-:-:S04]  /*0ae0*/  IMAD.HI.U32 R21, R17, R21, R16 ;  /* 0x0000001511157227 */ /* 0x000fc800078e0010 */
[----:B------:R-:W-:-:S06]  /*0af0*/  IMAD.WIDE.U32 R16, R4, 0x4, R14 ;  /* 0x0000000404107825 */ /* 0x000fcc00078e000e */
[----:B------:R-:W2:Y:S01]  /*0b00*/  LDG.E R16, desc[UR12][R16.64] ;  /* 0x0000000c10107981 */ /* 0x000ea2000c1e1900 */
[----:B-1----:R-:W-:Y:S02]  /*0b10*/  LOP3.LUT R23, R26, R9, RZ, 0x3c, !PT ;  /* 0x000000091a177212 */ /* 0x002fe400078e3cff */
[----:B------:R-:W-:Y:S02]  /*0b20*/  @!P1 IADD3 R20, PT, PT, R20, 0x1, RZ ;  /* 0x0000000114149810 */ /* 0x000fe40007ffe0ff */
[----:B------:R-:W-:Y:S02]  /*0b30*/  ISETP.GE.AND P2, PT, R23, RZ, PT ;  /* 0x000000ff1700720c */ /* 0x000fe40003f46270 */
[----:B------:R-:W-:Y:S01]  /*0b40*/  ISETP.NE.AND P1, PT, R9, RZ, PT ;  /* 0x000000ff0900720c */ /* 0x000fe20003f25270 */
[----:B------:R-:W-:Y:S01]  /*0b50*/  @P0 VIADD R20, R20, 0x1 ;  /* 0x0000000114140836 */ /* 0x000fe20000000000 */
[----:B------:R-:W-:Y:S02]  /*0b60*/  IADD3 R23, PT, PT, -R22, RZ, RZ ;  /* 0x000000ff16177210 */ /* 0x000fe40007ffe1ff */
[----:B------:R-:W-:-:S02]  /*0b70*/  LEA R25, R6, R1, 0x2 ;  /* 0x0000000106197211 */ /* 0x000fc400078e10ff */
[----:B------:R-:W-:Y:S01]  /*0b80*/  IADD3 R6, PT, PT, R2, -0x8, RZ ;  /* 0xfffffff802067810 */ /* 0x000fe20007ffe0ff */
[----:B------:R-:W-:Y:S01]  /*0b90*/  IMAD R23, R3, R23, R18 ;  /* 0x0000001703177224 */ /* 0x000fe200078e0212 */
[----:B------:R-:W-:Y:S01]  /*0ba0*/  IABS R3, R19 ;  /* 0x0000001300037213 */ /* 0x000fe20000000000 */
[----:B------:R-:W-:Y:S02]  /*0bb0*/  IMAD.MOV.U32 R2, RZ, RZ, RZ ;  /* 0x000000ffff027224 */ /* 0x000fe400078e00ff */
[----:B------:R-:W-:Y:S01]  /*0bc0*/  @!P2 IMAD.MOV R20, RZ, RZ, -R20 ;  /* 0x000000ffff14a224 */ /* 0x000fe200078e0a14 */
[----:B------:R0:W-:Y:S01]  /*0bd0*/  STL [R25], R23 ;  /* 0x0000001719007387 */ /* 0x0001e20000100800 */
[----:B------:R-:W-:Y:S01]  /*0be0*/  @!P1 LOP3.LUT R20, RZ, R9, RZ, 0x33, !PT ;  /* 0x00000009ff149212 */ /* 0x000fe200078e33ff */
[----:B------:R-:W-:-:S03]  /*0bf0*/  IMAD.MOV R3, RZ, RZ, -R3 ;  /* 0x000000ffff037224 */ /* 0x000fc600078e0a03 */
[----:B------:R-:W-:-:S05]  /*0c00*/  IABS R28, R20 ;  /* 0x00000014001c7213 */ /* 0x000fca0000000000 */
[----:B------:R-:W-:-:S04]  /*0c10*/  IMAD.HI.U32 R18, R21, R28, RZ ;  /* 0x0000001c15127227 */ /* 0x000fc800078e00ff */
[----:B------:R-:W-:-:S05]  /*0c20*/  IMAD R28, R18, R3, R28 ;  /* 0x00000003121c7224 */ /* 0x000fca00078e021c */
[----:B------:R-:W-:-:S13]  /*0c30*/  ISETP.GT.U32.AND P1, PT, R11, R28, PT ;  /* 0x0000001c0b00720c */ /* 0x000fda0003f24070 */
[----:B------:R-:W-:-:S05]  /*0c40*/  @!P1 IMAD.IADD R28, R28, 0x1, -R11 ;  /* 0x000000011c1c9824 */ /* 0x000fca00078e0a0b */
[----:B------:R-:W-:Y:S02]  /*0c50*/  ISETP.GE.U32.AND P0, PT, R28, R11, PT ;  /* 0x0000000b1c00720c */ /* 0x000fe40003f06070 */
[----:B--2---:R-:W-:-:S04]  /*0c60*/  IABS R17, R16 ;  /* 0x0000001000117213 */ /* 0x004fc80000000000 */
[----:B------:R-:W1:Y:S08]  /*0c70*/  I2F.RP R21, R17 ;  /* 0x0000001100157306 */ /* 0x000e700000209400 */
[----:B-1----:R-:W1:Y:S02]  /*0c80*/  MUFU.RCP R21, R21 ;  /* 0x0000001500157308 */ /* 0x002e640000001000 */
[----:B-1----:R-:W-:-:S06]  /*0c90*/  VIADD R3, R21, 0xffffffe ;  /* 0x0ffffffe15037836 */ /* 0x002fcc0000000000 */
[----:B------:R-:W1:Y:S02]  /*0ca0*/  F2I.FTZ.U32.TRUNC.NTZ R3, R3 ;  /* 0x0000000300037305 */ /* 0x000e64000021f000 */
[----:B-1----:R-:W-:-:S04]  /*0cb0*/  IMAD.MOV R27, RZ, RZ, -R3 ;  /* 0x000000ffff1b7224 */ /* 0x002fc800078e0a03 */
[----:B------:R-:W-:-:S04]  /*0cc0*/  IMAD R27, R27, R17, RZ ;  /* 0x000000111b1b7224 */ /* 0x000fc800078e02ff */
[----:B------:R-:W-:-:S04]  /*0cd0*/  IMAD.HI.U32 R21, R3, R27, R2 ;  /* 0x0000001b03157227 */ /* 0x000fc800078e0002 */
[----:B------:R-:W-:-:S05]  /*0ce0*/  IMAD.WIDE.U32 R2, R6, 0x4, R14 ;  /* 0x0000000406027825 */ /* 0x000fca00078e000e */
[----:B------:R1:W2:Y:S01]  /*0cf0*/  LDG.E R11, desc[UR12][R2.64] ;  /* 0x0000000c020b7981 */ /* 0x0002a2000c1e1900 */
[----:B0-----:R-:W-:Y:S01]  /*0d00*/  IMAD.MOV R23, RZ, RZ, -R24 ;  /* 0x000000ffff177224 */ /* 0x001fe200078e0a18 */
[----:B------:R-:W-:Y:S01]  /*0d10*/  LEA R8, R8, R1, 0x2 ;  /* 0x0000000108087211 */ /* 0x000fe200078e10ff */
[----:B------:R-:W-:Y:S01]  /*0d20*/  @!P1 VIADD R18, R18, 0x1 ;  /* 0x0000000112129836 */ /* 0x000fe20000000000 */
[----:B------:R-:W-:Y:S01]  /*0d30*/  ISETP.NE.AND P1, PT, R19, RZ, PT ;  /* 0x000000ff1300720c */ /* 0x000fe20003f25270 */
[----:B------:R-:W-:Y:S01]  /*0d40*/  IMAD R5, R5, R23, R22 ;  /* 0x0000001705057224 */ /* 0x000fe200078e0216 */
[----:B------:R-:W-:Y:S01]  /*0d50*/  LOP3.LUT R22, R20, R19, RZ, 0x3c, !PT ;  /* 0x0000001314167212 */ /* 0x000fe200078e3cff */
[----:B------:R-:W-:Y:S01]  /*0d60*/  @P0 VIADD R18, R18, 0x1 ;  /* 0x0000000112120836 */ /* 0x000fe20000000000 */
[----:B------:R-:W-:Y:S01]  /*0d70*/  LEA R12, R12, R1, 0x2 ;  /* 0x000000010c0c7211 */ /* 0x000fe200078e10ff */
[----:B------:R-:W-:Y:S01]  /*0d80*/  IMAD R10, R10, 0x4, R1 ;  /* 0x000000040a0a7824 */ /* 0x000fe200078e0201 */
[----:B------:R-:W-:Y:S01]  /*0d90*/  ISETP.GE.AND P2, PT, R22, RZ, PT ;  /* 0x000000ff1600720c */ /* 0x000fe20003f46270 */
[----:B------:R0:W-:Y:S01]  /*0da0*/  STL [R8], R5 ;  /* 0x0000000508007387 */ /* 0x0001e20000100800 */
[----:B-1----:R-:W-:Y:S01]  /*0db0*/  IABS R3, R16 ;  /* 0x0000001000037213 */ /* 0x002fe20000000000 */
[----:B------:R-:W-:-:S04]  /*0dc0*/  UIADD3 UR4, UPT, UPT, UR4, 0x8, URZ ;  /* 0x0000000804047890 */ /* 0x000fc8000fffe0ff */
[----:B------:R-:W-:Y:S01]  /*0dd0*/  IMAD.MOV R3, RZ, RZ, -R3 ;  /* 0x000000ffff037224 */ /* 0x000fe200078e0a03 */
[----:B------:R-:W-:Y:S01]  /*0de0*/  UISETP.NE.AND UP1, UPT, UR4, UR5, UPT ;  /* 0x000000050400728c */ /* 0x000fe2000bf25270 */
[----:B0-----:R-:W-:-:S04]  /*0df0*/  IMAD R8, R13, 0x4, R1 ;  /* 0x000000040d087824 */ /* 0x001fc800078e0201 */
[----:B------:R-:W-:Y:S01]  /*0e00*/  @!P2 IADD3 R18, PT, PT, -R18, RZ, RZ ;  /* 0x000000ff1212a210 */ /* 0x000fe20007ffe1ff */
[----:B------:R-:W-:Y:S01]  /*0e10*/  IMAD R5, R4, 0x4, R1 ;  /* 0x0000000404057824 */ /* 0x000fe200078e0201 */
[----:B------:R-:W-:Y:S02]  /*0e20*/  @!P1 LOP3.LUT R18, RZ, R19, RZ, 0x33, !PT ;  /* 0x00000013ff129212 */ /* 0x000fe400078e33ff */
[----:B------:R-:W-:Y:S02]  /*0e30*/  LEA R4, R6, R1, 0x2 ;  /* 0x0000000106047211 */ /* 0x000fe400078e10ff */
[----:B------:R-:W-:-:S05]  /*0e40*/  IABS R28, R18 ;  /* 0x00000012001c7213 */ /* 0x000fca0000000000 */
[----:B------:R-:W-:-:S04]  /*0e50*/  IMAD.HI.U32 R21, R21, R28, RZ ;  /* 0x0000001c15157227 */ /* 0x000fc800078e00ff */
[----:B------:R-:W-:-:S05]  /*0e60*/  IMAD R28, R21, R3, R28 ;  /* 0x00000003151c7224 */ /* 0x000fca00078e021c */
[----:B------:R-:W-:-:S13]  /*0e70*/  ISETP.GT.U32.AND P1, PT, R17, R28, PT ;  /* 0x0000001c1100720c */ /* 0x000fda0003f24070 */
[-C--:B------:R-:W-:Y:S02]  /*0e80*/  @!P1 IADD3 R28, PT, PT, R28, -R17.reuse, RZ ;  /* 0x800000111c1c9210 */ /* 0x080fe40007ffe0ff */
[----:B------:R-:W-:Y:S02]  /*0e90*/  @!P1 IADD3 R21, PT, PT, R21, 0x1, RZ ;  /* 0x0000000115159810 */ /* 0x000fe40007ffe0ff */
[----:B------:R-:W-:Y:S02]  /*0ea0*/  ISETP.GE.U32.AND P0, PT, R28, R17, PT ;  /* 0x000000111c00720c */ /* 0x000fe40003f06070 */
[----:B------:R-:W-:-:S11]  /*0eb0*/  ISETP.NE.AND P1, PT, R16, RZ, PT ;  /* 0x000000ff1000720c */ /* 0x000fd60003f25270 */
[----:B------:R-:W-:Y:S01]  /*0ec0*/  @P0 VIADD R21, R21, 0x1 ;  /* 0x0000000115150836 */ /* 0x000fe20000000000 */
[----:B--2---:R-:W-:-:S04]  /*0ed0*/  IABS R23, R11 ;  /* 0x0000000b00177213 */ /* 0x004fc80000000000 */
[----:B------:R-:W-:-:S04]  /*0ee0*/  MOV R22, R23 ;  /* 0x0000001700167202 */ /* 0x000fc80000000f00 */
[----:B------:R-:W0:Y:S08]  /*0ef0*/  I2F.RP R23, R22 ;  /* 0x0000001600177306 */ /* 0x000e300000209400 */
[----:B0-----:R-:W0:Y:S02]  /*0f00*/  MUFU.RCP R2, R23 ;  /* 0x0000001700027308 */ /* 0x001e240000001000 */
[----:B0-----:R-:W-:Y:S01]  /*0f10*/  VIADD R3, R2, 0xffffffe ;  /* 0x0ffffffe02037836 */ /* 0x001fe20000000000 */
[----:B------:R-:W-:-:S04]  /*0f20*/  LOP3.LUT R2, R18, R16, RZ, 0x3c, !PT ;  /* 0x0000001012027212 */ /* 0x000fc800078e3cff */
[----:B------:R-:W-:Y:S01]  /*0f30*/  ISETP.GE.AND P2, PT, R2, RZ, PT ;  /* 0x000000ff0200720c */ /* 0x000fe20003f46270 */
[----:B------:R-:W0:Y:S01]  /*0f40*/  F2I.FTZ.U32.TRUNC.NTZ R3, R3 ;  /* 0x0000000300037305 */ /* 0x000e22000021f000 */
[----:B------:R-:W-:-:S11]  /*0f50*/  IMAD.MOV.U32 R2, RZ, RZ, RZ ;  /* 0x000000ffff027224 */ /* 0x000fd600078e00ff */
[----:B------:R-:W-:Y:S01]  /*0f60*/  @!P2 IMAD.MOV R21, RZ, RZ, -R21 ;  /* 0x000000ffff15a224 */ /* 0x000fe200078e0a15 */
[----:B------:R-:W-:Y:S01]  /*0f70*/  @!P1 LOP3.LUT R21, RZ, R16, RZ, 0x33, !PT ;  /* 0x00000010ff159212 */ /* 0x000fe200078e33ff */
[----:B0-----:R-:W-:-:S03]  /*0f80*/  IMAD.MOV R17, RZ, RZ, -R3 ;  /* 0x000000ffff117224 */ /* 0x001fc600078e0a03 */
[----:B------:R-:W-:Y:S01]  /*0f90*/  IADD3 R23, PT, PT, -R21, RZ, RZ ;  /* 0x000000ff15177210 */ /* 0x000fe20007ffe1ff */
[----:B------:R-:W-:-:S04]  /*0fa0*/  IMAD R17, R17, R22, RZ ;  /* 0x0000001611117224 */ /* 0x000fc800078e02ff */
[----:B------:R-:W-:Y:S02]  /*0fb0*/  IMAD R16, R16, R23, R18 ;  /* 0x0000001710107224 */ /* 0x000fe400078e0212 */
[----:B------:R-:W-:Y:S01]  /*0fc0*/  IMAD.HI.U32 R2, R3, R17, R2 ;  /* 0x0000001103027227 */ /* 0x000fe200078e0002 */
[----:B------:R-:W-:Y:S02]  /*0fd0*/  IABS R3, R11 ;  /* 0x0000000b00037213 */ /* 0x000fe40000000000 */
[----:B------:R-:W-:Y:S02]  /*0fe0*/  IABS R17, R21 ;  /* 0x0000001500117213 */ /* 0x000fe40000000000 */
[----:B------:R-:W-:-:S03]  /*0ff0*/  IADD3 R28, PT, PT, RZ, -R3, RZ ;  /* 0x80000003ff1c7210 */ /* 0x000fc60007ffe0ff */
[----:B------:R-:W-:Y:S01]  /*1000*/  IMAD.HI.U32 R3, R2, R17, RZ ;  /* 0x0000001102037227 */ /* 0x000fe200078e00ff */
[----:B------:R-:W-:-:S03]  /*1010*/  LOP3.LUT R2, R21, R11, RZ, 0x3c, !PT ;  /* 0x0000000b15027212 */ /* 0x000fc600078e3cff */
[----:B------:R-:W-:Y:S01]  /*1020*/  IMAD R17, R3, R28, R17 ;  /* 0x0000001c03117224 */ /* 0x000fe200078e0211 */
[----:B------:R-:W-:Y:S01]  /*1030*/  ISETP.GE.AND P2, PT, R2, RZ, PT ;  /* 0x000000ff0200720c */ /* 0x000fe20003f46270 */
[----:B------:R-:W-:-:S03]  /*1040*/  IMAD.MOV R2, RZ, RZ, -R26 ;  /* 0x000000ffff027224 */ /* 0x000fc600078e0a1a */
[----:B------:R-:W-:Y:S01]  /*1050*/  ISETP.GT.U32.AND P1, PT, R22, R17, PT ;  /* 0x000000111600720c */ /* 0x000fe20003f24070 */
[----:B------:R-:W-:Y:S02]  /*1060*/  IMAD R7, R7, R2, R24 ;  /* 0x0000000207077224 */ /* 0x000fe400078e0218 */
[----:B------:R-:W-:-:S03]  /*1070*/  IMAD.MOV R2, RZ, RZ, -R20 ;  /* 0x000000ffff027224 */ /* 0x000fc600078e0a14 */
[----:B------:R1:W-:Y:S01]  /*1080*/  STL [R10], R7 ;  /* 0x000000070a007387 */ /* 0x0003e20000100800 */
[----:B------:R-:W-:Y:S02]  /*1090*/  IMAD R9, R9, R2, R26 ;  /* 0x0000000209097224 */ /* 0x000fe400078e021a */
[----:B------:R-:W-:-:S03]  /*10a0*/  IMAD.MOV.U32 R2, RZ, RZ, R6 ;  /* 0x000000ffff027224 */ /* 0x000fc600078e0006 */
[----:B------:R1:W-:Y:S01]  /*10b0*/  STL [R12], R9 ;  /* 0x000000090c007387 */ /* 0x0003e20000100800 */
[----:B------:R-:W-:Y:S02]  /*10c0*/  @!P1 IMAD.IADD R17, R17, 0x1, -R22 ;  /* 0x0000000111119824 */ /* 0x000fe400078e0a16 */
[----:B------:R-:W-:Y:S01]  /*10d0*/  @!P1 VIADD R3, R3, 0x1 ;  /* 0x0000000103039836 */ /* 0x000fe20000000000 */
[----:B------:R-:W-:Y:S02]  /*10e0*/  ISETP.NE.AND P1, PT, R11, RZ, PT ;  /* 0x000000ff0b00720c */ /* 0x000fe40003f25270 */
[----:B------:R-:W-:Y:S01]  /*10f0*/  ISETP.GE.U32.AND P0, PT, R17, R22, PT ;  /* 0x000000161100720c */ /* 0x000fe20003f06070 */
[----:B------:R-:W-:-:S04]  /*1100*/  IMAD.MOV R17, RZ, RZ, -R18 ;  /* 0x000000ffff117224 */ /* 0x000fc800078e0a12 */
[----:B------:R-:W-:-:S05]  /*1110*/  IMAD R19, R19, R17, R20 ;  /* 0x0000001113137224 */ /* 0x000fca00078e0214 */
[----:B------:R1:W-:Y:S03]  /*1120*/  STL [R8], R19 ;  /* 0x0000001308007387 */ /* 0x0003e60000100800 */
[----:B------:R-:W-:Y:S01]  /*1130*/  @P0 VIADD R3, R3, 0x1 ;  /* 0x0000000103030836 */ /* 0x000fe20000000000 */
[----:B------:R1:W-:Y:S04]  /*1140*/  STL [R5], R16 ;  /* 0x0000001005007387 */ /* 0x0003e80000100800 */
[----:B------:R-:W-:Y:S02]  /*1150*/  @!P2 IADD3 R3, PT, PT, -R3, RZ, RZ ;  /* 0x000000ff0303a210 */ /* 0x000fe40007ffe1ff */
[----:B------:R-:W-:-:S05]  /*1160*/  @!P1 LOP3.LUT R3, RZ, R11, RZ, 0x33, !PT ;  /* 0x0000000bff039212 */ /* 0x000fca00078e33ff */
[----:B------:R-:W-:-:S04]  /*1170*/  IMAD.MOV R22, RZ, RZ, -R3 ;  /* 0x000000ffff167224 */ /* 0x000fc800078e0a03 */
[----:B------:R-:W-:Y:S02]  /*1180*/  IMAD R21, R11, R22, R21 ;  /* 0x000000160b157224 */ /* 0x000fe400078e0215 */
[----:B------:R-:W-:-:S03]  /*1190*/  IMAD.MOV.U32 R11, RZ, RZ, R3 ;  /* 0x000000ffff0b7224 */ /* 0x000fc600078e0003 */
[----:B------:R1:W-:Y:S01]  /*11a0*/  STL [R4], R21 ;  /* 0x0000001504007387 */ /* 0x0003e20000100800 */
[----:B------:R-:W-:Y:S05]  /*11b0*/  BRA.U UP1, `(.L_x_85) ;  /* 0xffffffed01fc7547 */ /* 0x000fea000b83ffff */
.L_x_84:
[----:B------:R-:W-:Y:S05]  /*11c0*/  BRA.U !UP0, `(.L_x_86) ;  /* 0x0000000d08d07547 */ /* 0x000fea000b800000 */
[----:B------:R-:W0:Y:S01]  /*11d0*/  LDCU UR4, c[0x0][0x3c0] ;  /* 0x00007800ff0477ac */ /* 0x000e220008000800 */
[----:B------:R-:W-:Y:S02]  /*11e0*/  UISETP.GE.U32.AND UP1, UPT, UR7, 0x4, UPT ;  /* 0x000000040700788c */ /* 0x000fe4000bf26070 */
[----:B0-----:R-:W-:-:S04]  /*11f0*/  ULOP3.LUT UR5, UR4, 0x3, URZ, 0xc0, !UPT ;  /* 0x0000000304057892 */ /* 0x001fc8000f8ec0ff */
[----:B------:R-:W-:-:S03]  /*1200*/  UISETP.NE.AND UP2, UPT, UR5, URZ, UPT ;  /* 0x000000ff0500728c */ /* 0x000fc6000bf45270 */
[----:B------:R-:W-:Y:S08]  /*1210*/  BRA.U !UP1, `(.L_x_87) ;  /* 0x0000000909287547 */ /* 0x000ff0000b800000 */
[----:B-1----:R-:W0:Y:S01]  /*1220*/  LDC.64 R12, c[0x0][0x388] ;  /* 0x0000e200ff0c7b82 */ /* 0x002e220000000a00 */
[----:B------:R-:W-:-:S05]  /*1230*/  IADD3 R4, PT, PT, R2, -0x1, RZ ;  /* 0xffffffff02047810 */ /* 0x000fca0007ffe0ff */
[----:B0-----:R-:W-:-:S05]  /*1240*/  IMAD.WIDE.U32 R14, R4, 0x4, R12 ;  /* 0x00000004040e7825 */ /* 0x001fca00078e000c */
[----:B------:R-:W2:Y:S01]  /*1250*/  LDG.E R8, desc[UR12][R14.64] ;  /* 0x0000000c0e087981 */ /* 0x000ea2000c1e1900 */
[----:B------:R-:W-:-:S04]  /*1260*/  VIADD R6, R2, 0xfffffffe ;  /* 0xfffffffe02067836 */ /* 0x000fc80000000000 */
[----:B------:R-:W-:-:S05]  /*1270*/  IMAD.WIDE.U32 R16, R6, 0x4, R12 ;  /* 0x0000000406107825 */ /* 0x000fca00078e000c */
[----:B------:R0:W3:Y:S01]  /*1280*/  LDG.E R5, desc[UR12][R16.64] ;  /* 0x0000000c10057981 */ /* 0x0000e2000c1e1900 */
[----:B------:R-:W-:-:S04]  /*1290*/  VIADD R7, R2, 0xfffffffd ;  /* 0xfffffffd02077836 */ /* 0x000fc80000000000 */
[----:B------:R-:W-:-:S05]  /*12a0*/  IMAD.WIDE.U32 R18, R7, 0x4, R12 ;  /* 0x0000000407127825 */ /* 0x000fca00078e000c */
[----:B------:R1:W4:Y:S01]  /*12b0*/  LDG.E R10, desc[UR12][R18.64] ;  /* 0x0000000c120a7981 */ /* 0x000322000c1e1900 */
[----:B------:R-:W-:-:S05]  /*12c0*/  IADD3 R9, PT, PT, R2, -0x4, RZ ;  /* 0xfffffffc02097810 */ /* 0x000fca0007ffe0ff */
[----:B------:R-:W-:-:S06]  /*12d0*/  IMAD.WIDE.U32 R12, R9, 0x4, R12 ;  /* 0x00000004090c7825 */ /* 0x000fcc00078e000c */
[----:B------:R3:W5:Y:S01]  /*12e0*/  LDG.E R12, desc[UR12][R12.64] ;  /* 0x0000000c0c0c7981 */ /* 0x000762000c1e1900 */
[----:B0-----:R-:W-:Y:S01]  /*12f0*/  IABS R16, R11 ;  /* 0x0000000b00107213 */ /* 0x001fe20000000000 */
[--C-:B------:R-:W-:Y:S02]  /*1300*/  IMAD R6, R6, 0x4, R1.reuse ;  /* 0x0000000406067824 */ /* 0x100fe400078e0201 */
[----:B------:R-:W-:Y:S01]  /*1310*/  IMAD R7, R7, 0x4, R1 ;  /* 0x0000000407077824 */ /* 0x000fe200078e0201 */
[-C--:B--2---:R-:W-:Y:S02]  /*1320*/  IABS R14, R8.reuse ;  /* 0x00000008000e7213 */ /* 0x084fe40000000000 */
[----:B-1----:R-:W-:Y:S02]  /*1330*/  IABS R18, R8 ;  /* 0x0000000800127213 */ /* 0x002fe40000000000 */
[----:B------:R-:W0:Y:S01]  /*1340*/  I2F.RP R15, R14 ;  /* 0x0000000e000f7306 */ /* 0x000e220000209400 */
[----:B---3--:R-:W-:-:S07]  /*1350*/  IABS R13, R5 ;  /* 0x00000005000d7213 */ /* 0x008fce0000000000 */
[----:B0-----:R-:W0:Y:S02]  /*1360*/  MUFU.RCP R15, R15 ;  /* 0x0000000f000f7308 */ /* 0x001e240000001000 */
[----:B0-----:R-:W-:-:S06]  /*1370*/  VIADD R2, R15, 0xffffffe ;  /* 0x0ffffffe0f027836 */ /* 0x001fcc0000000000 */
[----:B------:R-:W0:Y:S08]  /*1380*/  I2F.RP R15, R13 ;  /* 0x0000000d000f7306 */ /* 0x000e300000209400 */
[----:B------:R1:W2:Y:S08]  /*1390*/  F2I.FTZ.U32.TRUNC.NTZ R3, R2 ;  /* 0x0000000200037305 */ /* 0x0002b0000021f000 */
[----:B0-----:R-:W0:Y:S01]  /*13a0*/  MUFU.RCP R15, R15 ;  /* 0x0000000f000f7308 */ /* 0x001e220000001000 */
[----:B-1----:R-:W-:-:S02]  /*13b0*/  HFMA2 R2, -RZ, RZ, 0, 0 ;  /* 0x00000000ff027431 */ /* 0x002fc400000001ff */
[----:B--2---:R-:W-:-:S04]  /*13c0*/  IMAD.MOV R17, RZ, RZ, -R3 ;  /* 0x000000ffff117224 */ /* 0x004fc800078e0a03 */
[----:B------:R-:W-:-:S04]  /*13d0*/  IMAD R17, R17, R14, RZ ;  /* 0x0000000e11117224 */ /* 0x000fc800078e02ff */
[----:B------:R-:W-:-:S04]  /*13e0*/  IMAD.HI.U32 R3, R3, R17, R2 ;  /* 0x0000001103037227 */ /* 0x000fc800078e0002 */
[----:B------:R-:W-:Y:S01]  /*13f0*/  IMAD.MOV R17, RZ, RZ, -R18 ;  /* 0x000000ffff117224 */ /* 0x000fe200078e0a12 */
[----:B------:R-:W-:Y:S01]  /*1400*/  IABS R18, R5 ;  /* 0x0000000500127213 */ /* 0x000fe20000000000 */
[----:B------:R-:W-:-:S04]  /*1410*/  IMAD.HI.U32 R2, R3, R16, RZ ;  /* 0x0000001003027227 */ /* 0x000fc800078e00ff */
[----:B------:R-:W-:Y:S01]  /*1420*/  IMAD R3, R2, R17, R16 ;  /* 0x0000001102037224 */ /* 0x000fe200078e0210 */
[----:B0-----:R-:W-:Y:S01]  /*1430*/  IADD3 R16, PT, PT, R15, 0xffffffe, RZ ;  /* 0x0ffffffe0f107810 */ /* 0x001fe20007ffe0ff */
[----:B------:R-:W-:Y:S01]  /*1440*/  IMAD.MOV R18, RZ, RZ, -R18 ;  /* 0x000000ffff127224 */ /* 0x000fe200078e0a12 */
[----:B----4-:R-:W-:Y:S02]  /*1450*/  IABS R15, R10 ;  /* 0x0000000a000f7213 */ /* 0x010fe40000000000 */
[----:B------:R-:W-:Y:S02]  /*1460*/  ISETP.GT.U32.AND P1, PT, R14, R3, PT ;  /* 0x000000030e00720c */ /* 0x000fe40003f24070 */
[----:B------:R-:W0:Y:S11]  /*1470*/  I2F.RP R17, R15 ;  /* 0x0000000f00117306 */ /* 0x000e360000209400 */
[----:B------:R-:W-:-:S02]  /*1480*/  @!P1 IMAD.IADD R3, R3, 0x1, -R14 ;  /* 0x0000000103039824 */ /* 0x000fc400078e0a0e */
[----:B------:R-:W-:Y:S01]  /*1490*/  @!P1 VIADD R2, R2, 0x1 ;  /* 0x0000000102029836 */ /* 0x000fe20000000000 */
[----:B------:R-:W-:Y:S01]  /*14a0*/  ISETP.NE.AND P1, PT, R8, RZ, PT ;  /* 0x000000ff0800720c */ /* 0x000fe20003f25270 */
[----:B0-----:R-:W-:Y:S01]  /*14b0*/  MUFU.RCP R17, R17 ;  /* 0x0000001100117308 */ /* 0x001fe20000001000 */
[----:B------:R-:W-:Y:S02]  /*14c0*/  ISETP.GE.U32.AND P0, PT, R3, R14, PT ;  /* 0x0000000e0300720c */ /* 0x000fe40003f06070 */
[----:B------:R-:W-:-:S04]  /*14d0*/  LOP3.LUT R14, R11, R8, RZ, 0x3c, !PT ;  /* 0x000000080b0e7212 */ /* 0x000fc800078e3cff */
[----:B------:R-:W-:Y:S01]  /*14e0*/  ISETP.GE.AND P2, PT, R14, RZ, PT ;  /* 0x000000ff0e00720c */ /* 0x000fe20003f46270 */
[----:B------:R-:W0:Y:S06]  /*14f0*/  F2I.FTZ.U32.TRUNC.NTZ R3, R16 ;  /* 0x0000001000037305 */ /* 0x000e2c000021f000 */
[----:B------:R-:W-:-:S05]  /*1500*/  @P0 VIADD R2, R2, 0x1 ;  /* 0x0000000102020836 */ /* 0x000fca0000000000 */
[----:B------:R-:W-:Y:S01]  /*1510*/  MOV R14, R2 ;  /* 0x00000002000e7202 */ /* 0x000fe20000000f00 */
[----:B0-----:R-:W-:-:S04]  /*1520*/  IMAD.MOV R2, RZ, RZ, -R3 ;  /* 0x000000ffff027224 */ /* 0x001fc800078e0a03 */
[----:B------:R-:W-:Y:S01]  /*1530*/  @!P2 IMAD.MOV R14, RZ, RZ, -R14 ;  /* 0x000000ffff0ea224 */ /* 0x000fe200078e0a0e */
[----:B------:R-:W-:Y:S01]  /*1540*/  @!P1 LOP3.LUT R14, RZ, R8, RZ, 0x33, !PT ;  /* 0x00000008ff0e9212 */ /* 0x000fe200078e33ff */
[----:B------:R-:W-:Y:S02]  /*1550*/  IMAD R19, R2, R13, RZ ;  /* 0x0000000d02137224 */ /* 0x000fe400078e02ff */
[----:B------:R-:W-:Y:S01]  /*1560*/  HFMA2 R2, -RZ, RZ, 0, 0 ;  /* 0x00000000ff027431 */ /* 0x000fe200000001ff */
[----:B------:R-:W-:-:S04]  /*1570*/  IABS R16, R14 ;  /* 0x0000000e00107213 */ /* 0x000fc80000000000 */
[----:B------:R-:W-:Y:S01]  /*1580*/  IMAD.HI.U32 R2, R3, R19, R2 ;  /* 0x0000001303027227 */ /* 0x000fe200078e0002 */
[----:B------:R-:W-:-:S03]  /*1590*/  IABS R19, R10 ;  /* 0x0000000a00137213 */ /* 0x000fc60000000000 */
[----:B------:R-:W-:Y:S01]  /*15a0*/  IMAD.MOV.U32 R3, RZ, RZ, R16 ;  /* 0x000000ffff037224 */ /* 0x000fe200078e0010 */
[----:B------:R-:W-:Y:S01]  /*15b0*/  MOV R16, R18 ;  /* 0x0000001200107202 */ /* 0x000fe20000000f00 */
[----:B------:R-:W-:Y:S02]  /*15c0*/  IMAD.MOV R19, RZ, RZ, -R19 ;  /* 0x000000ffff137224 */ /* 0x000fe400078e0a13 */
[----:B------:R-:W-:-:S04]  /*15d0*/  IMAD.HI.U32 R2, R2, R3, RZ ;  /* 0x0000000302027227 */ /* 0x000fc800078e00ff */
[----:B------:R-:W-:Y:S02]  /*15e0*/  IMAD R16, R2, R16, R3 ;  /* 0x0000001002107224 */ /* 0x000fe400078e0203 */
[----:B------:R-:W-:-:S03]  /*15f0*/  VIADD R3, R17, 0xffffffe ;  /* 0x0ffffffe11037836 */ /* 0x000fc60000000000 */
[----:B------:R-:W-:-:S03]  /*1600*/  ISETP.GT.U32.AND P1, PT, R13, R16, PT ;  /* 0x000000100d00720c */ /* 0x000fc60003f24070 */
[----:B------:R-:W0:Y:S10]  /*1610*/  F2I.FTZ.U32.TRUNC.NTZ R3, R3 ;  /* 0x0000000300037305 */ /* 0x000e34000021f000 */
[----:B------:R-:W-:Y:S01]  /*1620*/  @!P1 IMAD.IADD R16, R16, 0x1, -R13 ;  /* 0x0000000110109824 */ /* 0x000fe200078e0a0d */
[----:B------:R-:W-:-:S02]  /*1630*/  @!P1 IADD3 R2, PT, PT, R2, 0x1, RZ ;  /* 0x0000000102029810 */ /* 0x000fc40007ffe0ff */
[----:B------:R-:W-:Y:S02]  /*1640*/  ISETP.NE.AND P1, PT, R5, RZ, PT ;  /* 0x000000ff0500720c */ /* 0x000fe40003f25270 */
[----:B------:R-:W-:Y:S01]  /*1650*/  ISETP.GE.U32.AND P0, PT, R16, R13, PT ;  /* 0x0000000d1000720c */ /* 0x000fe20003f06070 */
[----:B0-----:R-:W-:Y:S01]  /*1660*/  IMAD.MOV R16, RZ, RZ, -R3 ;  /* 0x000000ffff107224 */ /* 0x001fe200078e0a03 */
[----:B------:R-:W-:-:S04]  /*1670*/  LOP3.LUT R13, R14, R5, RZ, 0x3c, !PT ;  /* 0x000000050e0d7212 */ /* 0x000fc800078e3cff */
[----:B------:R-:W-:-:S07]  /*1680*/  ISETP.GE.AND P2, PT, R13, RZ, PT ;  /* 0x000000ff0d00720c */ /* 0x000fce0003f46270 */
[----:B------:R-:W-:-:S05]  /*1690*/  @P0 VIADD R2, R2, 0x1 ;  /* 0x0000000102020836 */ /* 0x000fca0000000000 */
[----:B------:R-:W-:Y:S01]  /*16a0*/  MOV R13, R2 ;  /* 0x00000002000d7202 */ /* 0x000fe20000000f00 */
[----:B------:R-:W-:Y:S01]  /*16b0*/  IMAD.MOV.U32 R2, RZ, RZ, R16 ;  /* 0x000000ffff027224 */ /* 0x000fe200078e0010 */
[----:B-----5:R-:W-:-:S03]  /*16c0*/  IABS R16, R12 ;  /* 0x0000000c00107213 */ /* 0x020fc60000000000 */
[----:B------:R-:W-:Y:S02]  /*16d0*/  IMAD R17, R2, R15, RZ ;  /* 0x0000000f02117224 */ /* 0x000fe400078e02ff */
[----:B------:R-:W-:Y:S02]  /*16e0*/  HFMA2 R2, -RZ, RZ, 0, 0 ;  /* 0x00000000ff027431 */ /* 0x000fe400000001ff */
[----:B------:R-:W-:Y:S01]  /*16f0*/  @!P2 IMAD.MOV R13, RZ, RZ, -R13 ;  /* 0x000000ffff0da224 */ /* 0x000fe200078e0a0d */
[----:B------:R-:W-:-:S04]  /*1700*/  @!P1 LOP3.LUT R13, RZ, R5, RZ, 0x33, !PT ;  /* 0x00000005ff0d9212 */ /* 0x000fc800078e33ff */
[----:B------:R-:W-:Y:S01]  /*1710*/  IABS R18, R13 ;  /* 0x0000000d00127213 */ /* 0x000fe20000000000 */
[----:B------:R-:W-:Y:S02]  /*1720*/  IMAD.HI.U32 R2, R3, R17, R2 ;  /* 0x0000001103027227 */ /* 0x000fe400078e0002 */
[----:B------:R-:W0:Y:S02]  /*1730*/  I2F.RP R17, R16 ;  /* 0x0000001000117306 */ /* 0x000e240000209400 */
[----:B------:R-:W-:Y:S01]  /*1740*/  IMAD.MOV.U32 R3, RZ, RZ, R18 ;  /* 0x000000ffff037224 */ /* 0x000fe200078e0012 */
[----:B------:R-:W-:-:S03]  /*1750*/  MOV R18, R19 ;  /* 0x0000001300127202 */ /* 0x000fc60000000f00 */
[----:B------:R-:W-:-:S04]  /*1760*/  IMAD.HI.U32 R2, R2, R3, RZ ;  /* 0x0000000302027227 */ /* 0x000fc800078e00ff */
[----:B------:R-:W-:-:S05]  /*1770*/  IMAD R18, R2, R18, R3 ;  /* 0x0000001202127224 */ /* 0x000fca00078e0203 */
[----:B------:R-:W-:Y:S01]  /*1780*/  ISETP.GT.U32.AND P1, PT, R15, R18, PT ;  /* 0x000000120f00720c */ /* 0x000fe20003f24070 */
[----:B0-----:R-:W0:-:S12]  /*1790*/  MUFU.RCP R17, R17 ;  /* 0x0000001100117308 */ /* 0x001e180000001000 */
[----:B------:R-:W-:Y:S01]  /*17a0*/  @!P1 IMAD.IADD R18, R18, 0x1, -R15 ;  /* 0x0000000112129824 */ /* 0x000fe200078e0a0f */
[----:B------:R-:W-:Y:S02]  /*17b0*/  @!P1 IADD3 R2, PT, PT, R2, 0x1, RZ ;  /* 0x0000000102029810 */ /* 0x000fe40007ffe0ff */
[----:B------:R-:W-:Y:S02]  /*17c0*/  ISETP.NE.AND P1, PT, R10, RZ, PT ;  /* 0x000000ff0a00720c */ /* 0x000fe40003f25270 */
[----:B------:R-:W-:Y:S01]  /*17d0*/  ISETP.GE.U32.AND P0, PT, R18, R15, PT ;  /* 0x0000000f1200720c */ /* 0x000fe20003f06070 */
[----:B0-----:R-:W-:Y:S01]  /*17e0*/  VIADD R3, R17, 0xffffffe ;  /* 0x0ffffffe11037836 */ /* 0x001fe20000000000 */
[----:B------:R-:W-:-:S04]  /*17f0*/  LOP3.LUT R15, R13, R10, RZ, 0x3c, !PT ;  /* 0x0000000a0d0f7212 */ /* 0x000fc800078e3cff */
[----:B------:R-:W-:Y:S01]  /*1800*/  ISETP.GE.AND P2, PT, R15, RZ, PT ;  /* 0x000000ff0f00720c */ /* 0x000fe20003f46270 */
[----:B------:R-:W0:Y:S06]  /*1810*/  F2I.FTZ.U32.TRUNC.NTZ R3, R3 ;  /* 0x0000000300037305 */ /* 0x000e2c000021f000 */
[----:B------:R-:W-:-:S04]  /*1820*/  @P0 VIADD R2, R2, 0x1 ;  /* 0x0000000102020836 */ /* 0x000fc80000000000 */
[----:B------:R-:W-:Y:S01]  /*1830*/  IMAD.MOV.U32 R15, RZ, RZ, R2 ;  /* 0x000000ffff0f7224 */ /* 0x000fe200078e0002 */
[----:B------:R-:W-:-:S03]  /*1840*/  IABS R2, R12 ;  /* 0x0000000c00027213 */ /* 0x000fc60000000000 */
[----:B------:R-:W-:Y:S01]  /*1850*/  @!P2 IMAD.MOV R15, RZ, RZ, -R15 ;  /* 0x000000ffff0fa224 */ /* 0x000fe200078e0a0f */
[----:B0-----:R-:W-:Y:S01]  /*1860*/  IADD3 R17, PT, PT, RZ, -R3, RZ ;  /* 0x80000003ff117210 */ /* 0x001fe20007ffe0ff */
[----:B------:R-:W-:Y:S02]  /*1870*/  IMAD.MOV R19, RZ, RZ, -R2 ;  /* 0x000000ffff137224 */ /* 0x000fe400078e0a02 */
[----:B------:R-:W-:Y:S01]  /*1880*/  HFMA2 R2, -RZ, RZ, 0, 0 ;  /* 0x00000000ff027431 */ /* 0x000fe200000001ff */
[----:B------:R-:W-:Y:S01]  /*1890*/  @!P1 LOP3.LUT R15, RZ, R10, RZ, 0x33, !PT ;  /* 0x0000000aff0f9212 */ /* 0x000fe200078e33ff */
[----:B------:R-:W-:-:S03]  /*18a0*/  IMAD R17, R17, R16, RZ ;  /* 0x0000001011117224 */ /* 0x000fc600078e02ff */
[----:B------:R-:W-:Y:S01]  /*18b0*/  IABS R18, R15 ;  /* 0x0000000f00127213 */ /* 0x000fe20000000000 */
        /* <DEDUP_REMOVED lines=14> */
[----:B------:R-:W-:Y:S02]  /*19a0*/  IADD3 R3, PT, PT, -R13, RZ, RZ ;  /* 0x000000ff0d037210 */ /* 0x000fe40007ffe1ff */
[----:B------:R-:W-:-:S03]  /*19b0*/  LEA R13, R9, R1, 0x2 ;  /* 0x00000001090d7211 */ /* 0x000fc600078e10ff */
[----:B------:R-:W-:Y:S02]  /*19c0*/  @P0 VIADD R2, R2, 0x1 ;  /* 0x0000000102020836 */ /* 0x000fe40000000000 */
[--C-:B------:R-:W-:Y:S01]  /*19d0*/  IMAD R5, R5, R3, R14.reuse ;  /* 0x0000000305057224 */ /* 0x100fe200078e020e */
[----:B------:R-:W-:Y:S02]  /*19e0*/  LEA R3, R4, R1, 0x2 ;  /* 0x0000000104037211 */ /* 0x000fe400078e10ff */
[----:B------:R-:W-:Y:S01]  /*19f0*/  MOV R16, R2 ;  /* 0x0000000200107202 */ /* 0x000fe20000000f00 */
[----:B------:R-:W-:-:S04]  /*1a00*/  IMAD.MOV R2, RZ, RZ, -R14 ;  /* 0x000000ffff027224 */ /* 0x000fc800078e0a0e */
[----:B------:R-:W-:Y:S01]  /*1a10*/  @!P2 IMAD.MOV R16, RZ, RZ, -R16 ;  /* 0x000000ffff10a224 */ /* 0x000fe200078e0a10 */
[----:B------:R-:W-:Y:S01]  /*1a20*/  @!P1 LOP3.LUT R16, RZ, R12, RZ, 0x33, !PT ;  /* 0x0000000cff109212 */ /* 0x000fe200078e33ff */
[----:B------:R-:W-:Y:S02]  /*1a30*/  IMAD R8, R8, R2, R11 ;  /* 0x0000000208087224 */ /* 0x000fe400078e020b */
[----:B------:R-:W-:Y:S02]  /*1a40*/  IMAD.MOV.U32 R2, RZ, RZ, R9 ;  /* 0x000000ffff027224 */ /* 0x000fe400078e0009 */
[--C-:B------:R-:W-:Y:S01]  /*1a50*/  IMAD.MOV R18, RZ, RZ, -R16.reuse ;  /* 0x000000ffff127224 */ /* 0x100fe200078e0a10 */
[----:B------:R0:W-:Y:S01]  /*1a60*/  STL [R3], R8 ;  /* 0x0000000803007387 */ /* 0x0001e20000100800 */
[----:B------:R-:W-:Y:S02]  /*1a70*/  IMAD.MOV.U32 R11, RZ, RZ, R16 ;  /* 0x000000ffff0b7224 */ /* 0x000fe400078e0010 */
[----:B------:R-:W-:Y:S01]  /*1a80*/  IMAD R12, R12, R18, R15 ;  /* 0x000000120c0c7224 */ /* 0x000fe200078e020f */
[----:B------:R0:W-:Y:S04]  /*1a90*/  STL [R6], R5 ;  /* 0x0000000506007387 */ /* 0x0001e80000100800 */
[----:B------:R0:W-:Y:S04]  /*1aa0*/  STL [R7], R10 ;  /* 0x0000000a07007387 */ /* 0x0001e80000100800 */
[----:B------:R0:W-:Y:S02]  /*1ab0*/  STL [R13], R12 ;  /* 0x0000000c0d007387 */ /* 0x0001e40000100800 */
.L_x_87:
[----:B------:R-:W-:Y:S05]  /*1ac0*/  BRA.U !UP2, `(.L_x_86) ;  /* 0x000000050a907547 */ /* 0x000fea000b800000 */
[----:B------:R-:W-:Y:S02]  /*1ad0*/  UISETP.NE.AND UP1, UPT, UR5, 0x1, UPT ;  /* 0x000000010500788c */ /* 0x000fe4000bf25270 */
[----:B------:R-:W-:-:S04]  /*1ae0*/  ULOP3.LUT UR4, UR4, 0x1, URZ, 0xc0, !UPT ;  /* 0x0000000104047892 */ /* 0x000fc8000f8ec0ff */
[----:B------:R-:W-:-:S03]  /*1af0*/  UISETP.NE.U32.AND UP2, UPT, UR4, 0x1, UPT ;  /* 0x000000010400788c */ /* 0x000fc6000bf45070 */
[----:B------:R-:W-:Y:S08]  /*1b00*/  BRA.U !UP1, `(.L_x_88) ;  /* 0x00000005090c7547 */ /* 0x000ff0000b800000 */
[----:B01----:R-:W0:Y:S01]  /*1b10*/  LDC.64 R12, c[0x0][0x388] ;  /* 0x0000e200ff0c7b82 */ /* 0x003e220000000a00 */
[----:B------:R-:W-:-:S05]  /*1b20*/  IADD3 R4, PT, PT, R2, -0x1, RZ ;  /* 0xffffffff02047810 */ /* 0x000fca0007ffe0ff */
[----:B0-----:R-:W-:-:S06]  /*1b30*/  IMAD.WIDE.U32 R6, R4, 0x4, R12 ;  /* 0x0000000404067825 */ /* 0x001fcc00078e000c */
[----:B------:R-:W2:Y:S01]  /*1b40*/  LDG.E R6, desc[UR12][R6.64] ;  /* 0x0000000c06067981 */ /* 0x000ea2000c1e1900 */
[----:B------:R-:W-:-:S04]  /*1b50*/  VIADD R2, R2, 0xfffffffe ;  /* 0xfffffffe02027836 */ /* 0x000fc80000000000 */
[----:B------:R-:W-:-:S05]  /*1b60*/  IMAD.WIDE.U32 R12, R2, 0x4, R12 ;  /* 0x00000004020c7825 */ /* 0x000fca00078e000c */
[----:B------:R0:W3:Y:S02]  /*1b70*/  LDG.E R3, desc[UR12][R12.64] ;  /* 0x0000000c0c037981 */ /* 0x0000e4000c1e1900 */
[----:B0-----:R-:W-:Y:S02]  /*1b80*/  IABS R12, R11 ;  /* 0x0000000b000c7213 */ /* 0x001fe40000000000 */
[-C--:B--2---:R-:W-:Y:S02]  /*1b90*/  IABS R15, R6.reuse ;  /* 0x00000006000f7213 */ /* 0x084fe40000000000 */
[----:B------:R-:W-:Y:S02]  /*1ba0*/  IABS R13, R6 ;  /* 0x00000006000d7213 */ /* 0x000fe40000000000 */
[----:B------:R-:W0:Y:S01]  /*1bb0*/  I2F.RP R10, R15 ;  /* 0x0000000f000a7306 */ /* 0x000e220000209400 */
[----:B---3--:R-:W-:-:S07]  /*1bc0*/  IABS R5, R3 ;  /* 0x0000000300057213 */ /* 0x008fce0000000000 */
[----:B0-----:R-:W0:Y:S02]  /*1bd0*/  MUFU.RCP R10, R10 ;  /* 0x0000000a000a7308 */ /* 0x001e240000001000 */
[----:B0-----:R-:W-:-:S06]  /*1be0*/  VIADD R8, R10, 0xffffffe ;  /* 0x0ffffffe0a087836 */ /* 0x001fcc0000000000 */
[----:B------:R-:W0:Y:S08]  /*1bf0*/  I2F.RP R10, R5 ;  /* 0x00000005000a7306 */ /* 0x000e300000209400 */
[----:B------:R1:W2:Y:S08]  /*1c00*/  F2I.FTZ.U32.TRUNC.NTZ R9, R8 ;  /* 0x0000000800097305 */ /* 0x0002b0000021f000 */
[----:B0-----:R-:W0:Y:S01]  /*1c10*/  MUFU.RCP R10, R10 ;  /* 0x0000000a000a7308 */ /* 0x001e220000001000 */
[----:B-1----:R-:W-:Y:S01]  /*1c20*/  IMAD.MOV.U32 R8, RZ, RZ, RZ ;  /* 0x000000ffff087224 */ /* 0x002fe200078e00ff */
[----:B--2---:R-:W-:-:S05]  /*1c30*/  IADD3 R14, PT, PT, RZ, -R9, RZ ;  /* 0x80000009ff0e7210 */ /* 0x004fca0007ffe0ff */
[----:B------:R-:W-:-:S04]  /*1c40*/  IMAD R7, R14, R15, RZ ;  /* 0x0000000f0e077224 */ /* 0x000fc800078e02ff */
[----:B------:R-:W-:-:S04]  /*1c50*/  IMAD.HI.U32 R9, R9, R7, R8 ;  /* 0x0000000709097227 */ /* 0x000fc800078e0008 */
[----:B------:R-:W-:Y:S01]  /*1c60*/  IMAD.MOV R8, RZ, RZ, -R13 ;  /* 0x000000ffff087224 */ /* 0x000fe200078e0a0d */
[----:B------:R-:W-:Y:S01]  /*1c70*/  IABS R13, R3 ;  /* 0x00000003000d7213 */ /* 0x000fe20000000000 */
[----:B------:R-:W-:-:S04]  /*1c80*/  IMAD.HI.U32 R7, R9, R12, RZ ;  /* 0x0000000c09077227 */ /* 0x000fc800078e00ff */
[----:B------:R-:W-:Y:S02]  /*1c90*/  IMAD R8, R7, R8, R12 ;  /* 0x0000000807087224 */ /* 0x000fe400078e020c */
[----:B0-----:R-:W-:Y:S02]  /*1ca0*/  VIADD R9, R10, 0xffffffe ;  /* 0x0ffffffe0a097836 */ /* 0x001fe40000000000 */
[----:B------:R-:W-:Y:S01]  /*1cb0*/  IMAD.MOV R13, RZ, RZ, -R13 ;  /* 0x000000ffff0d7224 */ /* 0x000fe200078e0a0d */
[----:B------:R-:W-:-:S03]  /*1cc0*/  ISETP.GT.U32.AND P1, PT, R15, R8, PT ;  /* 0x000000080f00720c */ /* 0x000fc60003f24070 */
[----:B------:R-:W0:Y:S10]  /*1cd0*/  F2I.FTZ.U32.TRUNC.NTZ R9, R9 ;  /* 0x0000000900097305 */ /* 0x000e34000021f000 */
[----:B------:R-:W-:Y:S01]  /*1ce0*/  @!P1 IADD3 R8, PT, PT, R8, -R15, RZ ;  /* 0x8000000f08089210 */ /* 0x000fe20007ffe0ff */
[----:B------:R-:W-:Y:S01]  /*1cf0*/  @!P1 VIADD R7, R7, 0x1 ;  /* 0x0000000107079836 */ /* 0x000fe20000000000 */
[----:B------:R-:W-:-:S02]  /*1d00*/  ISETP.NE.AND P1, PT, R6, RZ, PT ;  /* 0x000000ff0600720c */ /* 0x000fc40003f25270 */
[----:B------:R-:W-:Y:S02]  /*1d10*/  ISETP.GE.U32.AND P0, PT, R8, R15, PT ;  /* 0x0000000f0800720c */ /* 0x000fe40003f06070 */
[----:B------:R-:W-:-:S04]  /*1d20*/  LOP3.LUT R8, R11, R6, RZ, 0x3c, !PT ;  /* 0x000000060b087212 */ /* 0x000fc800078e3cff */
[----:B------:R-:W-:Y:S01]  /*1d30*/  ISETP.GE.AND P2, PT, R8, RZ, PT ;  /* 0x000000ff0800720c */ /* 0x000fe20003f46270 */
[----:B0-----:R-:W-:-:S06]  /*1d40*/  IMAD.MOV R8, RZ, RZ, -R9 ;  /* 0x000000ffff087224 */ /* 0x001fcc00078e0a09 */
[----:B------:R-:W-:-:S05]  /*1d50*/  @P0 IADD3 R7, PT, PT, R7, 0x1, RZ ;  /* 0x0000000107070810 */ /* 0x000fca0007ffe0ff */
[----:B------:R-:W-:Y:S02]  /*1d60*/  IMAD.MOV.U32 R12, RZ, RZ, R7 ;  /* 0x000000ffff0c7224 */ /* 0x000fe400078e0007 */
[----:B------:R-:W-:Y:S02]  /*1d70*/  IMAD R7, R8, R5, RZ ;  /* 0x0000000508077224 */ /* 0x000fe400078e02ff */
[----:B------:R-:W-:Y:S01]  /*1d80*/  IMAD.MOV.U32 R8, RZ, RZ, RZ ;  /* 0x000000ffff087224 */ /* 0x000fe200078e00ff */
[----:B------:R-:W-:Y:S02]  /*1d90*/  @!P2 IADD3 R12, PT, PT, -R12, RZ, RZ ;  /* 0x000000ff0c0ca210 */ /* 0x000fe40007ffe1ff */
[----:B------:R-:W-:Y:S01]  /*1da0*/  @!P1 LOP3.LUT R12, RZ, R6, RZ, 0x33, !PT ;  /* 0x00000006ff0c9212 */ /* 0x000fe200078e33ff */
[----:B------:R-:W-:-:S03]  /*1db0*/  IMAD.HI.U32 R8, R9, R7, R8 ;  /* 0x0000000709087227 */ /* 0x000fc600078e0008 */
[----:B------:R-:W-:-:S04]  /*1dc0*/  IABS R10, R12 ;  /* 0x0000000c000a7213 */ /* 0x000fc80000000000 */
[----:B------:R-:W-:Y:S01]  /*1dd0*/  MOV R7, R10 ;  /* 0x0000000a00077202 */ /* 0x000fe20000000f00 */
[----:B------:R-:W-:-:S04]  /*1de0*/  IMAD.MOV.U32 R10, RZ, RZ, R13 ;  /* 0x000000ffff0a7224 */ /* 0x000fc800078e000d */
[----:B------:R-:W-:-:S04]  /*1df0*/  IMAD.HI.U32 R8, R8, R7, RZ ;  /* 0x0000000708087227 */ /* 0x000fc800078e00ff */
[----:B------:R-:W-:Y:S02]  /*1e00*/  IMAD R10, R8, R10, R7 ;  /* 0x0000000a080a7224 */ /* 0x000fe400078e0207 */
[----:B------:R-:W-:-:S03]  /*1e10*/  IMAD.MOV R7, RZ, RZ, -R12 ;  /* 0x000000ffff077224 */ /* 0x000fc600078e0a0c */
[----:B------:R-:W-:Y:S01]  /*1e20*/  ISETP.GT.U32.AND P1, PT, R5, R10, PT ;  /* 0x0000000a0500720c */ /* 0x000fe20003f24070 */
[----:B------:R-:W-:-:S12]  /*1e30*/  IMAD R6, R6, R7, R11 ;  /* 0x0000000706067224 */ /* 0x000fd800078e020b */
[----:B------:R-:W-:Y:S01]  /*1e40*/  @!P1 IMAD.IADD R10, R10, 0x1, -R5 ;  /* 0x000000010a0a9824 */ /* 0x000fe200078e0a05 */
[----:B------:R-:W-:Y:S02]  /*1e50*/  @!P1 IADD3 R8, PT, PT, R8, 0x1, RZ ;  /* 0x0000000108089810 */ /* 0x000fe40007ffe0ff */
[----:B------:R-:W-:Y:S02]  /*1e60*/  ISETP.NE.AND P1, PT, R3, RZ, PT ;  /* 0x000000ff0300720c */ /* 0x000fe40003f25270 */
[----:B------:R-:W-:Y:S02]  /*1e70*/  ISETP.GE.U32.AND P0, PT, R10, R5, PT ;  /* 0x000000050a00720c */ /* 0x000fe40003f06070 */
[----:B------:R-:W-:-:S04]  /*1e80*/  LOP3.LUT R5, R12, R3, RZ, 0x3c, !PT ;  /* 0x000000030c057212 */ /* 0x000fc800078e3cff */
[----:B------:R-:W-:Y:S01]  /*1e90*/  ISETP.GE.AND P2, PT, R5, RZ, PT ;  /* 0x000000ff0500720c */ /* 0x000fe20003f46270 */
[----:B------:R-:W-:Y:S01]  /*1ea0*/  IMAD R5, R4, 0x4, R1 ;  /* 0x0000000404057824 */ /* 0x000fe200078e0201 */
[----:B------:R-:W-:-:S04]  /*1eb0*/  LEA R4, R2, R1, 0x2 ;  /* 0x0000000102047211 */ /* 0x000fc800078e10ff */
[----:B------:R2:W-:Y:S01]  /*1ec0*/  STL [R5], R6 ;  /* 0x0000000605007387 */ /* 0x0005e20000100800 */
[----:B------:R-:W-:-:S06]  /*1ed0*/  @P0 VIADD R8, R8, 0x1 ;  /* 0x0000000108080836 */ /* 0x000fcc0000000000 */
[----:B------:R-:W-:Y:S02]  /*1ee0*/  @!P2 IADD3 R8, PT, PT, -R8, RZ, RZ ;  /* 0x000000ff0808a210 */ /* 0x000fe40007ffe1ff */
[----:B------:R-:W-:-:S04]  /*1ef0*/  @!P1 LOP3.LUT R8, RZ, R3, RZ, 0x33, !PT ;  /* 0x00000003ff089212 */ /* 0x000fc800078e33ff */
[----:B------:R-:W-:Y:S01]  /*1f00*/  IADD3 R10, PT, PT, -R8, RZ, RZ ;  /* 0x000000ff080a7210 */ /* 0x000fe20007ffe1ff */
[----:B------:R-:W-:-:S04]  /*1f10*/  IMAD.MOV.U32 R11, RZ, RZ, R8 ;  /* 0x000000ffff0b7224 */ /* 0x000fc800078e0008 */
[----:B------:R-:W-:-:S05]  /*1f20*/  IMAD R3, R3, R10, R12 ;  /* 0x0000000a03037224 */ /* 0x000fca00078e020c */
[----:B------:R2:W-:Y:S02]  /*1f30*/  STL [R4], R3 ;  /* 0x0000000304007387 */ /* 0x0005e40000100800 */
.L_x_88:
[----:B------:R-:W-:Y:S05]  /*1f40*/  BRA.U UP2, `(.L_x_86) ;  /* 0x0000000102707547 */ /* 0x000fea000b800000 */
[----:B012---:R-:W0:Y:S01]  /*1f50*/  LDC.64 R4, c[0x0][0x388] ;  /* 0x0000e200ff047b82 */ /* 0x007e220000000a00 */
[----:B------:R-:W-:-:S05]  /*1f60*/  IADD3 R9, PT, PT, R2, -0x1, RZ ;  /* 0xffffffff02097810 */ /* 0x000fca0007ffe0ff */
[----:B0-----:R-:W-:-:S05]  /*1f70*/  IMAD.WIDE.U32 R2, R9, 0x4, R4 ;  /* 0x0000000409027825 */ /* 0x001fca00078e0004 */
[----:B------:R0:W2:Y:S01]  /*1f80*/  LDG.E R10, desc[UR12][R2.64] ;  /* 0x0000000c020a7981 */ /* 0x0000a2000c1e1900 */
[----:B------:R-:W-:Y:S02]  /*1f90*/  ISETP.GE.AND P2, PT, R11, RZ, PT ;  /* 0x000000ff0b00720c */ /* 0x000fe40003f46270 */
[----:B0-----:R-:W-:Y:S02]  /*1fa0*/  IABS R2, R11 ;  /* 0x0000000b00027213 */ /* 0x001fe40000000000 */
[-C--:B--2---:R-:W-:Y:S02]  /*1fb0*/  IABS R8, R10.reuse ;  /* 0x0000000a00087213 */ /* 0x084fe40000000000 */
[----:B------:R-:W-:Y:S02]  /*1fc0*/  IABS R3, R10 ;  /* 0x0000000a00037213 */ /* 0x000fe40000000000 */
[----:B------:R-:W0:Y:S02]  /*1fd0*/  I2F.RP R6, R8 ;  /* 0x0000000800067306 */ /* 0x000e240000209400 */
[----:B------:R-:W-:-:S06]  /*1fe0*/  IADD3 R3, PT, PT, RZ, -R3, RZ ;  /* 0x80000003ff037210 */ /* 0x000fcc0007ffe0ff */
[----:B0-----:R-:W0:Y:S02]  /*1ff0*/  MUFU.RCP R6, R6 ;  /* 0x0000000600067308 */ /* 0x001e240000001000 */
[----:B0-----:R-:W-:-:S06]  /*2000*/  VIADD R4, R6, 0xffffffe ;  /* 0x0ffffffe06047836 */ /* 0x001fcc0000000000 */
        /* <DEDUP_REMOVED lines=9> */
[----:B------:R-:W-:Y:S01]  /*20a0*/  @!P0 IMAD.IADD R5, R5, 0x1, -R8 ;  /* 0x0000000105058824 */ /* 0x000fe200078e0a08 */
[----:B------:R-:W-:-:S04]  /*20b0*/  ISETP.NE.AND P0, PT, R10, RZ, PT ;  /* 0x000000ff0a00720c */ /* 0x000fc80003f05270 */
[----:B------:R-:W-:-:S13]  /*20c0*/  ISETP.GT.U32.AND P1, PT, R8, R5, PT ;  /* 0x000000050800720c */ /* 0x000fda0003f24070 */
[----:B------:R-:W-:-:S05]  /*20d0*/  @!P1 IADD3 R5, PT, PT, R5, -R8, RZ ;  /* 0x8000000805059210 */ /* 0x000fca0007ffe0ff */
[----:B------:R-:W-:Y:S01]  /*20e0*/  @!P2 IMAD.MOV R5, RZ, RZ, -R5 ;  /* 0x000000ffff05a224 */ /* 0x000fe200078e0a05 */
[----:B------:R-:W-:-:S05]  /*20f0*/  @!P0 LOP3.LUT R5, RZ, R10, RZ, 0x33, !PT ;  /* 0x0000000aff058212 */ /* 0x000fca00078e33ff */
[----:B------:R3:W-:Y:S02]  /*2100*/  STL [R2], R5 ;  /* 0x0000000502007387 */ /* 0x0007e40000100800 */
.L_x_86:
[----:B------:R-:W4:Y:S01]  /*2110*/  LDCU UR6, c[0x0][0x3c0] ;  /* 0x00007800ff0677ac */ /* 0x000f220008000800 */
[----:B-12---:R-:W-:Y:S02]  /*2120*/  HFMA2 R4, -RZ, RZ, 0, 0 ;  /* 0x00000000ff047431 */ /* 0x006fe400000001ff */
[----:B------:R-:W-:Y:S01]  /*2130*/  IMAD.MOV.U32 R14, RZ, RZ, RZ ;  /* 0x000000ffff0e7224 */ /* 0x000fe200078e00ff */
[----:B----4-:R-:W-:Y:S02]  /*2140*/  UISETP.GE.U32.AND UP1, UPT, UR6, 0x10, UPT ;  /* 0x000000100600788c */ /* 0x010fe4000bf26070 */
[----:B------:R-:W-:-:S04]  /*2150*/  ULOP3.LUT UR4, UR6, 0xf, URZ, 0xc0, !UPT ;  /* 0x0000000f06047892 */ /* 0x000fc8000f8ec0ff */
[----:B------:R-:W-:-:S03]  /*2160*/  UISETP.NE.AND UP2, UPT, UR4, URZ, UPT ;  /* 0x000000ff0400728c */ /* 0x000fc6000bf45270 */
[----:B------:R-:W-:Y:S08]  /*2170*/  BRA.U !UP1, `(.L_x_89) ;  /* 0x0000000109c87547 */ /* 0x000ff0000b800000 */
[----:B------:R-:W-:Y:S01]  /*2180*/  ULOP3.LUT UR5, UR6, 0x7ffffff0, URZ, 0xc0, !UPT ;  /* 0x7ffffff006057892 */ /* 0x000fe2000f8ec0ff */
[----:B------:R-:W-:Y:S01]  /*2190*/  IMAD.MOV.U32 R15, RZ, RZ, RZ ;  /* 0x000000ffff0f7224 */ /* 0x000fe200078e00ff */
[----:B------:R-:W-:-:S04]  /*21a0*/  MOV R4, RZ ;  /* 0x000000ff00047202 */ /* 0x000fc80000000f00 */
[----:B------:R-:W-:-:S07]  /*21b0*/  IMAD.U32 R14, RZ, RZ, UR5 ;  /* 0x00000005ff0e7e24 */ /* 0x000fce000f8e00ff */
.L_x_90:
[----:B0--3--:R-:W0:Y:S01]  /*21c0*/  LDC.64 R2, c[0x0][0x390] ;  /* 0x0000e400ff027b82 */ /* 0x009e220000000a00 */
[----:B------:R-:W-:-:S05]  /*21d0*/  LEA R18, R15, R1, 0x2 ;  /* 0x000000010f127211 */ /* 0x000fca00078e10ff */
        /* <DEDUP_REMOVED lines=12> */
[----:B------:R-:W5:Y:S04]  /*22a0*/  LDG.E R16, desc[UR12][R2.64+0x1c] ;  /* 0x00001c0c02107981 */ /* 0x000f68000c1e1900 */
[----:B------:R-:W5:Y:S04]  /*22b0*/  LDG.E R19, desc[UR12][R2.64+0x20] ;  /* 0x0000200c02137981 */ /* 0x000f68000c1e1900 */
[----:B------:R-:W5:Y:S04]  /*22c0*/  LDG.E R25, desc[UR12][R2.64+0x38] ;  /* 0x0000380c02197981 */ /* 0x000f68000c1e1900 */
[----:B------:R-:W5:Y:S01]  /*22d0*/  LDG.E R26, desc[UR12][R2.64+0x3c] ;  /* 0x00003c0c021a7981 */ /* 0x000f62000c1e1900 */
[----:B--2---:R-:W-:-:S03]  /*22e0*/  IMAD R10, R10, R5, R4 ;  /* 0x000000050a0a7224 */ /* 0x004fc600078e0204 */
[----:B------:R-:W2:Y:S01]  /*22f0*/  LDL.64 R4, [R18+0x20] ;  /* 0x0000200012047983 */ /* 0x000ea20000100a00 */
[----:B---3--:R-:W-:-:S03]  /*2300*/  IMAD R10, R11, R22, R10 ;  /* 0x000000160b0a7224 */ /* 0x008fc600078e020a */
[----:B------:R-:W3:Y:S01]  /*2310*/  LDG.E R22, desc[UR12][R2.64+0x24] ;  /* 0x0000240c02167981 */ /* 0x000ee2000c1e1900 */
[----:B----4-:R-:W-:-:S03]  /*2320*/  IMAD R12, R12, R23, R10 ;  /* 0x000000170c0c7224 */ /* 0x010fc600078e020a */
[----:B------:R-:W4:Y:S01]  /*2330*/  LDL.64 R10, [R18+0x28] ;  /* 0x00002800120a7983 */ /* 0x000f220000100a00 */
[----:B-----5:R-:W-:-:S03]  /*2340*/  IMAD R12, R13, R24, R12 ;  /* 0x000000180d0c7224 */ /* 0x020fc600078e020c */
[----:B------:R-:W4:Y:S04]  /*2350*/  LDG.E R23, desc[UR12][R2.64+0x28] ;  /* 0x0000280c02177981 */ /* 0x000f28000c1e1900 */
[----:B------:R-:W5:Y:S01]  /*2360*/  LDG.E R24, desc[UR12][R2.64+0x2c] ;  /* 0x00002c0c02187981 */ /* 0x000f62000c1e1900 */
[----:B------:R-:W-:-:S03]  /*2370*/  IMAD R8, R8, R21, R12 ;  /* 0x0000001508087224 */ /* 0x000fc600078e020c */
[----:B------:R-:W5:Y:S01]  /*2380*/  LDL.64 R12, [R18+0x30] ;  /* 0x00003000120c7983 */ /* 0x000f620000100a00 */
[----:B------:R-:W-:-:S03]  /*2390*/  IMAD R27, R9, R20, R8 ;  /* 0x00000014091b7224 */ /* 0x000fc600078e0208 */
[----:B------:R-:W5:Y:S04]  /*23a0*/  LDG.E R21, desc[UR12][R2.64+0x30] ;  /* 0x0000300c02157981 */ /* 0x000f68000c1e1900 */
[----:B------:R-:W5:Y:S04]  /*23b0*/  LDG.E R20, desc[UR12][R2.64+0x34] ;  /* 0x0000340c02147981 */ /* 0x000f68000c1e1900 */
[----:B------:R-:W5:Y:S01]  /*23c0*/  LDL.64 R8, [R18+0x38] ;  /* 0x0000380012087983 */ /* 0x000f620000100a00 */
[----:B------:R-:W-:-:S04]  /*23d0*/  IMAD R6, R6, R17, R27 ;  /* 0x0000001106067224 */ /* 0x000fc800078e021b */
[----:B------:R-:W-:Y:S02]  /*23e0*/  IMAD R6, R7, R16, R6 ;  /* 0x0000001007067224 */ /* 0x000fe400078e0206 */
[----:B------:R-:W-:-:S05]  /*23f0*/  VIADD R15, R15, 0x10 ;  /* 0x000000100f0f7836 */ /* 0x000fca0000000000 */
[----:B------:R-:W-:Y:S01]  /*2400*/  ISETP.NE.AND P0, PT, R15, R14, PT ;  /* 0x0000000e0f00720c */ /* 0x000fe20003f05270 */
[----:B--2---:R-:W-:-:S04]  /*2410*/  IMAD R4, R4, R19, R6 ;  /* 0x0000001304047224 */ /* 0x004fc800078e0206 */
[----:B---3--:R-:W-:-:S04]  /*2420*/  IMAD R4, R5, R22, R4 ;  /* 0x0000001605047224 */ /* 0x008fc800078e0204 */
[----:B----4-:R-:W-:-:S04]  /*2430*/  IMAD R4, R10, R23, R4 ;  /* 0x000000170a047224 */ /* 0x010fc800078e0204 */
[----:B-----5:R-:W-:-:S04]  /*2440*/  IMAD R4, R11, R24, R4 ;  /* 0x000000180b047224 */ /* 0x020fc800078e0204 */
[----:B------:R-:W-:-:S04]  /*2450*/  IMAD R4, R12, R21, R4 ;  /* 0x000000150c047224 */ /* 0x000fc800078e0204 */
[----:B------:R-:W-:-:S04]  /*2460*/  IMAD R4, R13, R20, R4 ;  /* 0x000000140d047224 */ /* 0x000fc800078e0204 */
[----:B------:R-:W-:-:S04]  /*2470*/  IMAD R4, R8, R25, R4 ;  /* 0x0000001908047224 */ /* 0x000fc800078e0204 */
[----:B------:R-:W-:Y:S01]  /*2480*/  IMAD R4, R9, R26, R4 ;  /* 0x0000001a09047224 */ /* 0x000fe200078e0204 */
[----:B------:R-:W-:Y:S06]  /*2490*/  @P0 BRA `(.L_x_90) ;  /* 0xfffffffc00480947 */ /* 0x000fec000383ffff */
.L_x_89:
[----:B------:R-:W-:Y:S05]  /*24a0*/  BRA.U !UP2, `(.L_x_91) ;  /* 0x000000010afc7547 */ /* 0x000fea000b800000 */
[----:B------:R-:W-:-:S09]  /*24b0*/  UISETP.GE.U32.AND UP1, UPT, UR4, 0x8, UPT ;  /* 0x000000080400788c */ /* 0x000fd2000bf26070 */
[----:B------:R-:W-:Y:S05]  /*24c0*/  BRA.U !UP1, `(.L_x_92) ;  /* 0x0000000109707547 */ /* 0x000fea000b800000 */
[----:B0--3--:R-:W0:Y:S01]  /*24d0*/  LDC.64 R2, c[0x0][0x390] ;  /* 0x0000e400ff027b82 */ /* 0x009e220000000a00 */
[----:B------:R-:W-:-:S05]  /*24e0*/  LEA R5, R14, R1, 0x2 ;  /* 0x000000010e057211 */ /* 0x000fca00078e10ff */
[----:B------:R-:W2:Y:S04]  /*24f0*/  LDL R7, [R5] ;  /* 0x0000000005077983 */ /* 0x000ea80000100800 */
[----:B------:R-:W3:Y:S04]  /*2500*/  LDL R9, [R5+0x4] ;  /* 0x0000040005097983 */ /* 0x000ee80000100800 */
[----:B------:R-:W4:Y:S04]  /*2510*/  LDL R11, [R5+0x8] ;  /* 0x00000800050b7983 */ /* 0x000f280000100800 */
[----:B------:R-:W5:Y:S04]  /*2520*/  LDL R13, [R5+0xc] ;  /* 0x00000c00050d7983 */ /* 0x000f680000100800 */
[----:B------:R-:W5:Y:S01]  /*2530*/  LDL R15, [R5+0x10] ;  /* 0x00001000050f7983 */ /* 0x000f620000100800 */
[----:B0-----:R-:W-:-:S03]  /*2540*/  IMAD.WIDE.U32 R2, R14, 0x4, R2 ;  /* 0x000000040e027825 */ /* 0x001fc600078e0002 */
[----:B------:R-:W5:Y:S04]  /*2550*/  LDL R17, [R5+0x14] ;  /* 0x0000140005117983 */ /* 0x000f680000100800 */
[----:B------:R-:W2:Y:S04]  /*2560*/  LDG.E R6, desc[UR12][R2.64] ;  /* 0x0000000c02067981 */ /* 0x000ea8000c1e1900 */
[----:B------:R-:W3:Y:S04]  /*2570*/  LDG.E R8, desc[UR12][R2.64+0x4] ;  /* 0x0000040c02087981 */ /* 0x000ee8000c1e1900 */
[----:B------:R-:W4:Y:S04]  /*2580*/  LDG.E R10, desc[UR12][R2.64+0x8] ;  /* 0x0000080c020a7981 */ /* 0x000f28000c1e1900 */
[----:B------:R-:W5:Y:S04]  /*2590*/  LDG.E R12, desc[UR12][R2.64+0xc] ;  /* 0x00000c0c020c7981 */ /* 0x000f68000c1e1900 */
[----:B------:R-:W5:Y:S04]  /*25a0*/  LDG.E R16, desc[UR12][R2.64+0x10] ;  /* 0x0000100c02107981 */ /* 0x000f68000c1e1900 */
[----:B------:R-:W5:Y:S04]  /*25b0*/  LDG.E R18, desc[UR12][R2.64+0x14] ;  /* 0x0000140c02127981 */ /* 0x000f68000c1e1900 */
[----:B------:R-:W5:Y:S04]  /*25c0*/  LDL R19, [R5+0x18] ;  /* 0x0000180005137983 */ /* 0x000f680000100800 */
[----:B------:R-:W5:Y:S04]  /*25d0*/  LDG.E R20, desc[UR12][R2.64+0x18] ;  /* 0x0000180c02147981 */ /* 0x000f68000c1e1900 */
[----:B------:R-:W5:Y:S04]  /*25e0*/  LDG.E R22, desc[UR12][R2.64+0x1c] ;  /* 0x00001c0c02167981 */ /* 0x000f68000c1e1900 */
[----:B------:R-:W5:Y:S01]  /*25f0*/  LDL R21, [R5+0x1c] ;  /* 0x00001c0005157983 */ /* 0x000f620000100800 */
        /* <DEDUP_REMOVED lines=9> */
.L_x_92:
[----:B------:R-:W-:Y:S05]  /*2690*/  BRA.U !UP0, `(.L_x_91) ;  /* 0x0000000108807547 */ /* 0x000fea000b800000 */
[----:B------:R-:W-:Y:S02]  /*26a0*/  UISETP.GE.U32.AND UP0, UPT, UR7, 0x4, UPT ;  /* 0x000000040700788c */ /* 0x000fe4000bf06070 */
[----:B------:R-:W-:-:S04]  /*26b0*/  ULOP3.LUT UR5, UR6, 0x3, URZ, 0xc0, !UPT ;  /* 0x0000000306057892 */ /* 0x000fc8000f8ec0ff */
[----:B------:R-:W-:-:S03]  /*26c0*/  UISETP.NE.AND UP1, UPT, UR5, URZ, UPT ;  /* 0x000000ff0500728c */ /* 0x000fc6000bf25270 */
[----:B------:R-:W-:Y:S08]  /*26d0*/  BRA.U !UP0, `(.L_x_93) ;  /* 0x0000000108407547 */ /* 0x000ff0000b800000 */
[----:B0--3--:R-:W0:Y:S01]  /*26e0*/  LDC.64 R2, c[0x0][0x390] ;  /* 0x0000e400ff027b82 */ /* 0x009e220000000a00 */
[----:B------:R-:W-:-:S05]  /*26f0*/  LEA R5, R14, R1, 0x2 ;  /* 0x000000010e057211 */ /* 0x000fca00078e10ff */
[----:B------:R-:W2:Y:S04]  /*2700*/  LDL R7, [R5] ;  /* 0x0000000005077983 */ /* 0x000ea80000100800 */
[----:B------:R-:W3:Y:S04]  /*2710*/  LDL R9, [R5+0x4] ;  /* 0x0000040005097983 */ /* 0x000ee80000100800 */
[----:B------:R-:W4:Y:S04]  /*2720*/  LDL R11, [R5+0x8] ;  /* 0x00000800050b7983 */ /* 0x000f280000100800 */
[----:B------:R-:W5:Y:S01]  /*2730*/  LDL R13, [R5+0xc] ;  /* 0x00000c00050d7983 */ /* 0x000f620000100800 */
[----:B0-----:R-:W-:-:S05]  /*2740*/  IMAD.WIDE.U32 R2, R14, 0x4, R2 ;  /* 0x000000040e027825 */ /* 0x001fca00078e0002 */
[----:B------:R-:W2:Y:S04]  /*2750*/  LDG.E R6, desc[UR12][R2.64] ;  /* 0x0000000c02067981 */ /* 0x000ea8000c1e1900 */
[----:B------:R-:W3:Y:S04]  /*2760*/  LDG.E R8, desc[UR12][R2.64+0x4] ;  /* 0x0000040c02087981 */ /* 0x000ee8000c1e1900 */
[----:B------:R-:W4:Y:S04]  /*2770*/  LDG.E R10, desc[UR12][R2.64+0x8] ;  /* 0x0000080c020a7981 */ /* 0x000f28000c1e1900 */
[----:B------:R-:W5:Y:S01]  /*2780*/  LDG.E R12, desc[UR12][R2.64+0xc] ;  /* 0x00000c0c020c7981 */ /* 0x000f62000c1e1900 */
[----:B------:R-:W-:-:S02]  /*2790*/  VIADD R14, R14, 0x4 ;  /* 0x000000040e0e7836 */ /* 0x000fc40000000000 */
[----:B--2---:R-:W-:-:S04]  /*27a0*/  IMAD R6, R7, R6, R4 ;  /* 0x0000000607067224 */ /* 0x004fc800078e0204 */
[----:B---3--:R-:W-:-:S04]  /*27b0*/  IMAD R6, R9, R8, R6 ;  /* 0x0000000809067224 */ /* 0x008fc800078e0206 */
[----:B----4-:R-:W-:-:S04]  /*27c0*/  IMAD R6, R11, R10, R6 ;  /* 0x0000000a0b067224 */ /* 0x010fc800078e0206 */
[----:B-----5:R-:W-:-:S07]  /*27d0*/  IMAD R4, R13, R12, R6 ;  /* 0x0000000c0d047224 */ /* 0x020fce00078e0206 */
.L_x_93:
[----:B------:R-:W-:Y:S05]  /*27e0*/  BRA.U !UP1, `(.L_x_91) ;  /* 0x00000001092c7547 */ /* 0x000fea000b800000 */
[----:B0-----:R-:W0:Y:S01]  /*27f0*/  LDC.64 R6, c[0x0][0x390] ;  /* 0x0000e400ff067b82 */ /* 0x001e220000000a00 */
[----:B------:R-:W-:-:S05]  /*2800*/  UMOV UR4, URZ ;  /* 0x000000ff00047c82 */ /* 0x000fca0008000000 */
.L_x_94:
[C---:B0--3--:R-:W-:Y:S01]  /*2810*/  IMAD.WIDE.U32 R2, R14.reuse, 0x4, R6 ;  /* 0x000000040e027825 */ /* 0x049fe200078e0006 */
[----:B------:R-:W-:-:S05]  /*2820*/  LEA R5, R14, R1, 0x2 ;  /* 0x000000010e057211 */ /* 0x000fca00078e10ff */
[----:B------:R-:W2:Y:S04]  /*2830*/  LDG.E R2, desc[UR12][R2.64] ;  /* 0x0000000c02027981 */ /* 0x000ea8000c1e1900 */
[----:B------:R-:W2:Y:S01]  /*2840*/  LDL R5, [R5] ;  /* 0x0000000005057983 */ /* 0x000ea20000100800 */
[----:B------:R-:W-:Y:S01]  /*2850*/  UIADD3 UR4, UPT, UPT, UR4, 0x1, URZ ;  /* 0x0000000104047890 */ /* 0x000fe2000fffe0ff */
[----:B------:R-:W-:-:S03]  /*2860*/  VIADD R14, R14, 0x1 ;  /* 0x000000010e0e7836 */ /* 0x000fc60000000000 */
[----:B------:R-:W-:Y:S01]  /*2870*/  UISETP.NE.AND UP0, UPT, UR4, UR5, UPT ;  /* 0x000000050400728c */ /* 0x000fe2000bf05270 */
[----:B--2---:R-:W-:-:S08]  /*2880*/  IMAD R4, R5, R2, R4 ;  /* 0x0000000205047224 */ /* 0x004fd000078e0204 */
[----:B------:R-:W-:Y:S05]  /*2890*/  BRA.U UP0, `(.L_x_94) ;  /* 0xfffffffd00dc7547 */ /* 0x000fea000b83ffff */
.L_x_91:
[----:B0--3--:R-:W-:-:S07]  /*28a0*/  SHF.R.S32.HI R5, RZ, 0x1f, R4 ;  /* 0x0000001fff057819 */ /* 0x009fce0000011404 */
.L_x_83:
[----:B------:R-:W0:Y:S01]  /*28b0*/  LDCU UR8, c[0x0][0x3b8] ;  /* 0x00007700ff0877ac */ /* 0x000e220008000800 */
[----:B------:R-:W0:Y:S02]  /*28c0*/  LDCU.64 UR4, c[0x0][0x3a8] ;  /* 0x00007500ff0477ac */ /* 0x000e240008000a00 */
[----:B0-----:R-:W-:-:S06]  /*28d0*/  UIMAD.WIDE UR4, UR8, 0x4, UR4 ;  /* 0x00000004080478a5 */ /* 0x001fcc000f8e0204 */
[----:B------:R-:W-:Y:S01]  /*28e0*/  MOV R6, UR4 ;  /* 0x0000000400067c02 */ /* 0x000fe20008000f00 */
[----:B------:R-:W-:-:S05]  /*28f0*/  IMAD.U32 R7, RZ, RZ, UR5 ;  /* 0x00000005ff077e24 */ /* 0x000fca000f8e00ff */
[----:B------:R-:W2:Y:S02]  /*2900*/  LDG.E R6, desc[UR12][R6.64] ;  /* 0x0000000c06067981 */ /* 0x000ea4000c1e1900 */
[----:B--2---:R-:W-:-:S13]  /*2910*/  ISETP.GE.AND P0, PT, R6, 0x1, PT ;  /* 0x000000010600780c */ /* 0x004fda0003f06270 */
[----:B------:R-:W-:Y:S05]  /*2920*/  @!P0 BRA `(.L_x_95) ;  /* 0x0000002800e08947 */ /* 0x000fea0003800000 */
[----:B------:R-:W-:Y:S02]  /*2930*/  ULOP3.LUT UR20, UR6, 0xf, URZ, 0xc0, !UPT ;  /* 0x0000000f06147892 */ /* 0x000fe4000f8ec0ff */
[----:B------:R-:W-:Y:S02]  /*2940*/  ULOP3.LUT UR21, UR6, 0x7, URZ, 0xc0, !UPT ;  /* 0x0000000706157892 */ /* 0x000fe4000f8ec0ff */
[----:B------:R-:W-:Y:S02]  /*2950*/  ULOP3.LUT UR10, UR6, 0x7ffffff0, URZ, 0xc0, !UPT ;  /* 0x7ffffff0060a7892 */ /* 0x000fe4000f8ec0ff */
[----:B------:R-:W-:Y:S02]  /*2960*/  ULEA UR8, UR8, UR14, 0x2 ;  /* 0x0000000e08087291 */ /* 0x000fe4000f8e10ff */
[----:B------:R-:W-:Y:S02]  /*2970*/  UIADD3 UR15, UPT, UPT, UR6, -0x1, URZ ;  /* 0xffffffff060f7890 */ /* 0x000fe4000fffe0ff */
[----:B------:R-:W-:-:S02]  /*2980*/  ULOP3.LUT UR11, UR6, 0x3, URZ, 0xc0, !UPT ;  /* 0x00000003060b7892 */ /* 0x000fc4000f8ec0ff */
[----:B------:R-:W-:Y:S02]  /*2990*/  UIADD3 UR16, UPT, UPT, UR20, -0x1, URZ ;  /* 0xffffffff14107890 */ /* 0x000fe4000fffe0ff */
[----:B------:R-:W-:Y:S02]  /*29a0*/  UIADD3 UR17, UPT, UPT, UR21, -0x1, URZ ;  /* 0xffffffff15117890 */ /* 0x000fe4000fffe0ff */
[----:B------:R-:W-:Y:S01]  /*29b0*/  UIADD3 UR9, UPT, UPT, -UR10, URZ, URZ ;  /* 0x000000ff0a097290 */ /* 0x000fe2000fffe1ff */
[----:B------:R-:W-:-:S11]  /*29c0*/  UMOV UR4, URZ ;  /* 0x000000ff00047c82 */ /* 0x000fd60008000000 */
.L_x_136:
[----:B0-----:R-:W0:Y:S01]  /*29d0*/  LDCU UR5, c[0x0][0x3c0] ;  /* 0x00007800ff0577ac */ /* 0x001e220008000800 */
[----:B-1-3--:R-:W-:Y:S01]  /*29e0*/  MOV R7, R0 ;  /* 0x0000000000077202 */ /* 0x00afe20000000f00 */
[----:B0-----:R-:W-:-:S09]  /*29f0*/  UISETP.GE.AND UP0, UPT, UR5, 0x1, UPT ;  /* 0x000000010500788c */ /* 0x001fd2000bf06270 */
[----:B--2-45:R-:W-:Y:S05]  /*2a00*/  BRA.U !UP0, `(.L_x_96) ;  /* 0x0000000d08787547 */ /* 0x034fea000b800000 */
[----:B------:R-:W-:Y:S01]  /*2a10*/  UISETP.GE.U32.AND UP0, UPT, UR15, 0xf, UPT ;  /* 0x0000000f0f00788c */ /* 0x000fe2000bf06070 */
[----:B------:R-:W-:-:S08]  /*2a20*/  UMOV UR5, URZ ;  /* 0x000000ff00057c82 */ /* 0x000fd00008000000 */
[----:B------:R-:W-:Y:S05]  /*2a30*/  BRA.U !UP0, `(.L_x_97) ;  /* 0x0000000108647547 */ /* 0x000fea000b800000 */
[C---:B------:R-:W-:Y:S01]  /*2a40*/  VIADD R19, R1.reuse, 0x20 ;  /* 0x0000002001137836 */ /* 0x040fe20000000000 */
[----:B------:R-:W-:Y:S01]  /*2a50*/  IADD3 R18, PT, PT, R1, 0x48, RZ ;  /* 0x0000004801127810 */ /* 0x000fe20007ffe0ff */
[----:B------:R-:W-:-:S06]  /*2a60*/  UMOV UR5, UR9 ;  /* 0x0000000900057c82 */ /* 0x000fcc0008000000 */
.L_x_98:
[----:B------:R-:W2:Y:S04]  /*2a70*/  LDL.64 R2, [R19+-0x20] ;  /* 0xffffe00013027983 */ /* 0x000ea80000100a00 */
[----:B--2---:R0:W-:Y:S04]  /*2a80*/  STL.64 [R18+-0x20], R2 ;  /* 0xffffe00212007387 */ /* 0x0041e80000100a00 */
[----:B------:R-:W2:Y:S04]  /*2a90*/  LDL.64 R8, [R19+-0x18] ;  /* 0xffffe80013087983 */ /* 0x000ea80000100a00 */
[----:B--2---:R1:W-:Y:S04]  /*2aa0*/  STL.64 [R18+-0x18], R8 ;  /* 0xffffe80812007387 */ /* 0x0043e80000100a00 */
[----:B------:R-:W2:Y:S04]  /*2ab0*/  LDL.64 R10, [R19+-0x10] ;  /* 0xfffff000130a7983 */ /* 0x000ea80000100a00 */
[----:B--2---:R-:W-:Y:S04]  /*2ac0*/  STL.64 [R18+-0x10], R10 ;  /* 0xfffff00a12007387 */ /* 0x004fe80000100a00 */
[----:B------:R-:W2:Y:S04]  /*2ad0*/  LDL.64 R12, [R19+-0x8] ;  /* 0xfffff800130c7983 */ /* 0x000ea80000100a00 */
[----:B--2---:R-:W-:Y:S04]  /*2ae0*/  STL.64 [R18+-0x8], R12 ;  /* 0xfffff80c12007387 */ /* 0x004fe80000100a00 */
[----:B------:R-:W2:Y:S04]  /*2af0*/  LDL.64 R14, [R19] ;  /* 0x00000000130e7983 */ /* 0x000ea80000100a00 */
[----:B--2---:R-:W-:Y:S04]  /*2b00*/  STL.64 [R18], R14 ;  /* 0x0000000e12007387 */ /* 0x004fe80000100a00 */
[----:B------:R-:W2:Y:S04]  /*2b10*/  LDL.64 R16, [R19+0x8] ;  /* 0x0000080013107983 */ /* 0x000ea80000100a00 */
[----:B--2---:R-:W-:Y:S04]  /*2b20*/  STL.64 [R18+0x8], R16 ;  /* 0x0000081012007387 */ /* 0x004fe80000100a00 */
[----:B0-----:R-:W2:Y:S01]  /*2b30*/  LDL.64 R2, [R19+0x10] ;  /* 0x0000100013027983 */ /* 0x001ea20000100a00 */
[----:B------:R-:W-:-:S04]  /*2b40*/  UIADD3 UR5, UPT, UPT, UR5, 0x10, URZ ;  /* 0x0000001005057890 */ /* 0x000fc8000fffe0ff */
[----:B------:R-:W-:Y:S01]  /*2b50*/  UISETP.NE.AND UP1, UPT, UR5, URZ, UPT ;  /* 0x000000ff0500728c */ /* 0x000fe2000bf25270 */
[----:B--2---:R-:W-:Y:S04]  /*2b60*/  STL.64 [R18+0x10], R2 ;  /* 0x0000100212007387 */ /* 0x004fe80000100a00 */
[----:B-1----:R0:W2:Y:S02]  /*2b70*/  LDL.64 R8, [R19+0x18] ;  /* 0x0000180013087983 */ /* 0x0020a40000100a00 */
[----:B0-----:R-:W-:Y:S02]  /*2b80*/  VIADD R19, R19, 0x40 ;  /* 0x0000004013137836 */ /* 0x001fe40000000000 */
[----:B--2---:R0:W-:Y:S02]  /*2b90*/  STL.64 [R18+0x18], R8 ;  /* 0x0000180812007387 */ /* 0x0041e40000100a00 */
[----:B0-----:R-:W-:Y:S01]  /*2ba0*/  IADD3 R18, PT, PT, R18, 0x40, RZ ;  /* 0x0000004012127810 */ /* 0x001fe20007ffe0ff */
[----:B------:R-:W-:Y:S06]  /*2bb0*/  BRA.U UP1, `(.L_x_98) ;  /* 0xfffffffd01ac7547 */ /* 0x000fec000b83ffff */
[----:B------:R-:W-:-:S05]  /*2bc0*/  UMOV UR5, UR10 ;  /* 0x0000000a00057c82 */ /* 0x000fca0008000000 */
.L_x_97:
[----:B------:R-:W-:-:S09]  /*2bd0*/  UISETP.NE.AND UP1, UPT, UR20, URZ, UPT ;  /* 0x000000ff1400728c */ /* 0x000fd2000bf25270 */
[----:B------:R-:W-:Y:S05]  /*2be0*/  BRA.U !UP1, `(.L_x_99) ;  /* 0x0000000109bc7547 */ /* 0x000fea000b800000 */
[----:B------:R-:W-:Y:S02]  /*2bf0*/  UISETP.GE.U32.AND UP2, UPT, UR16, 0x7, UPT ;  /* 0x000000071000788c */ /* 0x000fe4000bf46070 */
[----:B------:R-:W-:-:S07]  /*2c00*/  UISETP.NE.AND UP3, UPT, UR21, URZ, UPT ;  /* 0x000000ff1500728c */ /* 0x000fce000bf65270 */
[----:B------:R-:W-:Y:S05]  /*2c10*/  BRA.U !UP2, `(.L_x_100) ;  /* 0x000000010a487547 */ /* 0x000fea000b800000 */
[----:B------:R-:W-:-:S09]  /*2c20*/  ULEA UR6, UR5, UR14, 0x2 ;  /* 0x0000000e05067291 */ /* 0x000fd2000f8e10ff */
[----:B------:R-:W2:Y:S04]  /*2c30*/  LDL R2, [UR6] ;  /* 0x00000006ff027983 */ /* 0x000ea80008100800 */
[----:B------:R-:W3:Y:S04]  /*2c40*/  LDL R3, [UR6+0x4] ;  /* 0x00000406ff037983 */ /* 0x000ee80008100800 */
[----:B------:R-:W4:Y:S04]  /*2c50*/  LDL R8, [UR6+0x8] ;  /* 0x00000806ff087983 */ /* 0x000f280008100800 */
[----:B------:R-:W5:Y:S04]  /*2c60*/  LDL R9, [UR6+0xc] ;  /* 0x00000c06ff097983 */ /* 0x000f680008100800 */
[----:B------:R-:W5:Y:S04]  /*2c70*/  LDL R10, [UR6+0x10] ;  /* 0x00001006ff0a7983 */ /* 0x000f680008100800 */
[----:B------:R-:W5:Y:S04]  /*2c80*/  LDL R11, [UR6+0x14] ;  /* 0x00001406ff0b7983 */ /* 0x000f680008100800 */
[----:B------:R-:W5:Y:S04]  /*2c90*/  LDL R12, [UR6+0x18] ;  /* 0x00001806ff0c7983 */ /* 0x000f680008100800 */
[----:B------:R-:W5:Y:S01]  /*2ca0*/  LDL R13, [UR6+0x1c] ;  /* 0x00001c06ff0d7983 */ /* 0x000f620008100800 */
[----:B------:R-:W-:-:S03]  /*2cb0*/  UIADD3 UR5, UPT, UPT, UR5, 0x8, URZ ;  /* 0x0000000805057890 */ /* 0x000fc6000fffe0ff */
[----:B--2---:R0:W-:Y:S04]  /*2cc0*/  STL [UR6+0x28], R2 ;  /* 0x00002802ff007987 */ /* 0x0041e80008100806 */
[----:B---3--:R0:W-:Y:S04]  /*2cd0*/  STL [UR6+0x2c], R3 ;  /* 0x00002c03ff007987 */ /* 0x0081e80008100806 */
[----:B----4-:R0:W-:Y:S04]  /*2ce0*/  STL [UR6+0x30], R8 ;  /* 0x00003008ff007987 */ /* 0x0101e80008100806 */
[----:B-----5:R0:W-:Y:S04]  /*2cf0*/  STL [UR6+0x34], R9 ;  /* 0x00003409ff007987 */ /* 0x0201e80008100806 */
[----:B------:R0:W-:Y:S04]  /*2d00*/  STL [UR6+0x38], R10 ;  /* 0x0000380aff007987 */ /* 0x0001e80008100806 */
[----:B------:R0:W-:Y:S04]  /*2d10*/  STL [UR6+0x3c], R11 ;  /* 0x00003c0bff007987 */ /* 0x0001e80008100806 */
[----:B------:R0:W-:Y:S04]  /*2d20*/  STL [UR6+0x40], R12 ;  /* 0x0000400cff007987 */ /* 0x0001e80008100806 */
[----:B------:R0:W-:Y:S02]  /*2d30*/  STL [UR6+0x44], R13 ;  /* 0x0000440dff007987 */ /* 0x0001e40008100806 */
.L_x_100:
[----:B------:R-:W-:Y:S05]  /*2d40*/  BRA.U !UP3, `(.L_x_99) ;  /* 0x000000010b647547 */ /* 0x000fea000b800000 */
[----:B------:R-:W-:Y:S02]  /*2d50*/  UISETP.GE.U32.AND UP2, UPT, UR17, 0x3, UPT ;  /* 0x000000031100788c */ /* 0x000fe4000bf46070 */
[----:B------:R-:W-:-:S07]  /*2d60*/  UISETP.NE.AND UP3, UPT, UR11, URZ, UPT ;  /* 0x000000ff0b00728c */ /* 0x000fce000bf65270 */
[----:B------:R-:W-:Y:S05]  /*2d70*/  BRA.U !UP2, `(.L_x_101) ;  /* 0x000000010a287547 */ /* 0x000fea000b800000 */
[----:B------:R-:W-:-:S09]  /*2d80*/  ULEA UR6, UR5, UR14, 0x2 ;  /* 0x0000000e05067291 */ /* 0x000fd2000f8e10ff */
[----:B0-----:R-:W2:Y:S04]  /*2d90*/  LDL R2, [UR6] ;  /* 0x00000006ff027983 */ /* 0x001ea80008100800 */
[----:B------:R-:W3:Y:S04]  /*2da0*/  LDL R3, [UR6+0x4] ;  /* 0x00000406ff037983 */ /* 0x000ee80008100800 */
[----:B------:R-:W4:Y:S04]  /*2db0*/  LDL R8, [UR6+0x8] ;  /* 0x00000806ff087983 */ /* 0x000f280008100800 */
[----:B------:R-:W5:Y:S01]  /*2dc0*/  LDL R9, [UR6+0xc] ;  /* 0x00000c06ff097983 */ /* 0x000f620008100800 */
[----:B------:R-:W-:-:S03]  /*2dd0*/  UIADD3 UR5, UPT, UPT, UR5, 0x4, URZ ;  /* 0x0000000405057890 */ /* 0x000fc6000fffe0ff */
[----:B--2---:R1:W-:Y:S04]  /*2de0*/  STL [UR6+0x28], R2 ;  /* 0x00002802ff007987 */ /* 0x0043e80008100806 */
[----:B---3--:R1:W-:Y:S04]  /*2df0*/  STL [UR6+0x2c], R3 ;  /* 0x00002c03ff007987 */ /* 0x0083e80008100806 */
[----:B----4-:R1:W-:Y:S04]  /*2e00*/  STL [UR6+0x30], R8 ;  /* 0x00003008ff007987 */ /* 0x0103e80008100806 */
[----:B-----5:R1:W-:Y:S02]  /*2e10*/  STL [UR6+0x34], R9 ;  /* 0x00003409ff007987 */ /* 0x0203e40008100806 */
.L_x_101:
[----:B------:R-:W-:Y:S05]  /*2e20*/  BRA.U !UP3, `(.L_x_99) ;  /* 0x000000010b2c7547 */ /* 0x000fea000b800000 */
[----:B------:R-:W-:-:S09]  /*2e30*/  ULEA UR5, UR5, UR14, 0x2 ;  /* 0x0000000e05057291 */ /* 0x000fd2000f8e10ff */
[----:B01----:R-:W2:Y:S01]  /*2e40*/  LDL R2, [UR5] ;  /* 0x00000005ff027983 */ /* 0x003ea20008100800 */
[----:B------:R-:W-:-:S03]  /*2e50*/  UISETP.NE.AND UP2, UPT, UR11, 0x1, UPT ;  /* 0x000000010b00788c */ /* 0x000fc6000bf45270 */
[----:B--2---:R2:W-:Y:S06]  /*2e60*/  STL [UR5+0x28], R2 ;  /* 0x00002802ff007987 */ /* 0x0045ec0008100805 */
[----:B------:R-:W-:Y:S05]  /*2e70*/  BRA.U !UP2, `(.L_x_99) ;  /* 0x000000010a187547 */ /* 0x000fea000b800000 */
[----:B--2---:R-:W2:Y:S01]  /*2e80*/  LDL R2, [UR5+0x4] ;  /* 0x00000405ff027983 */ /* 0x004ea20008100800 */
[----:B------:R-:W-:-:S03]  /*2e90*/  UISETP.NE.AND UP2, UPT, UR11, 0x2, UPT ;  /* 0x000000020b00788c */ /* 0x000fc6000bf45270 */
[----:B--2---:R3:W-:Y:S06]  /*2ea0*/  STL [UR5+0x2c], R2 ;  /* 0x00002c02ff007987 */ /* 0x0047ec0008100805 */
[----:B------:R-:W-:Y:S05]  /*2eb0*/  BRA.U !UP2, `(.L_x_99) ;  /* 0x000000010a087547 */ /* 0x000fea000b800000 */
[----:B---3--:R-:W2:Y:S04]  /*2ec0*/  LDL R2, [UR5+0x8] ;  /* 0x00000805ff027983 */ /* 0x008ea80008100800 */
[----:B--2---:R4:W-:Y:S02]  /*2ed0*/  STL [UR5+0x30], R2 ;  /* 0x00003002ff007987 */ /* 0x0049e40008100805 */
.L_x_99:
[----:B01234-:R-:W-:Y:S02]  /*2ee0*/  IMAD.U32 R2, RZ, RZ, UR4 ;  /* 0x00000004ff027e24 */ /* 0x01ffe4000f8e00ff */
[----:B------:R-:W-:Y:S01]  /*2ef0*/  HFMA2 R23, -RZ, RZ, 0, 0 ;  /* 0x00000000ff177431 */ /* 0x000fe200000001ff */
[----:B------:R-:W-:Y:S02]  /*2f00*/  UMOV UR5, URZ ;  /* 0x000000ff00057c82 */ /* 0x000fe40008000000 */
[----:B------:R0:W-:Y:S01]  /*2f10*/  STL [UR8+0x28], R2 ;  /* 0x00002802ff007987 */ /* 0x0001e20008100808 */
[----:B------:R-:W-:Y:S05]  /*2f20*/  BRA.U !UP0, `(.L_x_102) ;  /* 0x0000000108c47547 */ /* 0x000fea000b800000 */
[----:B------:R-:W-:Y:S01]  /*2f30*/  IMAD.MOV.U32 R16, RZ, RZ, RZ ;  /* 0x000000ffff107224 */ /* 0x000fe200078e00ff */
[----:B------:R-:W-:-:S07]  /*2f40*/  MOV R23, RZ ;  /* 0x000000ff00177202 */ /* 0x000fce0000000f00 */
.L_x_103:
[----:B0-----:R-:W0:Y:S01]  /*2f50*/  LDC.64 R2, c[0x0][0x3b0] ;  /* 0x0000ec00ff027b82 */ /* 0x001e220000000a00 */
[----:B------:R-:W-:-:S05]  /*2f60*/  LEA R17, R16, UR14, 0x2 ;  /* 0x0000000e10117c11 */ /* 0x000fca000f8e10ff */
        /* <DEDUP_REMOVED lines=13> */
[----:B------:R-:W5:Y:S01]  /*3040*/  LDG.E R26, desc[UR12][R2.64+0x3c] ;  /* 0x00003c0c021a7981 */ /* 0x000f62000c1e1900 */
[----:B--2---:R-:W-:-:S03]  /*3050*/  IMAD R12, R12, R18, R23 ;  /* 0x000000120c0c7224 */ /* 0x004fc600078e0217 */
[----:B------:R-:W2:Y:S01]  /*3060*/  LDG.E R18, desc[UR12][R2.64+0x1c] ;  /* 0x00001c0c02127981 */ /* 0x000ea2000c1e1900 */
[----:B---3--:R-:W-:-:S03]  /*3070*/  IMAD R20, R13, R20, R12 ;  /* 0x000000140d147224 */ /* 0x008fc600078e020c */
[----:B------:R-:W3:Y:S01]  /*3080*/  LDL.64 R12, [R17+0x48] ;  /* 0x00004800110c7983 */ /* 0x000ee20000100a00 */
[----:B----4-:R-:W-:-:S03]  /*3090*/  IMAD R14, R14, R27, R20 ;  /* 0x0000001b0e0e7224 */ /* 0x010fc600078e0214 */
[----:B------:R-:W4:Y:S01]  /*30a0*/  LDG.E R20, desc[UR12][R2.64+0x24] ;  /* 0x0000240c02147981 */ /* 0x000f22000c1e1900 */
[----:B-----5:R-:W-:-:S03]  /*30b0*/  IMAD R24, R15, R24, R14 ;  /* 0x000000180f187224 */ /* 0x020fc600078e020e */
[----:B------:R-:W5:Y:S01]  /*30c0*/  LDL.64 R14, [R17+0x50] ;  /* 0x00005000110e7983 */ /* 0x000f620000100a00 */
[----:B------:R-:W-:-:S03]  /*30d0*/  IMAD R10, R10, R25, R24 ;  /* 0x000000190a0a7224 */ /* 0x000fc600078e0218 */
[----:B------:R-:W5:Y:S04]  /*30e0*/  LDG.E R27, desc[UR12][R2.64+0x28] ;  /* 0x0000280c021b7981 */ /* 0x000f68000c1e1900 */
[----:B------:R-:W5:Y:S01]  /*30f0*/  LDG.E R24, desc[UR12][R2.64+0x2c] ;  /* 0x00002c0c02187981 */ /* 0x000f62000c1e1900 */
[----:B------:R-:W-:-:S03]  /*3100*/  IMAD R22, R11, R22, R10 ;  /* 0x000000160b167224 */ /* 0x000fc600078e020a */
[----:B------:R-:W5:Y:S01]  /*3110*/  LDL.64 R10, [R17+0x58] ;  /* 0x00005800110a7983 */ /* 0x000f620000100a00 */
[----:B------:R-:W-:-:S03]  /*3120*/  IMAD R28, R8, R19, R22 ;  /* 0x00000013081c7224 */ /* 0x000fc600078e0216 */
[----:B------:R-:W5:Y:S04]  /*3130*/  LDG.E R25, desc[UR12][R2.64+0x30] ;  /* 0x0000300c02197981 */ /* 0x000f68000c1e1900 */
[----:B------:R-:W5:Y:S04]  /*3140*/  LDG.E R8, desc[UR12][R2.64+0x34] ;  /* 0x0000340c02087981 */ /* 0x000f68000c1e1900 */
[----:B------:R-:W5:Y:S04]  /*3150*/  LDL.64 R22, [R17+0x60] ;  /* 0x0000600011167983 */ /* 0x000f680000100a00 */
[----:B------:R-:W5:Y:S01]  /*3160*/  LDG.E R19, desc[UR12][R2.64+0x38] ;  /* 0x0000380c02137981 */ /* 0x000f62000c1e1900 */
[----:B------:R-:W-:-:S05]  /*3170*/  VIADD R16, R16, 0x10 ;  /* 0x0000001010107836 */ /* 0x000fca0000000000 */
[----:B------:R-:W-:Y:S01]  /*3180*/  ISETP.NE.AND P0, PT, R16, UR10, PT ;  /* 0x0000000a10007c0c */ /* 0x000fe2000bf05270 */
[----:B--2---:R-:W-:-:S04]  /*3190*/  IMAD R9, R9, R18, R28 ;  /* 0x0000001209097224 */ /* 0x004fc800078e021c */
[----:B---3--:R-:W-:-:S04]  /*31a0*/  IMAD R9, R12, R21, R9 ;  /* 0x000000150c097224 */ /* 0x008fc800078e0209 */
[----:B----4-:R-:W-:-:S04]  /*31b0*/  IMAD R9, R13, R20, R9 ;  /* 0x000000140d097224 */ /* 0x010fc800078e0209 */
[----:B-----5:R-:W-:-:S04]  /*31c0*/  IMAD R9, R14, R27, R9 ;  /* 0x0000001b0e097224 */ /* 0x020fc800078e0209 */
[----:B------:R-:W-:-:S04]  /*31d0*/  IMAD R9, R15, R24, R9 ;  /* 0x000000180f097224 */ /* 0x000fc800078e0209 */
[----:B------:R-:W-:-:S04]  /*31e0*/  IMAD R9, R10, R25, R9 ;  /* 0x000000190a097224 */ /* 0x000fc800078e0209 */
[----:B------:R-:W-:-:S04]  /*31f0*/  IMAD R8, R11, R8, R9 ;  /* 0x000000080b087224 */ /* 0x000fc800078e0209 */
[----:B------:R-:W-:-:S04]  /*3200*/  IMAD R8, R22, R19, R8 ;  /* 0x0000001316087224 */ /* 0x000fc800078e0208 */
[----:B------:R-:W-:Y:S01]  /*3210*/  IMAD R23, R23, R26, R8 ;  /* 0x0000001a17177224 */ /* 0x000fe200078e0208 */
[----:B------:R-:W-:Y:S06]  /*3220*/  @P0 BRA `(.L_x_103) ;  /* 0xfffffffc00480947 */ /* 0x000fec000383ffff */
[----:B------:R-:W-:-:S05]  /*3230*/  UMOV UR5, UR10 ;  /* 0x0000000a00057c82 */ /* 0x000fca0008000000 */
.L_x_102:
[----:B------:R-:W-:Y:S05]  /*3240*/  BRA.U !UP1, `(.L_x_104) ;  /* 0x00000005095c7547 */ /* 0x000fea000b800000 */
[----:B------:R-:W-:Y:S02]  /*3250*/  UISETP.GE.U32.AND UP0, UPT, UR16, 0x7, UPT ;  /* 0x000000071000788c */ /* 0x000fe4000bf06070 */
[----:B------:R-:W-:-:S07]  /*3260*/  UISETP.NE.AND UP1, UPT, UR21, URZ, UPT ;  /* 0x000000ff1500728c */ /* 0x000fce000bf25270 */
[----:B------:R-:W-:Y:S05]  /*3270*/  BRA.U !UP0, `(.L_x_105) ;  /* 0x0000000108907547 */ /* 0x000fea000b800000 */
[----:B------:R-:W1:Y:S01]  /*3280*/  LDCU.64 UR6, c[0x0][0x3b0] ;  /* 0x00007600ff0677ac */ /* 0x000e620008000a00 */
[----:B------:R-:W-:-:S09]  /*3290*/  ULEA UR18, UR5, UR14, 0x2 ;  /* 0x0000000e05127291 */ /* 0x000fd2000f8e10ff */
[----:B0-----:R-:W2:Y:S04]  /*32a0*/  LDL.64 R2, [UR18+0x28] ;  /* 0x00002812ff027983 */ /* 0x001ea80008100a00 */
[----:B------:R-:W3:Y:S01]  /*32b0*/  LDL.64 R8, [UR18+0x30] ;  /* 0x00003012ff087983 */ /* 0x000ee20008100a00 */
[----:B-1----:R-:W-:-:S03]  /*32c0*/  UIMAD.WIDE.U32 UR6, UR5, 0x4, UR6 ;  /* 0x00000004050678a5 */ /* 0x002fc6000f8e0006 */
[----:B------:R-:W4:Y:S03]  /*32d0*/  LDL.64 R10, [UR18+0x38] ;  /* 0x00003812ff0a7983 */ /* 0x000f260008100a00 */
[----:B------:R-:W-:Y:S01]  /*32e0*/  MOV R14, UR6 ;  /* 0x00000006000e7c02 */ /* 0x000fe20008000f00 */
[----:B------:R-:W-:Y:S01]  /*32f0*/  IMAD.U32 R15, RZ, RZ, UR7 ;  /* 0x00000007ff0f7e24 */ /* 0x000fe2000f8e00ff */
[----:B------:R-:W-:Y:S01]  /*3300*/  MOV R16, UR6 ;  /* 0x0000000600107c02 */ /* 0x000fe20008000f00 */
[----:B------:R-:W-:-:S03]  /*3310*/  IMAD.U32 R17, RZ, RZ, UR7 ;  /* 0x00000007ff117e24 */ /* 0x000fc6000f8e00ff */
[----:B------:R-:W2:Y:S01]  /*3320*/  LDG.E R20, desc[UR12][R14.64] ;  /* 0x0000000c0e147981 */ /* 0x000ea2000c1e1900 */
[----:B------:R-:W-:Y:S01]  /*3330*/  MOV R18, UR6 ;  /* 0x0000000600127c02 */ /* 0x000fe20008000f00 */
[----:B------:R-:W-:Y:S02]  /*3340*/  IMAD.U32 R19, RZ, RZ, UR7 ;  /* 0x00000007ff137e24 */ /* 0x000fe4000f8e00ff */
[----:B------:R-:W5:Y:S01]  /*3350*/  LDG.E R22, desc[UR12][R16.64+0x4] ;  /* 0x0000040c10167981 */ /* 0x000f62000c1e1900 */
[----:B------:R-:W-:Y:S01]  /*3360*/  MOV R26, UR6 ;  /* 0x00000006001a7c02 */ /* 0x000fe20008000f00 */
[----:B------:R-:W-:Y:S02]  /*3370*/  IMAD.U32 R27, RZ, RZ, UR7 ;  /* 0x00000007ff1b7e24 */ /* 0x000fe4000f8e00ff */
[----:B------:R-:W3:Y:S01]  /*3380*/  LDG.E R21, desc[UR12][R18.64+0x8] ;  /* 0x0000080c12157981 */ /* 0x000ee2000c1e1900 */
[----:B------:R-:W-:Y:S01]  /*3390*/  MOV R28, UR6 ;  /* 0x00000006001c7c02 */ /* 0x000fe20008000f00 */
[----:B------:R-:W-:-:S02]  /*33a0*/  IMAD.U32 R29, RZ, RZ, UR7 ;  /* 0x00000007ff1d7e24 */ /* 0x000fc4000f8e00ff */
[----:B------:R-:W4:Y:S01]  /*33b0*/  LDG.E R24, desc[UR12][R26.64+0xc] ;  /* 0x00000c0c1a187981 */ /* 0x000f22000c1e1900 */
[----:B------:R-:W-:Y:S01]  /*33c0*/  MOV R12, UR6 ;  /* 0x00000006000c7c02 */ /* 0x000fe20008000f00 */
[----:B------:R-:W-:Y:S02]  /*33d0*/  IMAD.U32 R13, RZ, RZ, UR7 ;  /* 0x00000007ff0d7e24 */ /* 0x000fe4000f8e00ff */
[----:B------:R-:W4:Y:S04]  /*33e0*/  LDG.E R25, desc[UR12][R28.64+0x10] ;  /* 0x0000100c1c197981 */ /* 0x000f28000c1e1900 */
[----:B------:R-:W4:Y:S04]  /*33f0*/  LDG.E R12, desc[UR12][R12.64+0x14] ;  /* 0x0000140c0c0c7981 */ /* 0x000f28000c1e1900 */
[----:B------:R-:W4:Y:S04]  /*3400*/  LDG.E R15, desc[UR12][R14.64+0x18] ;  /* 0x0000180c0e0f7981 */ /* 0x000f28000c1e1900 */
[----:B------:R-:W4:Y:S04]  /*3410*/  LDL.64 R18, [UR18+0x40] ;  /* 0x00004012ff127983 */ /* 0x000f280008100a00 */
[----:B------:R-:W4:Y:S01]  /*3420*/  LDG.E R16, desc[UR12][R16.64+0x1c] ;  /* 0x00001c0c10107981 */ /* 0x000f22000c1e1900 */
[----:B------:R-:W-:Y:S01]  /*3430*/  UIADD3 UR5, UPT, UPT, UR5, 0x8, URZ ;  /* 0x0000000805057890 */ /* 0x000fe2000fffe0ff */
[----:B--2---:R-:W-:-:S04]  /*3440*/  IMAD R2, R2, R20, R23 ;  /* 0x0000001402027224 */ /* 0x004fc800078e0217 */
[----:B-----5:R-:W-:-:S04]  /*3450*/  IMAD R2, R22, R3, R2 ;  /* 0x0000000316027224 */ /* 0x020fc800078e0202 */
[----:B---3--:R-:W-:-:S04]  /*3460*/  IMAD R2, R8, R21, R2 ;  /* 0x0000001508027224 */ /* 0x008fc800078e0202 */
[----:B----4-:R-:W-:-:S04]  /*3470*/  IMAD R2, R24, R9, R2 ;  /* 0x0000000918027224 */ /* 0x010fc800078e0202 */
[----:B------:R-:W-:-:S04]  /*3480*/  IMAD R2, R10, R25, R2 ;  /* 0x000000190a027224 */ /* 0x000fc800078e0202 */
[----:B------:R-:W-:-:S04]  /*3490*/  IMAD R2, R12, R11, R2 ;  /* 0x0000000b0c027224 */ /* 0x000fc800078e0202 */
[----:B------:R-:W-:-:S04]  /*34a0*/  IMAD R2, R18, R15, R2 ;  /* 0x0000000f12027224 */ /* 0x000fc800078e0202 */
[----:B------:R-:W-:-:S07]  /*34b0*/  IMAD R23, R16, R19, R2 ;  /* 0x0000001310177224 */ /* 0x000fce00078e0202 */
.L_x_105:
        /* <DEDUP_REMOVED lines=8> */
[----:B-1----:R-:W-:-:S06]  /*3540*/  UIMAD.WIDE.U32 UR6, UR5, 0x4, UR6 ;  /* 0x00000004050678a5 */ /* 0x002fcc000f8e0006 */
[----:B------:R-:W-:Y:S01]  /*3550*/  MOV R10, UR6 ;  /* 0x00000006000a7c02 */ /* 0x000fe20008000f00 */
[----:B------:R-:W-:Y:S01]  /*3560*/  IMAD.U32 R11, RZ, RZ, UR7 ;  /* 0x00000007ff0b7e24 */ /* 0x000fe2000f8e00ff */
[----:B------:R-:W-:Y:S01]  /*3570*/  MOV R12, UR6 ;  /* 0x00000006000c7c02 */ /* 0x000fe20008000f00 */
[----:B------:R-:W-:Y:S01]  /*3580*/  IMAD.U32 R13, RZ, RZ, UR7 ;  /* 0x00000007ff0d7e24 */ /* 0x000fe2000f8e00ff */
[----:B------:R-:W-:Y:S02]  /*3590*/  MOV R14, UR6 ;  /* 0x00000006000e7c02 */ /* 0x000fe40008000f00 */
[----:B------:R-:W2:Y:S01]  /*35a0*/  LDG.E R10, desc[UR12][R10.64] ;  /* 0x0000000c0a0a7981 */ /* 0x000ea2000c1e1900 */
[----:B------:R-:W-:Y:S01]  /*35b0*/  IMAD.U32 R15, RZ, RZ, UR7 ;  /* 0x00000007ff0f7e24 */ /* 0x000fe2000f8e00ff */
[----:B------:R-:W-:Y:S02]  /*35c0*/  MOV R16, UR6 ;  /* 0x0000000600107c02 */ /* 0x000fe40008000f00 */
[----:B------:R-:W4:Y:S01]  /*35d0*/  LDG.E R12, desc[UR12][R12.64+0x4] ;  /* 0x0000040c0c0c7981 */ /* 0x000f22000c1e1900 */
[----:B------:R-:W-:-:S03]  /*35e0*/  IMAD.U32 R17, RZ, RZ, UR7 ;  /* 0x00000007ff117e24 */ /* 0x000fc6000f8e00ff */
[----:B------:R-:W3:Y:S04]  /*35f0*/  LDG.E R14, desc[UR12][R14.64+0x8] ;  /* 0x0000080c0e0e7981 */ /* 0x000ee8000c1e1900 */
[----:B------:R-:W5:Y:S01]  /*3600*/  LDG.E R16, desc[UR12][R16.64+0xc] ;  /* 0x00000c0c10107981 */ /* 0x000f62000c1e1900 */
[----:B------:R-:W-:Y:S01]  /*3610*/  UIADD3 UR5, UPT, UPT, UR5, 0x4, URZ ;  /* 0x0000000405057890 */ /* 0x000fe2000fffe0ff */
[----:B--2---:R-:W-:-:S04]  /*3620*/  IMAD R2, R2, R10, R23 ;  /* 0x0000000a02027224 */ /* 0x004fc800078e0217 */
[----:B----4-:R-:W-:-:S04]  /*3630*/  IMAD R3, R12, R3, R2 ;  /* 0x000000030c037224 */ /* 0x010fc800078e0202 */
[----:B---3--:R-:W-:-:S04]  /*3640*/  IMAD R8, R8, R14, R3 ;  /* 0x0000000e08087224 */ /* 0x008fc800078e0203 */
[----:B-----5:R-:W-:-:S07]  /*3650*/  IMAD R23, R16, R9, R8 ;  /* 0x0000000910177224 */ /* 0x020fce00078e0208 */
.L_x_106:
[----:B------:R-:W-:Y:S05]  /*3660*/  BRA.U !UP1, `(.L_x_104) ;  /* 0x0000000109547547 */ /* 0x000fea000b800000 */
[----:B------:R-:W1:Y:S02]  /*3670*/  LDCU.64 UR6, c[0x0][0x3b0] ;  /* 0x00007600ff0677ac */ /* 0x000e640008000a00 */
[----:B-1----:R-:W-:Y:S02]  /*3680*/  UIMAD.WIDE.U32 UR6, UR5, 0x4, UR6 ;  /* 0x00000004050678a5 */ /* 0x002fe4000f8e0006 */
[----:B------:R-:W-:-:S04]  /*3690*/  ULEA UR5, UR5, UR14, 0x2 ;  /* 0x0000000e05057291 */ /* 0x000fc8000f8e10ff */
[----:B0-----:R-:W-:Y:S01]  /*36a0*/  MOV R2, UR6 ;  /* 0x0000000600027c02 */ /* 0x001fe20008000f00 */
[----:B------:R-:W-:-:S04]  /*36b0*/  IMAD.U32 R3, RZ, RZ, UR7 ;  /* 0x00000007ff037e24 */ /* 0x000fc8000f8e00ff */
[----:B------:R-:W2:Y:S04]  /*36c0*/  LDL.64 R10, [UR5+0x28] ;  /* 0x00002805ff0a7983 */ /* 0x000ea80008100a00 */
[----:B------:R-:W2:Y:S01]  /*36d0*/  LDG.E R2, desc[UR12][R2.64] ;  /* 0x0000000c02027981 */ /* 0x000ea2000c1e1900 */
[----:B------:R-:W-:Y:S01]  /*36e0*/  UISETP.NE.AND UP0, UPT, UR11, 0x1, UPT ;  /* 0x000000010b00788c */ /* 0x000fe2000bf05270 */
[----:B--2---:R-:W-:-:S08]  /*36f0*/  IMAD R23, R10, R2, R23 ;  /* 0x000000020a177224 */ /* 0x004fd000078e0217 */
[----:B------:R-:W-:Y:S05]  /*3700*/  BRA.U !UP0, `(.L_x_104) ;  /* 0x00000001082c7547 */ /* 0x000fea000b800000 */
[----:B------:R-:W-:Y:S01]  /*3710*/  UISETP.NE.AND UP0, UPT, UR11, 0x2, UPT ;  /* 0x000000020b00788c */ /* 0x000fe2000bf05270 */
[----:B------:R-:W-:Y:S01]  /*3720*/  MOV R2, UR6 ;  /* 0x0000000600027c02 */ /* 0x000fe20008000f00 */
[----:B------:R-:W-:Y:S01]  /*3730*/  IMAD.U32 R3, RZ, RZ, UR7 ;  /* 0x00000007ff037e24 */ /* 0x000fe2000f8e00ff */
[----:B------:R-:W-:Y:S01]  /*3740*/  MOV R8, UR6 ;  /* 0x0000000600087c02 */ /* 0x000fe20008000f00 */
[----:B------:R-:W-:Y:S02]  /*3750*/  IMAD.U32 R9, RZ, RZ, UR7 ;  /* 0x00000007ff097e24 */ /* 0x000fe4000f8e00ff */
[----:B------:R-:W-:Y:S01]  /*3760*/  PLOP3.LUT P0, PT, PT, PT, UP0, 0x80, 0x8 ;  /* 0x000000000008781c */ /* 0x000fe20003f0f008 */
[----:B------:R-:W2:-:S12]  /*3770*/  LDG.E R2, desc[UR12][R2.64+0x4] ;  /* 0x0000040c02027981 */ /* 0x000e98000c1e1900 */
[----:B------:R-:W3:Y:S04]  /*3780*/  @P0 LDG.E R8, desc[UR12][R8.64+0x8] ;  /* 0x0000080c08080981 */ /* 0x000ee8000c1e1900 */
[----:B------:R-:W3:Y:S01]  /*3790*/  @P0 LDL R10, [UR5+0x30] ;  /* 0x00003005ff0a0983 */ /* 0x000ee20008100800 */
[----:B--2---:R-:W-:-:S04]  /*37a0*/  IMAD R23, R2, R11, R23 ;  /* 0x0000000b02177224 */ /* 0x004fc800078e0217 */
[----:B---3--:R-:W-:-:S07]  /*37b0*/  @P0 IMAD R23, R10, R8, R23 ;  /* 0x000000080a170224 */ /* 0x008fce00078e0217 */
.L_x_104:
[----:B------:R-:W-:Y:S02]  /*37c0*/  SHF.R.S32.HI R3, RZ, 0x1f, R23 ;  /* 0x0000001fff037819 */ /* 0x000fe40000011417 */
[----:B0-----:R-:W-:Y:S01]  /*37d0*/  MOV R2, R23 ;  /* 0x0000001700027202 */ /* 0x001fe20000000f00 */
[----:B------:R-:W-:Y:S06]  /*37e0*/  BRA `(.L_x_107) ;  /* 0x00000000000c7947 */ /* 0x000fec0003800000 */
.L_x_96:
[----:B------:R-:W-:Y:S01]  /*37f0*/  IMAD.U32 R8, RZ, RZ, UR4 ;  /* 0x00000004ff087e24 */ /* 0x000fe2000f8e00ff */
[----:B------:R-:W-:-:S04]  /*3800*/  CS2R R2, SRZ ;  /* 0x0000000000027805 */ /* 0x000fc8000001ff00 */
[----:B------:R0:W-:Y:S03]  /*3810*/  STL [UR8+0x28], R8 ;  /* 0x00002808ff007987 */ /* 0x0001e60008100808 */
.L_x_107:
[----:B------:R-:W0:Y:S02]  /*3820*/  LDCU.64 UR6, c[0x0][0x3a0] ;  /* 0x00007400ff0677ac */ /* 0x000e240008000a00 */
[----:B0-----:R-:W-:-:S04]  /*3830*/  LEA R8, P0, R2, UR6, 0x2 ;  /* 0x0000000602087c11 */ /* 0x001fc8000f8010ff */
[----:B------:R-:W-:Y:S02]  /*3840*/  LEA.HI.X R9, R2, UR7, R3, 0x2, P0 ;  /* 0x0000000702097c11 */ /* 0x000fe400080f1403 */
[----:B------:R-:W0:Y:S04]  /*3850*/  LDC R2, c[0x0][0x3c4] ;  /* 0x0000f100ff027b82 */ /* 0x000e280000000800 */
        /* <DEDUP_REMOVED lines=8> */
[----:B------:R-:W-:-:S04]  /*38e0*/  MOV R3, 0xffffffff ;  /* 0xffffffff00037802 */ /* 0x000fc80000000f00 */
[----:B------:R-:W-:-:S05]  /*38f0*/  VIADDMNMX.U32 R2, R2, R3, 0x2, PT ;  /* 0x0000000202027446 */ /* 0x000fca0003800003 */
[----:B------:R-:W-:-:S04]  /*3900*/  IMAD.SHL.U32 R8, R2, 0x4, RZ ;  /* 0x0000000402087824 */ /* 0x000fc800078e00ff */
[----:B------:R-:W0:Y:S02]  /*3910*/  LDC R2, c[0x2][R8] ;  /* 0x0080000008027b82 */ /* 0x000e240000000800 */
[----:B0-----:R-:W-:-:S04]  /*3920*/  SHF.R.S32.HI R3, RZ, 0x1f, R2 ;  /* 0x0000001fff037819 */ /* 0x001fc80000011402 */
.L_x_240:
[----:B------:R-:W-:Y:S05]  /*3930*/  BRX R2 -0x3940                                                      (*"BRANCH_TARGETS .L_x_241,.L_x_242,.L_x_113"*) ;  /* 0xffffffc402b07949 */ /* 0x000fea000383ffff */
.L_x_242:
[----:B-----5:R-:W-:Y:S01]  /*3940*/  FMUL R0, R0, R9 ;  /* 0x0000000900007220 */ /* 0x020fe20000400000 */
[----:B------:R-:W-:Y:S06]  /*3950*/  BRA `(.L_x_112) ;  /* 0x0000001800c47947 */ /* 0x000fec0003800000 */
.L_x_241:
[----:B-----5:R-:W-:Y:S01]  /*3960*/  FADD R0, R0, R9 ;  /* 0x0000000900007221 */ /* 0x020fe20000000000 */
[----:B------:R-:W-:Y:S06]  /*3970*/  BRA `(.L_x_112) ;  /* 0x0000001800bc7947 */ /* 0x000fec0003800000 */
.L_x_111:
[----:B------:R-:W-:-:S13]  /*3980*/  ISETP.NE.AND P0, PT, R2, 0x3, PT ;  /* 0x000000030200780c */ /* 0x000fda0003f05270 */
[----:B------:R-:W-:Y:S05]  /*3990*/  @!P0 BRA `(.L_x_112) ;  /* 0x0000001800b48947 */ /* 0x000fea0003800000 */
[----:B------:R-:W-:-:S13]  /*39a0*/  ISETP.NE.AND P0, PT, R2, 0x4, PT ;  /* 0x000000040200780c */ /* 0x000fda0003f05270 */
[----:B------:R-:W-:Y:S05]  /*39b0*/  @P0 BRA `(.L_x_113) ;  /* 0x0000001000f00947 */ /* 0x000fea0003800000 */
[----:B------:R-:W-:Y:S01]  /*39c0*/  FADD R0, -R0, -RZ ;  /* 0x800000ff00007221 */ /* 0x000fe20000000100 */
[----:B------:R-:W-:Y:S06]  /*39d0*/  BRA `(.L_x_112) ;  /* 0x0000001800a47947 */ /* 0x000fec0003800000 */
.L_x_110:
[----:B------:R-:W-:-:S13]  /*39e0*/  ISETP.GT.AND P0, PT, R2, 0x6, PT ;  /* 0x000000060200780c */ /* 0x000fda0003f04270 */
[----:B------:R-:W-:Y:S05]  /*39f0*/  @P0 BRA `(.L_x_114) ;  /* 0x0000000000280947 */ /* 0x000fea0003800000 */
[----:B------:R-:W-:-:S04]  /*3a00*/  IADD3 R2, PT, PT, R2, -0x5, RZ ;  /* 0xfffffffb02027810 */ /* 0x000fc80007ffe0ff */
[----:B------:R-:W-:-:S05]  /*3a10*/  VIMNMX.U32 R2, PT, PT, R2, 0x2, PT ;  /* 0x0000000202027848 */ /* 0x000fca0003fe0000 */
[----:B------:R-:W-:-:S04]  /*3a20*/  IMAD.SHL.U32 R8, R2, 0x4, RZ ;  /* 0x0000000402087824 */ /* 0x000fc800078e00ff */
[----:B------:R-:W0:Y:S02]  /*3a30*/  LDC R2, c[0x2][R8+0xc] ;  /* 0x0080030008027b82 */ /* 0x000e240000000800 */
[----:B0-----:R-:W-:-:S04]  /*3a40*/  SHF.R.S32.HI R3, RZ, 0x1f, R2 ;  /* 0x0000001fff037819 */ /* 0x001fc80000011402 */
.L_x_244:
[----:B------:R-:W-:Y:S05]  /*3a50*/  BRX R2 -0x3a60                                                      (*"BRANCH_TARGETS .L_x_245,.L_x_246,.L_x_113"*) ;  /* 0xffffffc402687949 */ /* 0x000fea000383ffff */
.L_x_246:
[----:B-----5:R-:W-:Y:S01]  /*3a60*/  FSET.BF.EQ.AND R0, R0, R9, PT ;  /* 0x000000090000720a */ /* 0x020fe20003802000 */
[----:B------:R-:W-:Y:S06]  /*3a70*/  BRA `(.L_x_112) ;  /* 0x00000018007c7947 */ /* 0x000fec0003800000 */
.L_x_245:
[----:B-----5:R-:W-:Y:S01]  /*3a80*/  FSET.BF.LT.AND R0, R0, R9, PT ;  /* 0x000000090000720a */ /* 0x020fe20003801000 */
[----:B------:R-:W-:Y:S06]  /*3a90*/  BRA `(.L_x_112) ;  /* 0x0000001800747947 */ /* 0x000fec0003800000 */
.L_x_114:
[----:B------:R-:W-:-:S04]  /*3aa0*/  MOV R3, 0xfffffff9 ;  /* 0xfffffff900037802 */ /* 0x000fc80000000f00 */
[----:B------:R-:W-:-:S05]  /*3ab0*/  VIADDMNMX.U32 R2, R2, R3, 0x3, PT ;  /* 0x0000000302027446 */ /* 0x000fca0003800003 */
[----:B------:R-:W-:-:S04]  /*3ac0*/  IMAD.SHL.U32 R8, R2, 0x4, RZ ;  /* 0x0000000402087824 */ /* 0x000fc800078e00ff */
[----:B------:R-:W0:Y:S02]  /*3ad0*/  LDC R2, c[0x2][R8+0x18] ;  /* 0x0080060008027b82 */ /* 0x000e240000000800 */
[----:B0-----:R-:W-:-:S04]  /*3ae0*/  SHF.R.S32.HI R3, RZ, 0x1f, R2 ;  /* 0x0000001fff037819 */ /* 0x001fc80000011402 */
.L_x_248:
[----:B------:R-:W-:Y:S05]  /*3af0*/  BRX R2 -0x3b00                                                      (*"BRANCH_TARGETS .L_x_249,.L_x_250,.L_x_251,.L_x_113"*) ;  /* 0xffffffc402407949 */ /* 0x000fea000383ffff */
.L_x_251:
[----:B------:R-:W-:-:S04]  /*3b00*/  FSETP.GT.AND P0, PT, R0, RZ, PT ;  /* 0x000000ff0000720b */ /* 0x000fc80003f04000 */
[----:B-----5:R-:W-:Y:S01]  /*3b10*/  FSEL R0, R9, RZ, P0 ;  /* 0x000000ff09007208 */ /* 0x020fe20000000000 */
[----:B------:R-:W-:Y:S08]  /*3b20*/  BRA `(.L_x_112) ;  /* 0x0000001800507947 */ /* 0x000ff00003800000 */
.L_x_249:
[----:B------:R-:W-:Y:S01]  /*3b30*/  FSETP.GE.AND P0, PT, R0, RZ, PT ;  /* 0x000000ff0000720b */ /* 0x000fe20003f06000 */
        /* <DEDUP_REMOVED lines=18> */
[----:B0----5:R-:W-:-:S08]  /*3c60*/  DFMA R8, -R12, R2, 1 ;  /* 0x3ff000000c08742b */ /* 0x021fd00000000102 */
[----:B------:R-:W-:-:S08]  /*3c70*/  DFMA R8, R8, R8, R8 ;  /* 0x000000080808722b */ /* 0x000fd00000000008 */
[----:B------:R-:W-:-:S08]  /*3c80*/  DFMA R8, R2, R8, R2 ;  /* 0x000000080208722b */ /* 0x000fd00000000002 */
[----:B------:R-:W-:-:S08]  /*3c90*/  DFMA R10, -R12, R8, 1 ;  /* 0x3ff000000c0a742b */ /* 0x000fd00000000108 */
[----:B------:R-:W-:Y:S01]  /*3ca0*/  DFMA R8, R8, R10, R8 ;  /* 0x0000000a0808722b */ /* 0x000fe20000000008 */
[----:B------:R-:W-:Y:S10]  /*3cb0*/  @P0 BRA `(.L_x_118) ;  /* 0x0000000000200947 */ /* 0x000ff40003800000 */
[----:B------:R-:W-:Y:S01]  /*3cc0*/  LOP3.LUT R0, R13, 0x7fffffff, RZ, 0xc0, !PT ;  /* 0x7fffffff0d007812 */ /* 0x000fe200078ec0ff */
[----:B------:R-:W-:Y:S01]  /*3cd0*/  IMAD.MOV.U32 R3, RZ, RZ, R13 ;  /* 0x000000ffff037224 */ /* 0x000fe200078e000d */
[----:B------:R-:W-:Y:S02]  /*3ce0*/  MOV R2, R12 ;  /* 0x0000000c00027202 */ /* 0x000fe40000000f00 */
[----:B------:R-:W-:Y:S02]  /*3cf0*/  IADD3 R12, PT, PT, R0, -0x100000, RZ ;  /* 0xfff00000000c7810 */ /* 0x000fe40007ffe0ff */
[----:B------:R-:W-:-:S07]  /*3d00*/  MOV R0, 0x3d20 ;  /* 0x00003d2000007802 */ /* 0x000fce0000000f00 */
[----:B------:R-:W-:Y:S05]  /*3d10*/  CALL.REL.NOINC `($__internal_3_$__cuda_sm20_dblrcp_rn_slowpath_v3) ;  /* 0x0000001400f87944 */ /* 0x000fea0003c00000 */
[----:B------:R-:W-:Y:S01]  /*3d20*/  IMAD.MOV.U32 R8, RZ, RZ, R10 ;  /* 0x000000ffff087224 */ /* 0x000fe200078e000a */
[----:B------:R-:W-:-:S07]  /*3d30*/  MOV R9, R11 ;  /* 0x0000000b00097202 */ /* 0x000fce0000000f00 */
.L_x_118:
[----:B------:R-:W-:Y:S05]  /*3d40*/  BSYNC.RECONVERGENT B2 ;  /* 0x0000000000027941 */ /* 0x000fea0003800200 */
.L_x_117:
[----:B------:R0:W1:Y:S01]  /*3d50*/  F2F.F32.F64 R0, R8 ;  /* 0x0000000800007310 */ /* 0x0000620000301000 */
[----:B------:R-:W-:Y:S05]  /*3d60*/  BRA `(.L_x_119) ;  /* 0x00000000008c7947 */ /* 0x000fea0003800000 */
.L_x_116:
        /* <DEDUP_REMOVED lines=8> */
[----:B------:R-:W-:-:S04]  /*3df0*/  FFMA R0, R0, 1.925963033500011079e-08, R3 ;  /* 0x32a5706000007823 */ /* 0x000fc80000000003 */
[----:B------:R-:W0:Y:S02]  /*3e00*/  MUFU.EX2 R3, R0 ;  /* 0x0000000000037308 */ /* 0x000e240000000800 */
[----:B0-----:R-:W-:Y:S01]  /*3e10*/  FMUL R8, R2, R3 ;  /* 0x0000000302087220 */ /* 0x001fe20000400000 */
[----:B------:R-:W-:-:S05]  /*3e20*/  MOV R2, 0x1 ;  /* 0x0000000100027802 */ /* 0x000fca0000000f00 */
[----:B-----5:R-:W0:Y:S02]  /*3e30*/  F2F.F64.F32 R8, R8 ;  /* 0x0000000800087310 */ /* 0x020e240000201800 */
        /* <DEDUP_REMOVED lines=17> */
[----:B------:R-:W-:Y:S05]  /*3f50*/  CALL.REL.NOINC `($__internal_4_$__cuda_sm20_div_rn_f64_full) ;  /* 0x0000001800087944 */ /* 0x000fea0003c00000 */
[----:B------:R-:W-:Y:S01]  /*3f60*/  IMAD.MOV.U32 R2, RZ, RZ, R14 ;  /* 0x000000ffff027224 */ /* 0x000fe200078e000e */
[----:B------:R-:W-:-:S07]  /*3f70*/  MOV R3, R15 ;  /* 0x0000000f00037202 */ /* 0x000fce0000000f00 */
.L_x_121:
[----:B------:R-:W-:Y:S05]  /*3f80*/  BSYNC.RECONVERGENT B2 ;  /* 0x0000000000027941 */ /* 0x000fea0003800200 */
.L_x_120:
[----:B------:R2:W3:Y:S02]  /*3f90*/  F2F.F32.F64 R0, R2 ;  /* 0x0000000200007310 */ /* 0x0004e40000301000 */
.L_x_119:
[----:B------:R-:W-:Y:S05]  /*3fa0*/  BSYNC.RECONVERGENT B1 ;  /* 0x0000000000017941 */ /* 0x000fea0003800200 */
.L_x_115:
[----:B------:R-:W-:Y:S05]  /*3fb0*/  BRA `(.L_x_112) ;  /* 0x00000014002c7947 */ /* 0x000fea0003800000 */
.L_x_250:
[----:B------:R-:W0:Y:S01]  /*3fc0*/  F2F.F64.F32 R2, R0 ;  /* 0x0000000000027310 */ /* 0x000e220000201800 */
[----:B------:R-:W-:Y:S01]  /*3fd0*/  IMAD.MOV.U32 R7, RZ, RZ, RZ ;  /* 0x000000ffff077224 */ /* 0x000fe200078e00ff */
[----:B0-----:R-:W-:Y:S01]  /*3fe0*/  DSETP.MAX.AND P0, P1, RZ, R2, PT ;  /* 0x00000002ff00722a */ /* 0x001fe2000390f000 */
[----:B------:R-:W-:-:S05]  /*3ff0*/  MOV R8, R3 ;  /* 0x0000000300087202 */ /* 0x000fca0000000f00 */
[C---:B-----5:R-:W-:Y:S02]  /*4000*/  FSEL R9, R7.reuse, R8, P0 ;  /* 0x0000000807097208 */ /* 0x060fe40000000000 */
[----:B------:R-:W-:-:S06]  /*4010*/  SEL R2, R7, R2, P0 ;  /* 0x0000000207027207 */ /* 0x000fcc0000000000 */
[----:B------:R-:W-:-:S05]  /*4020*/  @P1 LOP3.LUT R9, R8, 0x80000, RZ, 0xfc, !PT ;  /* 0x0008000008091812 */ /* 0x000fca00078efcff */
[----:B------:R-:W-:-:S04]  /*4030*/  IMAD.MOV.U32 R3, RZ, RZ, R9 ;  /* 0x000000ffff037224 */ /* 0x000fc800078e0009 */
[----:B------:R0:W1:Y:S01]  /*4040*/  F2F.F32.F64 R0, R2 ;  /* 0x0000000200007310 */ /* 0x0000620000301000 */
[----:B------:R-:W-:Y:S05]  /*4050*/  BRA `(.L_x_112) ;  /* 0x0000001400047947 */ /* 0x000fea0003800000 */
.L_x_109:
        /* <DEDUP_REMOVED lines=9> */
.L_x_253:
[----:B------:R-:W-:Y:S05]  /*40f0*/  BRX R2 -0x4100                                                      (*"BRANCH_TARGETS .L_x_254,.L_x_255,.L_x_113"*) ;  /* 0xffffffbc02c07949 */ /* 0x000fea000383ffff */
.L_x_255:
[----:B------:R-:W0:Y:S01]  /*4100*/  F2F.F64.F32 R10, R0 ;  /* 0x00000000000a7310 */ /* 0x000e220000201800 */
[----:B------:R-:W-:Y:S01]  /*4110*/  UMOV UR6, 0xa0b5ed8d ;  /* 0xa0b5ed8d00067882 */ /* 0x000fe20000000000 */
[----:B------:R-:W-:Y:S01]  /*4120*/  UMOV UR7, 0x3eb0c6f7 ;  /* 0x3eb0c6f700077882 */ /* 0x000fe20000000000 */
[----:B------:R-:W-:Y:S01]  /*4130*/  MOV R2, 0x1 ;  /* 0x0000000100027802 */ /* 0x000fe20000000f00 */
[----:B------:R-:W-:Y:S04]  /*4140*/  BSSY.RECONVERGENT B1, `(.L_x_124) ;  /* 0x0000016000017945 */ /* 0x000fe80003800200 */
[----:B-----5:R-:W1:Y:S01]  /*4150*/  F2F.F64.F32 R8, R9 ;  /* 0x0000000900087310 */ /* 0x020e620000201800 */
        /* <DEDUP_REMOVED lines=20> */
.L_x_125:
[----:B------:R-:W-:Y:S05]  /*42a0*/  BSYNC.RECONVERGENT B1 ;  /* 0x0000000000017941 */ /* 0x000fea0003800200 */
.L_x_124:
[----:B------:R0:W1:Y:S01]  /*42b0*/  F2F.F32.F64 R0, R2 ;  /* 0x0000000200007310 */ /* 0x0000620000301000 */
[----:B------:R-:W-:Y:S05]  /*42c0*/  BRA `(.L_x_112) ;  /* 0x0000001000687947 */ /* 0x000fea0003800000 */
.L_x_254:
[----:B------:R-:W0:Y:S01]  /*42d0*/  F2F.F64.F32 R2, R0 ;  /* 0x0000000000027310 */ /* 0x000e220000201800 */
[----:B------:R-:W-:Y:S01]  /*42e0*/  UMOV UR6, 0xa0b5ed8d ;  /* 0xa0b5ed8d00067882 */ /* 0x000fe20000000000 */
[----:B------:R-:W-:Y:S02]  /*42f0*/  UMOV UR7, 0x3eb0c6f7 ;  /* 0x3eb0c6f700077882 */ /* 0x000fe40000000000 */
[----:B0-----:R-:W-:-:S10]  /*4300*/  DADD R10, R2, UR6 ;  /* 0x00000006020a7e29 */ /* 0x001fd40008000000 */
[----:B------:R-:W-:Y:S01]  /*4310*/  ISETP.GT.AND P0, PT, R11, 0xfffff, PT ;  /* 0x000fffff0b00780c */ /* 0x000fe20003f04270 */
[----:B------:R-:W-:Y:S01]  /*4320*/  IMAD.MOV.U32 R8, RZ, RZ, R10 ;  /* 0x000000ffff087224 */ /* 0x000fe200078e000a */
[----:B-----5:R-:W-:Y:S01]  /*4330*/  MOV R9, R11 ;  /* 0x0000000b00097202 */ /* 0x020fe20000000f00 */
[----:B------:R-:W-:-:S10]  /*4340*/  IMAD.MOV.U32 R3, RZ, RZ, R11 ;  /* 0x000000ffff037224 */ /* 0x000fd400078e000b */
[----:B------:R-:W-:-:S10]  /*4350*/  @!P0 DMUL R8, R8, 1.80143985094819840000e+16 ;  /* 0x4350000008088828 */ /* 0x000fd40000000000 */
[----:B------:R-:W-:Y:S02]  /*4360*/  @!P0 MOV R3, R9 ;  /* 0x0000000900038202 */ /* 0x000fe40000000f00 */
[----:B------:R-:W-:-:S03]  /*4370*/  @!P0 MOV R10, R8 ;  /* 0x00000008000a8202 */ /* 0x000fc60000000f00 */
[----:B------:R-:W-:-:S05]  /*4380*/  VIADD R2, R3, 0xffffffff ;  /* 0xffffffff03027836 */ /* 0x000fca0000000000 */
[----:B------:R-:W-:Y:S02]  /*4390*/  ISETP.GT.U32.AND P1, PT, R2, 0x7feffffe, PT ;  /* 0x7feffffe0200780c */ /* 0x000fe40003f24070 */
[----:B------:R-:W-:Y:S01]  /*43a0*/  MOV R2, 0xfffffc01 ;  /* 0xfffffc0100027802 */ /* 0x000fe20000000f00 */
[----:B------:R-:W-:-:S10]  /*43b0*/  @!P0 IMAD.MOV.U32 R2, RZ, RZ, -0x435 ;  /* 0xfffffbcbff028424 */ /* 0x000fd400078e00ff */
[----:B------:R-:W-:Y:S05]  /*43c0*/  @P1 BRA `(.L_x_126) ;  /* 0x0000000400081947 */ /* 0x000fea0003800000 */
[----:B------:R-:W-:Y:S01]  /*43d0*/  LOP3.LUT R0, R3, 0xfffff, RZ, 0xc0, !PT ;  /* 0x000fffff03007812 */ /* 0x000fe200078ec0ff */
[----:B------:R-:W-:Y:S01]  /*43e0*/  IMAD.MOV.U32 R8, RZ, RZ, R10 ;  /* 0x000000ffff087224 */ /* 0x000fe200078e000a */
[----:B------:R-:W-:Y:S01]  /*43f0*/  MOV R10, RZ ;  /* 0x000000ff000a7202 */ /* 0x000fe20000000f00 */
[----:B------:R-:W-:Y:S01]  /*4400*/  IMAD.MOV.U32 R18, RZ, RZ, -0x748574fc ;  /* 0x8b7a8b04ff127424 */ /* 0x000fe200078e00ff */
[----:B------:R-:W-:Y:S01]  /*4410*/  LOP3.LUT R9, R0, 0x3ff00000, RZ, 0xfc, !PT ;  /* 0x3ff0000000097812 */ /* 0x000fe200078efcff */
[----:B------:R-:W-:Y:S01]  /*4420*/  UMOV UR6, 0x3ae80f1e ;  /* 0x3ae80f1e00067882 */ /* 0x000fe20000000000 */
[----:B------:R-:W-:Y:S01]  /*4430*/  MOV R19, 0x3ed0ee25 ;  /* 0x3ed0ee2500137802 */ /* 0x000fe20000000f00 */
[----:B------:R-:W-:Y:S01]  /*4440*/  UMOV UR7, 0x3eb1380b ;  /* 0x3eb1380b00077882 */ /* 0x000fe20000000000 */
[----:B------:R-:W-:Y:S01]  /*4450*/  ISETP.GE.U32.AND P0, PT, R9, 0x3ff6a09f, PT ;  /* 0x3ff6a09f0900780c */ /* 0x000fe20003f06070 */
[----:B------:R-:W-:Y:S01]  /*4460*/  UMOV UR18, 0x80000000 ;  /* 0x8000000000127882 */ /* 0x000fe20000000000 */
[----:B------:R-:W-:Y:S01]  /*4470*/  LEA.HI R20, R3, R2, RZ, 0xc ;  /* 0x0000000203147211 */ /* 0x000fe200078f60ff */
[----:B------:R-:W-:Y:S01]  /*4480*/  UMOV UR19, 0x43300000 ;  /* 0x4330000000137882 */ /* 0x000fe20000000000 */
[----:B------:R-:W-:-:S09]  /*4490*/  MOV R21, 0x43300000 ;  /* 0x4330000000157802 */ /* 0x000fd20000000f00 */
[----:B------:R-:W-:Y:S01]  /*44a0*/  @P0 IADD3 R7, PT, PT, R9, -0x100000, RZ ;  /* 0xfff0000009070810 */ /* 0x000fe20007ffe0ff */
[----:B------:R-:W-:-:S04]  /*44b0*/  @P0 VIADD R20, R20, 0x1 ;  /* 0x0000000114140836 */ /* 0x000fc80000000000 */
[----:B------:R-:W-:Y:S01]  /*44c0*/  @P0 IMAD.MOV.U32 R9, RZ, RZ, R7 ;  /* 0x000000ffff090224 */ /* 0x000fe200078e0007 */
[----:B------:R-:W-:-:S05]  /*44d0*/  LOP3.LUT R20, R20, 0x80000000, RZ, 0x3c, !PT ;  /* 0x8000000014147812 */ /* 0x000fca00078e3cff */
        /* <DEDUP_REMOVED lines=47> */
[----:B------:R4:W0:Y:S01]  /*47d0*/  F2F.F32.F64 R0, R16 ;  /* 0x0000001000007310 */ /* 0x0008220000301000 */
[----:B------:R-:W-:Y:S05]  /*47e0*/  BRA `(.L_x_112) ;  /* 0x0000000c00207947 */ /* 0x000fea0003800000 */
.L_x_126:
[----:B------:R-:W-:Y:S01]  /*47f0*/  IMAD.MOV.U32 R2, RZ, RZ, 0x0 ;  /* 0x00000000ff027424 */ /* 0x000fe200078e00ff */
[----:B------:R-:W-:Y:S02]  /*4800*/  MOV R3, 0x7ff00000 ;  /* 0x7ff0000000037802 */ /* 0x000fe40000000f00 */
[----:B------:R-:W-:-:S04]  /*4810*/  LOP3.LUT P0, RZ, R9, 0x7fffffff, RZ, 0xc0, !PT ;  /* 0x7fffffff09ff7812 */ /* 0x000fc8000780c0ff */
[----:B------:R-:W-:-:S10]  /*4820*/  DFMA R2, R8, R2, +INF ;  /* 0x7ff000000802742b */ /* 0x000fd40000000002 */
[----:B------:R-:W-:Y:S02]  /*4830*/  FSEL R2, R2, RZ, P0 ;  /* 0x000000ff02027208 */ /* 0x000fe40000000000 */
[----:B------:R-:W-:-:S04]  /*4840*/  FSEL R3, R3, -QNAN , P0 ;  /* 0xfff0000003037808 */ /* 0x000fc80000000000 */
[----:B------:R0:W1:Y:S01]  /*4850*/  F2F.F32.F64 R0, R2 ;  /* 0x0000000200007310 */ /* 0x0000620000301000 */
[----:B------:R-:W-:Y:S05]  /*4860*/  BRA `(.L_x_112) ;  /* 0x0000000c00007947 */ /* 0x000fea0003800000 */
.L_x_123:
[----:B------:R-:W-:-:S05]  /*4870*/  IMAD.MOV.U32 R3, RZ, RZ, -0xc ;  /* 0xfffffff4ff037424 */ /* 0x000fca00078e00ff */
[----:B------:R-:W-:-:S04]  /*4880*/  VIADDMNMX.U32 R2, R2, R3, 0x2, PT ;  /* 0x0000000202027446 */ /* 0x000fc80003800003 */
[----:B------:R-:W-:-:S04]  /*4890*/  SHF.L.U32 R8, R2, 0x2, RZ ;  /* 0x0000000202087819 */ /* 0x000fc800000006ff */
[----:B------:R-:W0:Y:S02]  /*48a0*/  LDC R2, c[0x2][R8+0x34] ;  /* 0x00800d0008027b82 */ /* 0x000e240000000800 */
[----:B0-----:R-:W-:-:S04]  /*48b0*/  SHF.R.S32.HI R3, RZ, 0x1f, R2 ;  /* 0x0000001fff037819 */ /* 0x001fc80000011402 */
.L_x_257:
[----:B------:R-:W-:Y:S05]  /*48c0*/  BRX R2 -0x48d0                                                      (*"BRANCH_TARGETS .L_x_258,.L_x_259,.L_x_113"*) ;  /* 0xffffffb402cc7949 */ /* 0x000fea000383ffff */
.L_x_259:
[----:B------:R-:W-:Y:S01]  /*48d0*/  VIADD R2, R0, 0x1800000 ;  /* 0x0180000000027836 */ /* 0x000fe20000000000 */
[----:B------:R-:W-:Y:S04]  /*48e0*/  BSSY.RECONVERGENT B1, `(.L_x_127) ;  /* 0x000000c000017945 */ /* 0x000fe80003800200 */
[----:B------:R-:W-:-:S04]  /*48f0*/  LOP3.LUT R2, R2, 0x7f800000, RZ, 0xc0, !PT ;  /* 0x7f80000002027812 */ /* 0x000fc800078ec0ff */
[----:B------:R-:W-:-:S13]  /*4900*/  ISETP.GT.U32.AND P0, PT, R2, 0x1ffffff, PT ;  /* 0x01ffffff0200780c */ /* 0x000fda0003f04070 */
[----:B------:R-:W-:Y:S05]  /*4910*/  @P0 BRA `(.L_x_128) ;  /* 0x0000000000100947 */ /* 0x000fea0003800000 */
[----:B------:R-:W-:-:S07]  /*4920*/  MOV R8, 0x4940 ;  /* 0x0000494000087802 */ /* 0x000fce0000000f00 */
[----:B-----5:R-:W-:Y:S05]  /*4930*/  CALL.REL.NOINC `($__internal_5_$__cuda_sm20_rcp_rn_f32_slowpath) ;  /* 0x0000001400007944 */ /* 0x020fea0003c00000 */
[----:B------:R-:W-:Y:S01]  /*4940*/  MOV R0, R3 ;  /* 0x0000000300007202 */ /* 0x000fe20000000f00 */
[----:B------:R-:W-:Y:S06]  /*4950*/  BRA `(.L_x_129) ;  /* 0x0000000000107947 */ /* 0x000fec0003800000 */
.L_x_128:
[----:B------:R-:W0:Y:S02]  /*4960*/  MUFU.RCP R3, R0 ;  /* 0x0000000000037308 */ /* 0x000e240000001000 */
[----:B0-----:R-:W-:-:S04]  /*4970*/  FFMA R2, R0, R3, -1 ;  /* 0xbf80000000027423 */ /* 0x001fc80000000003 */
[----:B------:R-:W-:-:S04]  /*4980*/  FADD.FTZ R2, -R2, -RZ ;  /* 0x800000ff02027221 */ /* 0x000fc80000010100 */
[----:B------:R-:W-:-:S07]  /*4990*/  FFMA R0, R3, R2, R3 ;  /* 0x0000000203007223 */ /* 0x000fce0000000003 */
.L_x_129:
[----:B------:R-:W-:Y:S05]  /*49a0*/  BSYNC.RECONVERGENT B1 ;  /* 0x0000000000017941 */ /* 0x000fea0003800200 */
.L_x_127:
[----:B------:R-:W-:Y:S05]  /*49b0*/  BRA `(.L_x_112) ;  /* 0x0000000800ac7947 */ /* 0x000fea0003800000 */
.L_x_258:
[----:B------:R-:W-:Y:S02]  /*49c0*/  HFMA2 R2, -RZ, RZ, 3.7421875, 0 ;  /* 0x437c0000ff027431 */ /* 0x000fe400000001ff */
[----:B------:R-:W-:-:S04]  /*49d0*/  IMAD.MOV.U32 R3, RZ, RZ, 0x3bbb989d ;  /* 0x3bbb989dff037424 */ /* 0x000fc800078e00ff */
[----:B------:R-:W-:-:S04]  /*49e0*/  FFMA.SAT R3, R0, R3, 0.5 ;  /* 0x3f00000000037423 */ /* 0x000fc80000002003 */
[----:B------:R-:W-:-:S04]  /*49f0*/  FFMA.RM R2, R3, R2, 12582913 ;  /* 0x4b40000103027423 */ /* 0x000fc80000004002 */
[----:B------:R-:W-:-:S04]  /*4a00*/  FADD R3, R2, -12583039 ;  /* 0xcb40007f02037421 */ /* 0x000fc80000000000 */
[----:B------:R-:W-:-:S04]  /*4a10*/  FFMA R3, R0, 1.4426950216293334961, -R3 ;  /* 0x3fb8aa3b00037823 */ /* 0x000fc80000000803 */
[----:B------:R-:W-:Y:S01]  /*4a20*/  FFMA R3, R0, 1.925963033500011079e-08, R3 ;  /* 0x32a5706000037823 */ /* 0x000fe20000000003 */
[----:B------:R-:W-:-:S05]  /*4a30*/  IMAD.SHL.U32 R0, R2, 0x800000, RZ ;  /* 0x0080000002007824 */ /* 0x000fca00078e00ff */
[----:B------:R-:W0:Y:S02]  /*4a40*/  MUFU.EX2 R3, R3 ;  /* 0x0000000300037308 */ /* 0x000e240000000800 */
[----:B0-----:R-:W-:Y:S01]  /*4a50*/  FMUL R0, R0, R3 ;  /* 0x0000000300007220 */ /* 0x001fe20000400000 */
[----:B------:R-:W-:Y:S06]  /*4a60*/  BRA `(.L_x_112) ;  /* 0x0000000800807947 */ /* 0x000fec0003800000 */
.L_x_122:
[----:B------:R-:W-:-:S13]  /*4a70*/  ISETP.GT.AND P0, PT, R2, 0xf, PT ;  /* 0x0000000f0200780c */ /* 0x000fda0003f04270 */
[----:B------:R-:W-:Y:S05]  /*4a80*/  @P0 BRA `(.L_x_130) ;  /* 0x00000000009c0947 */ /* 0x000fea0003800000 */
[----:B------:R-:W-:-:S04]  /*4a90*/  MOV R3, 0xfffffff2 ;  /* 0xfffffff200037802 */ /* 0x000fc80000000f00 */
[----:B------:R-:W-:-:S05]  /*4aa0*/  VIADDMNMX.U32 R2, R2, R3, 0x2, PT ;  /* 0x0000000202027446 */ /* 0x000fca0003800003 */
[----:B------:R-:W-:-:S04]  /*4ab0*/  IMAD.SHL.U32 R8, R2, 0x4, RZ ;  /* 0x0000000402087824 */ /* 0x000fc800078e00ff */
[----:B------:R-:W0:Y:S02]  /*4ac0*/  LDC R2, c[0x2][R8+0x40] ;  /* 0x0080100008027b82 */ /* 0x000e240000000800 */
[----:B0-----:R-:W-:-:S04]  /*4ad0*/  SHF.R.S32.HI R3, RZ, 0x1f, R2 ;  /* 0x0000001fff037819 */ /* 0x001fc80000011402 */
.L_x_261:
[----:B------:R-:W-:Y:S05]  /*4ae0*/  BRX R2 -0x4af0                                                      (*"BRANCH_TARGETS .L_x_262,.L_x_263,.L_x_113"*) ;  /* 0xffffffb402447949 */ /* 0x000fea000383ffff */
.L_x_263:
        /* <DEDUP_REMOVED lines=10> */
.L_x_262:
[----:B------:R-:W-:Y:S01]  /*4b90*/  FMUL R14, R0, R0 ;  /* 0x00000000000e7220 */ /* 0x000fe20000400000 */
[----:B------:R-:W-:Y:S05]  /*4ba0*/  BSSY.RECONVERGENT B1, `(.L_x_131) ;  /* 0x0000011000017945 */ /* 0x000fea0003800200 */
[----:B------:R-:W0:Y:S08]  /*4bb0*/  F2F.F64.F32 R14, R14 ;  /* 0x0000000e000e7310 */ /* 0x000e300000201800 */
[----:B0-----:R-:W0:Y:S01]  /*4bc0*/  MUFU.RCP64H R3, R15 ;  /* 0x0000000f00037308 */ /* 0x001e220000001800 */
[----:B------:R-:W-:-:S04]  /*4bd0*/  IADD3 R2, PT, PT, R15, 0x300402, RZ ;  /* 0x003004020f027810 */ /* 0x000fc80007ffe0ff */
[----:B------:R-:W-:Y:S02]  /*4be0*/  FSETP.GEU.AND P0, PT, |R2|, 5.8789094863358348022e-39, PT ;  /* 0x004004020200780b */ /* 0x000fe40003f0e200 */
[----:B0-----:R-:W-:-:S08]  /*4bf0*/  DFMA R10, -R14, R2, 1 ;  /* 0x3ff000000e0a742b */ /* 0x001fd00000000102 */
[----:B------:R-:W-:-:S08]  /*4c00*/  DFMA R10, R10, R10, R10 ;  /* 0x0000000a0a0a722b */ /* 0x000fd0000000000a */
[----:B------:R-:W-:-:S08]  /*4c10*/  DFMA R10, R2, R10, R2 ;  /* 0x0000000a020a722b */ /* 0x000fd00000000002 */
[----:B------:R-:W-:-:S08]  /*4c20*/  DFMA R12, -R14, R10, 1 ;  /* 0x3ff000000e0c742b */ /* 0x000fd0000000010a */
[----:B------:R-:W-:Y:S01]  /*4c30*/  DFMA R10, R10, R12, R10 ;  /* 0x0000000c0a0a722b */ /* 0x000fe2000000000a */
[----:B------:R-:W-:Y:S10]  /*4c40*/  @P0 BRA `(.L_x_132) ;  /* 0x0000000000180947 */ /* 0x000ff40003800000 */
[----:B------:R-:W-:Y:S01]  /*4c50*/  LOP3.LUT R0, R15, 0x7fffffff, RZ, 0xc0, !PT ;  /* 0x7fffffff0f007812 */ /* 0x000fe200078ec0ff */
[----:B------:R-:W-:Y:S01]  /*4c60*/  IMAD.MOV.U32 R2, RZ, RZ, R14 ;  /* 0x000000ffff027224 */ /* 0x000fe200078e000e */
[----:B------:R-:W-:-:S03]  /*4c70*/  MOV R3, R15 ;  /* 0x0000000f00037202 */ /* 0x000fc60000000f00 */
[----:B------:R-:W-:Y:S01]  /*4c80*/  VIADD R12, R0, 0xfff00000 ;  /* 0xfff00000000c7836 */ /* 0x000fe20000000000 */
[----:B------:R-:W-:-:S07]  /*4c90*/  MOV R0, 0x4cb0 ;  /* 0x00004cb000007802 */ /* 0x000fce0000000f00 */
[----:B-----5:R-:W-:Y:S05]  /*4ca0*/  CALL.REL.NOINC `($__internal_3_$__cuda_sm20_dblrcp_rn_slowpath_v3) ;  /* 0x0000000800147944 */ /* 0x020fea0003c00000 */
.L_x_132:
[----:B------:R-:W-:Y:S05]  /*4cb0*/  BSYNC.RECONVERGENT B1 ;  /* 0x0000000000017941 */ /* 0x000fea0003800200 */
.L_x_131:
[----:B-----5:R-:W0:Y:S02]  /*4cc0*/  F2F.F64.F32 R2, R9 ;  /* 0x0000000900027310 */ /* 0x020e240000201800 */
[----:B0-----:R-:W-:-:S06]  /*4cd0*/  DMUL R10, R10, -R2 ;  /* 0x800000020a0a7228 */ /* 0x001fcc0000000000 */
[----:B------:R0:W1:Y:S01]  /*4ce0*/  F2F.F32.F64 R0, R10 ;  /* 0x0000000a00007310 */ /* 0x0000620000301000 */
[----:B------:R-:W-:Y:S05]  /*4cf0*/  BRA `(.L_x_112) ;  /* 0x0000000400dc7947 */ /* 0x000fea0003800000 */
.L_x_130:
[----:B------:R-:W-:-:S13]  /*4d00*/  ISETP.NE.AND P0, PT, R2, 0x10, PT ;  /* 0x000000100200780c */ /* 0x000fda0003f05270 */
[----:B------:R-:W-:Y:S05]  /*4d10*/  @!P0 BRA `(.L_x_133) ;  /* 0x0000000400cc8947 */ /* 0x000fea0003800000 */
[----:B------:R-:W-:Y:S02]  /*4d20*/  ISETP.NE.AND P0, PT, R2, 0x11, PT ;  /* 0x000000110200780c */ /* 0x000fe40003f05270 */
[----:B------:R-:W-:-:S11]  /*4d30*/  MOV R0, 0x3f800000 ;  /* 0x3f80000000007802 */ /* 0x000fd60000000f00 */
[----:B------:R-:W-:Y:S05]  /*4d40*/  @!P0 BRA `(.L_x_134) ;  /* 0x0000000000588947 */ /* 0x000fea0003800000 */
[----:B------:R-:W-:Y:S01]  /*4d50*/  ISETP.NE.AND P0, PT, R2, 0x12, PT ;  /* 0x000000120200780c */ /* 0x000fe20003f05270 */
[----:B------:R-:W-:-:S12]  /*4d60*/  IMAD.MOV.U32 R2, RZ, RZ, 0x3f800000 ;  /* 0x3f800000ff027424 */ /* 0x000fd800078e00ff */
[----:B------:R-:W-:Y:S05]  /*4d70*/  @!P0 BRA `(.L_x_135) ;  /* 0x0000000000088947 */ /* 0x000fea0003800000 */
.L_x_113:
[----:B-----5:R-:W-:Y:S01]  /*4d80*/  FADD R0, R7, R9 ;  /* 0x0000000907007221 */ /* 0x020fe20000000000 */
[----:B------:R-:W-:Y:S06]  /*4d90*/  BRA `(.L_x_112) ;  /* 0x0000000400b47947 */ /* 0x000fec0003800000 */
.L_x_135:
[C---:B------:R-:W-:Y:S01]  /*4da0*/  FMUL R0, |R7|.reuse, 2.8853900432586669922 ;  /* 0x4038aa3b07007820 */ /* 0x040fe20000400200 */
[----:B------:R-:W-:Y:S02]  /*4db0*/  HFMA2 R8, -RZ, RZ, 1.125, -9232 ;  /* 0x3c80f082ff087431 */ /* 0x000fe400000001ff */
[C---:B-----5:R-:W-:Y:S01]  /*4dc0*/  FMUL R9, R7.reuse, R7 ;  /* 0x0000000707097220 */ /* 0x060fe20000400000 */
[C---:B------:R-:W-:Y:S02]  /*4dd0*/  FSETP.GE.AND P0, PT, |R7|.reuse, 9.010913848876953125, PT ;  /* 0x41102cb40700780b */ /* 0x040fe40003f06200 */
[----:B------:R-:W-:Y:S01]  /*4de0*/  FSETP.GE.AND P1, PT, |R7|, 0.60000002384185791016, PT ;  /* 0x3f19999a0700780b */ /* 0x000fe20003f26200 */
[----:B------:R-:W0:Y:S01]  /*4df0*/  MUFU.EX2 R0, R0 ;  /* 0x0000000000007308 */ /* 0x000e220000000800 */
[----:B------:R-:W-:-:S04]  /*4e00*/  FFMA R8, R9, R8, -0.052303962409496307373 ;  /* 0xbd563cae09087423 */ /* 0x000fc80000000008 */
[----:B------:R-:W-:Y:S01]  /*4e10*/  FFMA R10, R9, R8, 0.1331529766321182251 ;  /* 0x3e085941090a7423 */ /* 0x000fe20000000008 */
[----:B0-----:R-:W-:-:S06]  /*4e20*/  FADD R3, R0, 1 ;  /* 0x3f80000000037421 */ /* 0x001fcc0000000000 */
[----:B------:R-:W0:Y:S02]  /*4e30*/  MUFU.RCP R3, R3 ;  /* 0x0000000300037308 */ /* 0x000e240000001000 */
[----:B0-----:R-:W-:-:S05]  /*4e40*/  FFMA R2, R3, -2, R2 ;  /* 0xc000000003027823 */ /* 0x001fca0000000002 */
[----:B------:R-:W-:Y:S01]  /*4e50*/  FSEL R8, R2, 1, !P0 ;  /* 0x3f80000002087808 */ /* 0x000fe20004000000 */
[----:B------:R-:W-:-:S03]  /*4e60*/  FFMA R2, R9, R10, -0.33332768082618713379 ;  /* 0xbeaaa9ed09027423 */ /* 0x000fc6000000000a */
[----:B------:R-:W-:Y:S01]  /*4e70*/  LOP3.LUT R0, R8, 0x80000000, R7, 0xb8, !PT ;  /* 0x8000000008007812 */ /* 0x000fe200078eb807 */
[----:B------:R-:W-:-:S04]  /*4e80*/  FFMA R2, R9, R2, RZ ;  /* 0x0000000209027223 */ /* 0x000fc800000000ff */
[----:B------:R-:W-:Y:S01]  /*4e90*/  @!P1 FFMA R0, R7, R2, R7 ;  /* 0x0000000207009223 */ /* 0x000fe20000000007 */
[----:B------:R-:W-:Y:S06]  /*4ea0*/  BRA `(.L_x_112) ;  /* 0x0000000400707947 */ /* 0x000fec0003800000 */
.L_x_134:
[C---:B------:R-:W-:Y:S01]  /*4eb0*/  FMUL R2, |R7|.reuse, 16777216 ;  /* 0x4b80000007027820 */ /* 0x040fe20000400200 */
[----:B------:R-:W-:Y:S01]  /*4ec0*/  FSETP.GEU.AND P0, PT, |R7|, 1.175494350822287508e-38, PT ;  /* 0x008000000700780b */ /* 0x000fe20003f0e200 */
[----:B------:R-:W-:-:S03]  /*4ed0*/  IMAD.MOV.U32 R14, RZ, RZ, 0x3a2c32e4 ;  /* 0x3a2c32e4ff0e7424 */ /* 0x000fc600078e00ff */
[----:B------:R-:W-:-:S05]  /*4ee0*/  FSEL R2, R2, |R7|, !P0 ;  /* 0x4000000702027208 */ /* 0x000fca0004000000 */
[----:B------:R-:W-:-:S05]  /*4ef0*/  VIADD R3, R2, 0xc0cafb0d ;  /* 0xc0cafb0d02037836 */ /* 0x000fca0000000000 */
[----:B------:R-:W-:-:S04]  /*4f00*/  LOP3.LUT R3, R3, 0xff800000, RZ, 0xc0, !PT ;  /* 0xff80000003037812 */ /* 0x000fc800078ec0ff */
[-C--:B------:R-:W-:Y:S02]  /*4f10*/  IADD3 R2, PT, PT, R2, -R3.reuse, RZ ;  /* 0x8000000302027210 */ /* 0x080fe40007ffe0ff */
[----:B------:R-:W-:-:S03]  /*4f20*/  I2FP.F32.S32 R3, R3 ;  /* 0x0000000300037245 */ /* 0x000fc60000201400 */
[C---:B------:R-:W-:Y:S01]  /*4f30*/  FADD R10, R2.reuse, 1 ;  /* 0x3f800000020a7421 */ /* 0x040fe20000000000 */
[----:B------:R-:W-:Y:S01]  /*4f40*/  FADD R8, R2, -1 ;  /* 0xbf80000002087421 */ /* 0x000fe20000000000 */
[----:B------:R-:W-:-:S03]  /*4f50*/  FSEL R2, RZ, -24, P0 ;  /* 0xc1c00000ff027808 */ /* 0x000fc60000000000 */
[----:B------:R-:W-:Y:S01]  /*4f60*/  FADD R11, R8, R8 ;  /* 0x00000008080b7221 */ /* 0x000fe20000000000 */
[----:B------:R-:W0:Y:S01]  /*4f70*/  MUFU.RCP R10, R10 ;  /* 0x0000000a000a7308 */ /* 0x000e220000001000 */
[----:B------:R-:W-:Y:S02]  /*4f80*/  FFMA R3, R3, 1.1920928955078125e-07, R2 ;  /* 0x3400000003037823 */ /* 0x000fe40000000002 */
[----:B0-----:R-:W-:-:S04]  /*4f90*/  FMUL R12, R10, R11 ;  /* 0x0000000b0a0c7220 */ /* 0x001fc80000400000 */
[----:B------:R-:W-:Y:S01]  /*4fa0*/  FADD R13, R8, -R12 ;  /* 0x8000000c080d7221 */ /* 0x000fe20000000000 */
[C---:B------:R-:W-:Y:S01]  /*4fb0*/  FMUL R11, R12.reuse, R12 ;  /* 0x0000000c0c0b7220 */ /* 0x040fe20000400000 */
[----:B------:R-:W-:Y:S02]  /*4fc0*/  FFMA R2, R12, 1.4426950216293334961, R3 ;  /* 0x3fb8aa3b0c027823 */ /* 0x000fe40000000003 */
[----:B------:R-:W-:Y:S01]  /*4fd0*/  FADD R13, R13, R13 ;  /* 0x0000000d0d0d7221 */ /* 0x000fe20000000000 */
[----:B------:R-:W-:Y:S01]  /*4fe0*/  FFMA R14, R11, R14, 0.0032181653659790754318 ;  /* 0x3b52e7db0b0e7423 */ /* 0x000fe2000000000e */
[----:B------:R-:W-:Y:S02]  /*4ff0*/  FADD R3, R3, -R2 ;  /* 0x8000000203037221 */ /* 0x000fe40000000000 */
[----:B------:R-:W-:Y:S01]  /*5000*/  FFMA R13, R8, -R12, R13 ;  /* 0x8000000c080d7223 */ /* 0x000fe2000000000d */
[----:B------:R-:W-:Y:S01]  /*5010*/  FFMA R14, R11, R14, 0.018033718690276145935 ;  /* 0x3c93bb730b0e7423 */ /* 0x000fe2000000000e */
[----:B------:R-:W-:-:S02]  /*5020*/  FFMA R8, R12, 1.4426950216293334961, R3 ;  /* 0x3fb8aa3b0c087823 */ /* 0x000fc40000000003 */
[----:B------:R-:W-:Y:S01]  /*5030*/  FMUL R13, R10, R13 ;  /* 0x0000000d0a0d7220 */ /* 0x000fe20000400000 */
[----:B------:R-:W-:Y:S01]  /*5040*/  FFMA R14, R11, R14, 0.12022458761930465698 ;  /* 0x3df6384f0b0e7423 */ /* 0x000fe2000000000e */
[----:B------:R-:W-:Y:S02]  /*5050*/  MOV R10, 0x391fcb8e ;  /* 0x391fcb8e000a7802 */ /* 0x000fe40000000f00 */
[----:B------:R-:W-:Y:S01]  /*5060*/  FFMA R3, R13, 1.4426950216293334961, R8 ;  /* 0x3fb8aa3b0d037823 */ /* 0x000fe20000000008 */
[----:B------:R-:W-:-:S03]  /*5070*/  FMUL R11, R11, R14 ;  /* 0x0000000e0b0b7220 */ /* 0x000fc60000400000 */
[----:B------:R-:W-:Y:S01]  /*5080*/  FFMA R8, R12, 1.9251366722983220825e-08, R3 ;  /* 0x32a55e340c087823 */ /* 0x000fe20000000003 */
[----:B------:R-:W-:-:S04]  /*5090*/  FMUL R3, R11, 3 ;  /* 0x404000000b037820 */ /* 0x000fc80000400000 */
[----:B------:R-:W-:-:S04]  /*50a0*/  FFMA R8, R13, R3, R8 ;  /* 0x000000030d087223 */ /* 0x000fc80000000008 */
[----:B------:R-:W-:-:S04]  /*50b0*/  FFMA R11, R12, R11, R8 ;  /* 0x0000000b0c0b7223 */ /* 0x000fc80000000008 */
[----:B------:R-:W-:-:S04]  /*50c0*/  FADD R3, R2, R11 ;  /* 0x0000000b02037221 */ /* 0x000fc80000000000 */
[----:B-----5:R-:W-:Y:S01]  /*50d0*/  FMUL R8, R9, R3 ;  /* 0x0000000309087220 */ /* 0x020fe20000400000 */
        /* <DEDUP_REMOVED lines=13> */
[----:B------:R-:W-:-:S03]  /*51b0*/  FFMA R2, R3, R10, 0.0013391353422775864601 ;  /* 0x3aaf85ed03027423 */ /* 0x000fc6000000000a */
[----:B------:R-:W-:Y:S01]  /*51c0*/  FSETP.EQ.OR P0, PT, R7, 1, !P0 ;  /* 0x3f8000000700780b */ /* 0x000fe20004702400 */
[----:B------:R-:W-:-:S04]  /*51d0*/  FFMA R2, R3, R2, 0.0096188392490148544312 ;  /* 0x3c1d985603027423 */ /* 0x000fc80000000002 */
[----:B------:R-:W-:-:S04]  /*51e0*/  FFMA R2, R3, R2, 0.055503588169813156128 ;  /* 0x3d6357bb03027423 */ /* 0x000fc80000000002 */
[----:B------:R-:W-:Y:S01]  /*51f0*/  FFMA R10, R3, R2, 0.24022644758224487305 ;  /* 0x3e75fdec030a7423 */ /* 0x000fe20000000002 */
[----:B------:R-:W-:-:S03]  /*5200*/  FMUL R2, R9, 0.5 ;  /* 0x3f00000009027820 */ /* 0x000fc60000400000 */
[----:B------:R-:W-:-:S03]  /*5210*/  FFMA R10, R3, R10, 0.69314718246459960938 ;  /* 0x3f317218030a7423 */ /* 0x000fc6000000000a */
[----:B------:R-:W0:Y:S01]  /*5220*/  FRND.TRUNC R2, R2 ;  /* 0x0000000200027307 */ /* 0x000e22000020d000 */
[----:B------:R-:W-:Y:S01]  /*5230*/  FFMA R10, R3, R10, 1 ;  /* 0x3f800000030a7423 */ /* 0x000fe2000000000a */
[----:B------:R-:W-:Y:S01]  /*5240*/  VIADD R3, R12, 0x7f000000 ;  /* 0x7f0000000c037836 */ /* 0x000fe20000000000 */
[----:B-1----:R-:W-:-:S03]  /*5250*/  LEA R12, R11, -R12, 0x17 ;  /* 0x8000000c0b0c7211 */ /* 0x002fc600078eb8ff */
[----:B------:R-:W-:-:S04]  /*5260*/  FMUL R3, R10, R3 ;  /* 0x000000030a037220 */ /* 0x000fc80000400000 */
[----:B------:R-:W-:Y:S01]  /*5270*/  FMUL R3, R3, R12 ;  /* 0x0000000c03037220 */ /* 0x000fe20000400000 */
[----:B------:R-:W-:Y:S01]  /*5280*/  @P1 FSEL R3, RZ, +INF , !P2 ;  /* 0x7f800000ff031808 */ /* 0x000fe20005000000 */
[----:B0-----:R-:W-:Y:S01]  /*5290*/  FADD R8, R2, R2 ;  /* 0x0000000202087221 */ /* 0x001fe20000000000 */
[----:B------:R-:W-:Y:S06]  /*52a0*/  @P0 BRA `(.L_x_112) ;  /* 0x0000000000700947 */ /* 0x000fec0003800000 */
[----:B------:R-:W-:-:S04]  /*52b0*/  FSETP.NAN.AND P0, PT, |R9|, |R9|, PT ;  /* 0x400000090900720b */ /* 0x000fc80003f08200 */
[----:B------:R-:W-:-:S13]  /*52c0*/  FSETP.NUM.AND P0, PT, |R7|, |R7|, !P0 ;  /* 0x400000070700720b */ /* 0x000fda0004707200 */
[----:B------:R-:W-:Y:S01]  /*52d0*/  @!P0 FADD R0, R7, R9 ;  /* 0x0000000907008221 */ /* 0x000fe20000000000 */
[----:B------:R-:W-:Y:S06]  /*52e0*/  @!P0 BRA `(.L_x_112) ;  /* 0x0000000000608947 */ /* 0x000fec0003800000 */
[----:B------:R-:W-:Y:S01]  /*52f0*/  FSETP.NEU.AND P0, PT, |R7|, +INF , PT ;  /* 0x7f8000000700780b */ /* 0x000fe20003f0d200 */
[----:B------:R-:W-:-:S03]  /*5300*/  FADD R8, R9, -R8 ;  /* 0x8000000809087221 */ /* 0x000fc60000000000 */
[----:B------:R-:W-:-:S04]  /*5310*/  FSETP.NEU.AND P0, PT, R7, RZ, P0 ;  /* 0x000000ff0700720b */ /* 0x000fc8000070d000 */
[----:B------:R-:W-:Y:S02]  /*5320*/  FSETP.GEU.OR P1, PT, R9, RZ, P0 ;  /* 0x000000ff0900720b */ /* 0x000fe4000072e400 */
[----:B------:R-:W-:-:S07]  /*5330*/  FSETP.NEU.AND P2, PT, |R8|, 1, !P0 ;  /* 0x3f8000000800780b */ /* 0x000fce000474d200 */
[----:B------:R-:W-:-:S05]  /*5340*/  @!P0 FADD R2, R7, R7 ;  /* 0x0000000707028221 */ /* 0x000fca0000000000 */
[----:B------:R-:W-:-:S04]  /*5350*/  @!P1 LOP3.LUT R2, R2, 0x7f800000, RZ, 0x3c, !PT ;  /* 0x7f80000002029812 */ /* 0x000fc800078e3cff */
[----:B------:R-:W-:-:S05]  /*5360*/  @P2 LOP3.LUT R2, R2, 0x7fffffff, RZ, 0xc0, !PT ;  /* 0x7fffffff02022812 */ /* 0x000fca00078ec0ff */
[----:B------:R-:W-:Y:S01]  /*5370*/  @!P0 IMAD.MOV.U32 R0, RZ, RZ, R2 ;  /* 0x000000ffff008224 */ /* 0x000fe200078e0002 */
[----:B------:R-:W-:Y:S06]  /*5380*/  @!P0 BRA `(.L_x_112) ;  /* 0x0000000000388947 */ /* 0x000fec0003800000 */
[----:B------:R-:W-:Y:S02]  /*5390*/  FSETP.NEU.AND P0, PT, |R9|, +INF , PT ;  /* 0x7f8000000900780b */ /* 0x000fe40003f0d200 */
[----:B------:R-:W-:-:S13]  /*53a0*/  FSETP.EQ.AND P1, PT, R7, -1, PT ;  /* 0xbf8000000700780b */ /* 0x000fda0003f22000 */
[----:B------:R-:W-:Y:S05]  /*53b0*/  @!P0 BRA P1, `(.L_x_112) ;  /* 0x00000000002c8947 */ /* 0x000fea0000800000 */
[----:B------:R-:W-:Y:S02]  /*53c0*/  FSETP.GEU.AND P0, PT, R7, RZ, PT ;  /* 0x000000ff0700720b */ /* 0x000fe40003f0e000 */
[----:B------:R-:W-:-:S11]  /*53d0*/  MOV R0, R3 ;  /* 0x0000000300007202 */ /* 0x000fd60000000f00 */
[----:B------:R-:W-:Y:S05]  /*53e0*/  @P0 BRA `(.L_x_112) ;  /* 0x0000000000200947 */ /* 0x000fea0003800000 */
[----:B------:R-:W0:Y:S01]  /*53f0*/  FRND.FLOOR R0, R9 ;  /* 0x0000000900007307 */ /* 0x000e220000205000 */
[----:B------:R-:W-:Y:S02]  /*5400*/  FSETP.NEU.AND P1, PT, |R8|, 1, PT ;  /* 0x3f8000000800780b */ /* 0x000fe40003f2d200 */
[----:B0-----:R-:W-:Y:S02]  /*5410*/  FSETP.NEU.AND P0, PT, R9, R0, PT ;  /* 0x000000000900720b */ /* 0x001fe40003f0d000 */
[----:B------:R-:W-:-:S04]  /*5420*/  FSEL R0, R3, -R3, P1 ;  /* 0x8000000303007208 */ /* 0x000fc80000800000 */
[----:B------:R-:W-:Y:S01]  /*5430*/  FSEL R0, R0, +QNAN , !P0 ;  /* 0x7fffffff00007808 */ /* 0x000fe20004000000 */
[----:B------:R-:W-:Y:S06]  /*5440*/  BRA `(.L_x_112) ;  /* 0x0000000000087947 */ /* 0x000fec0003800000 */
.L_x_133:
[----:B-----5:R-:W-:-:S04]  /*5450*/  FSETP.GT.AND P0, PT, R0, R9, PT ;  /* 0x000000090000720b */ /* 0x020fc80003f04000 */
[----:B------:R-:W-:-:S09]  /*5460*/  FSEL R0, R0, R9, P0 ;  /* 0x0000000900007208 */ /* 0x000fd20000000000 */
.L_x_112:
[----:B------:R-:W-:Y:S05]  /*5470*/  BSYNC.RECONVERGENT B0 ;  /* 0x0000000000007941 */ /* 0x000fea0003800200 */
.L_x_108:
[----:B------:R-:W-:-:S06]  /*5480*/  UIADD3 UR4, UPT, UPT, UR4, 0x1, URZ ;  /* 0x0000000104047890 */ /* 0x000fcc000fffe0ff */
[----:B------:R-:W-:-:S13]  /*5490*/  ISETP.NE.AND P0, PT, R6, UR4, PT ;  /* 0x0000000406007c0c */ /* 0x000fda000bf05270 */
[----:B------:R-:W-:Y:S05]  /*54a0*/  @P0 BRA `(.L_x_136) ;  /* 0xffffffd400480947 */ /* 0x000fea000383ffff */
.L_x_95:
[----:B------:R-:W0:Y:S02]  /*54b0*/  LDCU.64 UR6, c[0x0][0x380] ;  /* 0x00007000ff0677ac */ /* 0x000e240008000a00 */
[----:B0-2---:R-:W-:-:S04]  /*54c0*/  LEA R2, P0, R4, UR6, 0x2 ;  /* 0x0000000604027c11 */ /* 0x005fc8000f8010ff */
[----:B------:R-:W-:-:S05]  /*54d0*/  LEA.HI.X R3, R4, UR7, R5, 0x2, P0 ;  /* 0x0000000704037c11 */ /* 0x000fca00080f1405 */
[----:B-1-3--:R-:W-:Y:S01]  /*54e0*/  STG.E desc[UR12][R2.64], R0 ;  /* 0x0000000002007986 */ /* 0x00afe2000c10190c */
[----:B------:R-:W-:Y:S05]  /*54f0*/  EXIT ;  /* 0x000000000000794d */ /* 0x000fea0003800000 */
        .weak           $__internal_3_$__cuda_sm20_dblrcp_rn_slowpath_v3
        .type           $__internal_3_$__cuda_sm20_dblrcp_rn_slowpath_v3,@function
        .size           $__internal_3_$__cuda_sm20_dblrcp_rn_slowpath_v3,($__internal_4_$__cuda_sm20_div_rn_f64_full - $__internal_3_$__cuda_sm20_dblrcp_rn_slowpath_v3)
$__internal_3_$__cuda_sm20_dblrcp_rn_slowpath_v3:
[----:B------:R-:W-:Y:S01]  /*5500*/  DSETP.GTU.AND P0, PT, |R2|, +INF , PT ;  /* 0x7ff000000200742a */ /* 0x000fe20003f0c200 */
[----:B------:R-:W-:-:S13]  /*5510*/  BSSY.RECONVERGENT B3, `(.L_x_137) ;  /* 0x0000023000037945 */ /* 0x000fda0003800200 */
[----:B------:R-:W-:Y:S05]  /*5520*/  @P0 BRA `(.L_x_138) ;  /* 0x00000000007c0947 */ /* 0x000fea0003800000 */
[----:B------:R-:W-:-:S05]  /*5530*/  LOP3.LUT R8, R3, 0x7fffffff, RZ, 0xc0, !PT ;  /* 0x7fffffff03087812 */ /* 0x000fca00078ec0ff */
[----:B------:R-:W-:-:S05]  /*5540*/  VIADD R7, R8, 0xffffffff ;  /* 0xffffffff08077836 */ /* 0x000fca0000000000 */
[----:B------:R-:W-:-:S13]  /*5550*/  ISETP.GE.U32.AND P0, PT, R7, 0x7fefffff, PT ;  /* 0x7fefffff0700780c */ /* 0x000fda0003f06070 */
[----:B------:R-:W-:Y:S02]  /*5560*/  @P0 LOP3.LUT R11, R3, 0x7ff00000, RZ, 0x3c, !PT ;  /* 0x7ff00000030b0812 */ /* 0x000fe400078e3cff */
[----:B------:R-:W-:Y:S01]  /*5570*/  @P0 MOV R10, RZ ;  /* 0x000000ff000a0202 */ /* 0x000fe20000000f00 */
[----:B------:R-:W-:Y:S06]  /*5580*/  @P0 BRA `(.L_x_139) ;  /* 0x00000000006c0947 */ /* 0x000fec0003800000 */
[----:B------:R-:W-:-:S13]  /*5590*/  ISETP.GE.U32.AND P0, PT, R8, 0x1000001, PT ;  /* 0x010000010800780c */ /* 0x000fda0003f06070 */
[----:B------:R-:W-:Y:S05]  /*55a0*/  @!P0 BRA `(.L_x_140) ;  /* 0x0000000000348947 */ /* 0x000fea0003800000 */
[----:B------:R-:W-:Y:S01]  /*55b0*/  VIADD R11, R3, 0xc0200000 ;  /* 0xc0200000030b7836 */ /* 0x000fe20000000000 */
[----:B------:R-:W-:-:S03]  /*55c0*/  MOV R10, R2 ;  /* 0x00000002000a7202 */ /* 0x000fc60000000f00 */
[----:B------:R-:W0:Y:S03]  /*55d0*/  MUFU.RCP64H R13, R11 ;  /* 0x0000000b000d7308 */ /* 0x000e260000001800 */
        /* <DEDUP_REMOVED lines=10> */
.L_x_140:
        /* <DEDUP_REMOVED lines=10> */
.L_x_138:
[----:B------:R-:W-:Y:S02]  /*5720*/  LOP3.LUT R11, R3, 0x80000, RZ, 0xfc, !PT ;  /* 0x00080000030b7812 */ /* 0x000fe400078efcff */
[----:B------:R-:W-:-:S07]  /*5730*/  MOV R10, R2 ;  /* 0x00000002000a7202 */ /* 0x000fce0000000f00 */
.L_x_139:
[----:B------:R-:W-:Y:S05]  /*5740*/  BSYNC.RECONVERGENT B3 ;  /* 0x0000000000037941 */ /* 0x000fea0003800200 */
.L_x_137:
[----:B------:R-:W-:Y:S01]  /*5750*/  IMAD.MOV.U32 R2, RZ, RZ, R0 ;  /* 0x000000ffff027224 */ /* 0x000fe200078e0000 */
[----:B------:R-:W-:-:S04]  /*5760*/  MOV R3, 0x0 ;  /* 0x0000000000037802 */ /* 0x000fc80000000f00 */
[----:B------:R-:W-:Y:S05]  /*5770*/  RET.REL.NODEC R2 `(_Z12reduceKernelPfPiS0_iS_S0_S0_ifii) ;  /* 0xffffffa802207950 */ /* 0x000fea0003c3ffff */
        .weak           $__internal_4_$__cuda_sm20_div_rn_f64_full
        .type           $__internal_4_$__cuda_sm20_div_rn_f64_full,@function
        .size           $__internal_4_$__cuda_sm20_div_rn_f64_full,($__internal_5_$__cuda_sm20_rcp_rn_f32_slowpath - $__internal_4_$__cuda_sm20_div_rn_f64_full)
$__internal_4_$__cuda_sm20_div_rn_f64_full:
[C---:B------:R-:W-:Y:S01]  /*5780*/  FSETP.GEU.AND P0, PT, |R11|.reuse, 1.469367938527859385e-39, PT ;  /* 0x001000000b00780b */ /* 0x040fe20003f0e200 */
[----:B------:R-:W-:Y:S01]  /*5790*/  BSSY.RECONVERGENT B3, `(.L_x_141) ;  /* 0x0000057000037945 */ /* 0x000fe20003800200 */
[----:B------:R-:W-:Y:S02]  /*57a0*/  LOP3.LUT R8, R11, 0x800fffff, RZ, 0xc0, !PT ;  /* 0x800fffff0b087812 */ /* 0x000fe400078ec0ff */
[C---:B------:R-:W-:Y:S02]  /*57b0*/  FSETP.GEU.AND P2, PT, |R13|.reuse, 1.469367938527859385e-39, PT ;  /* 0x001000000d00780b */ /* 0x040fe40003f4e200 */
[----:B------:R-:W-:Y:S01]  /*57c0*/  LOP3.LUT R9, R8, 0x3ff00000, RZ, 0xfc, !PT ;  /* 0x3ff0000008097812 */ /* 0x000fe200078efcff */
[----:B------:R-:W-:Y:S01]  /*57d0*/  IMAD.MOV.U32 R8, RZ, RZ, R10 ;  /* 0x000000ffff087224 */ /* 0x000fe200078e000a */
[----:B------:R-:W-:Y:S02]  /*57e0*/  MOV R18, 0x1 ;  /* 0x0000000100127802 */ /* 0x000fe40000000f00 */
[----:B------:R-:W-:-:S02]  /*57f0*/  LOP3.LUT R7, R13, 0x7ff00000, RZ, 0xc0, !PT ;  /* 0x7ff000000d077812 */ /* 0x000fc400078ec0ff */
[----:B------:R-:W-:Y:S01]  /*5800*/  LOP3.LUT R16, R11, 0x7ff00000, RZ, 0xc0, !PT ;  /* 0x7ff000000b107812 */ /* 0x000fe200078ec0ff */
[----:B------:R-:W-:-:S03]  /*5810*/  @!P0 DMUL R8, R10, 8.98846567431157953865e+307 ;  /* 0x7fe000000a088828 */ /* 0x000fc60000000000 */
[----:B------:R-:W-:Y:S01]  /*5820*/  ISETP.GE.U32.AND P1, PT, R7, R16, PT ;  /* 0x000000100700720c */ /* 0x000fe20003f26070 */
[----:B------:R-:W-:Y:S01]  /*5830*/  @!P2 IMAD.MOV.U32 R20, RZ, RZ, RZ ;  /* 0x000000ffff14a224 */ /* 0x000fe200078e00ff */
[----:B------:R-:W-:Y:S01]  /*5840*/  @!P2 LOP3.LUT R14, R11, 0x7ff00000, RZ, 0xc0, !PT ;  /* 0x7ff000000b0ea812 */ /* 0x000fe200078ec0ff */
[----:B------:R-:W0:Y:S03]  /*5850*/  MUFU.RCP64H R19, R9 ;  /* 0x0000000900137308 */ /* 0x000e260000001800 */
[----:B------:R-:W-:Y:S01]  /*5860*/  @!P2 ISETP.GE.U32.AND P3, PT, R7, R14, PT ;  /* 0x0000000e0700a20c */ /* 0x000fe20003f66070 */
[----:B------:R-:W-:-:S05]  /*5870*/  IMAD.MOV.U32 R14, RZ, RZ, 0x1ca00000 ;  /* 0x1ca00000ff0e7424 */ /* 0x000fca00078e00ff */
[----:B------:R-:W-:-:S04]  /*5880*/  @!P2 SEL R15, R14, 0x63400000, !P3 ;  /* 0x634000000e0fa807 */ /* 0x000fc80005800000 */
[----:B------:R-:W-:Y:S01]  /*5890*/  @!P2 LOP3.LUT R15, R15, 0x80000000, R13, 0xf8, !PT ;  /* 0x800000000f0fa812 */ /* 0x000fe200078ef80d */
[----:B0-----:R-:W-:-:S03]  /*58a0*/  DFMA R2, R18, -R8, 1 ;  /* 0x3ff000001202742b */ /* 0x001fc60000000808 */
[----:B------:R-:W-:-:S05]  /*58b0*/  @!P2 LOP3.LUT R21, R15, 0x100000, RZ, 0xfc, !PT ;  /* 0x001000000f15a812 */ /* 0x000fca00078efcff */
[----:B------:R-:W-:-:S08]  /*58c0*/  DFMA R2, R2, R2, R2 ;  /* 0x000000020202722b */ /* 0x000fd00000000002 */
[----:B------:R-:W-:Y:S01]  /*58d0*/  DFMA R18, R18, R2, R18 ;  /* 0x000000021212722b */ /* 0x000fe20000000012 */
[----:B------:R-:W-:Y:S02]  /*58e0*/  SEL R3, R14, 0x63400000, !P1 ;  /* 0x634000000e037807 */ /* 0x000fe40004800000 */
[----:B------:R-:W-:Y:S02]  /*58f0*/  MOV R2, R12 ;  /* 0x0000000c00027202 */ /* 0x000fe40000000f00 */
[----:B------:R-:W-:-:S03]  /*5900*/  LOP3.LUT R3, R3, 0x800fffff, R13, 0xf8, !PT ;  /* 0x800fffff03037812 */ /* 0x000fc600078ef80d */
[----:B------:R-:W-:-:S03]  /*5910*/  DFMA R22, R18, -R8, 1 ;  /* 0x3ff000001216742b */ /* 0x000fc60000000808 */
[----:B------:R-:W-:-:S05]  /*5920*/  @!P2 DFMA R2, R2, 2, -R20 ;  /* 0x400000000202a82b */ /* 0x000fca0000000814 */
[----:B------:R-:W-:Y:S01]  /*5930*/  DFMA R18, R18, R22, R18 ;  /* 0x000000161212722b */ /* 0x000fe20000000012 */
[----:B------:R-:W-:Y:S01]  /*5940*/  MOV R23, R7 ;  /* 0x0000000700177202 */ /* 0x000fe20000000f00 */
[----:B------:R-:W-:Y:S01]  /*5950*/  IMAD.MOV.U32 R22, RZ, RZ, R16 ;  /* 0x000000ffff167224 */ /* 0x000fe200078e0010 */
[----:B------:R-:W-:Y:S02]  /*5960*/  @!P0 LOP3.LUT R22, R9, 0x7ff00000, RZ, 0xc0, !PT ;  /* 0x7ff0000009168812 */ /* 0x000fe400078ec0ff */
[----:B------:R-:W-:-:S03]  /*5970*/  @!P2 LOP3.LUT R23, R3, 0x7ff00000, RZ, 0xc0, !PT ;  /* 0x7ff000000317a812 */ /* 0x000fc600078ec0ff */
[----:B------:R-:W-:Y:S01]  /*5980*/  DMUL R20, R18, R2 ;  /* 0x0000000212147228 */ /* 0x000fe20000000000 */
[----:B------:R-:W-:Y:S01]  /*5990*/  VIADD R24, R22, 0xffffffff ;  /* 0xffffffff16187836 */ /* 0x000fe20000000000 */
[----:B------:R-:W-:-:S04]  /*59a0*/  IADD3 R15, PT, PT, R23, -0x1, RZ ;  /* 0xffffffff170f7810 */ /* 0x000fc80007ffe0ff */
[----:B------:R-:W-:Y:S02]  /*59b0*/  ISETP.GT.U32.AND P0, PT, R15, 0x7feffffe, PT ;  /* 0x7feffffe0f00780c */ /* 0x000fe40003f04070 */
[----:B------:R-:W-:Y:S02]  /*59c0*/  DFMA R16, R20, -R8, R2 ;  /* 0x800000081410722b */ /* 0x000fe40000000002 */
[----:B------:R-:W-:-:S06]  /*59d0*/  ISETP.GT.U32.OR P0, PT, R24, 0x7feffffe, P0 ;  /* 0x7feffffe1800780c */ /* 0x000fcc0000704470 */
[----:B------:R-:W-:-:S07]  /*59e0*/  DFMA R16, R18, R16, R20 ;  /* 0x000000101210722b */ /* 0x000fce0000000014 */
[----:B------:R-:W-:Y:S05]  /*59f0*/  @P0 BRA `(.L_x_142) ;  /* 0x00000000006c0947 */ /* 0x000fea0003800000 */
[----:B------:R-:W-:-:S04]  /*5a00*/  LOP3.LUT R18, R11, 0x7ff00000, RZ, 0xc0, !PT ;  /* 0x7ff000000b127812 */ /* 0x000fc800078ec0ff */
[CC--:B------:R-:W-:Y:S02]  /*5a10*/  VIADDMNMX R12, R7.reuse, -R18.reuse, 0xb9600000, !PT ;  /* 0xb9600000070c7446 */ /* 0x0c0fe40007800912 */
[----:B------:R-:W-:Y:S02]  /*5a20*/  ISETP.GE.U32.AND P0, PT, R7, R18, PT ;  /* 0x000000120700720c */ /* 0x000fe40003f06070 */
[----:B------:R-:W-:Y:S02]  /*5a30*/  VIMNMX R12, PT, PT, R12, 0x46a00000, PT ;  /* 0x46a000000c0c7848 */ /* 0x000fe40003fe0100 */
[----:B------:R-:W-:-:S04]  /*5a40*/  SEL R7, R14, 0x63400000, !P0 ;  /* 0x634000000e077807 */ /* 0x000fc80004000000 */
[----:B------:R-:W-:Y:S02]  /*5a50*/  IADD3 R7, PT, PT, -R7, R12, RZ ;  /* 0x0000000c07077210 */ /* 0x000fe40007ffe1ff */
[----:B------:R-:W-:-:S03]  /*5a60*/  MOV R12, RZ ;  /* 0x000000ff000c7202 */ /* 0x000fc60000000f00 */
[----:B------:R-:W-:-:S06]  /*5a70*/  VIADD R13, R7, 0x7fe00000 ;  /* 0x7fe00000070d7836 */ /* 0x000fcc0000000000 */
[----:B------:R-:W-:-:S10]  /*5a80*/  DMUL R14, R16, R12 ;  /* 0x0000000c100e7228 */ /* 0x000fd40000000000 */
[----:B------:R-:W-:-:S13]  /*5a90*/  FSETP.GTU.AND P0, PT, |R15|, 1.469367938527859385e-39, PT ;  /* 0x001000000f00780b */ /* 0x000fda0003f0c200 */
[----:B------:R-:W-:Y:S05]  /*5aa0*/  @P0 BRA `(.L_x_143) ;  /* 0x0000000000940947 */ /* 0x000fea0003800000 */
[----:B------:R-:W-:Y:S01]  /*5ab0*/  DFMA R2, R16, -R8, R2 ;  /* 0x800000081002722b */ /* 0x000fe20000000002 */
[----:B------:R-:W-:-:S09]  /*5ac0*/  IMAD.MOV.U32 R12, RZ, RZ, RZ ;  /* 0x000000ffff0c7224 */ /* 0x000fd200078e00ff */
[C---:B------:R-:W-:Y:S02]  /*5ad0*/  FSETP.NEU.AND P0, PT, R3.reuse, RZ, PT ;  /* 0x000000ff0300720b */ /* 0x040fe40003f0d000 */
[----:B------:R-:W-:-:S04]  /*5ae0*/  LOP3.LUT R11, R3, 0x80000000, R11, 0x48, !PT ;  /* 0x80000000030b7812 */ /* 0x000fc800078e480b */
[----:B------:R-:W-:-:S07]  /*5af0*/  LOP3.LUT R13, R11, R13, RZ, 0xfc, !PT ;  /* 0x0000000d0b0d7212 */ /* 0x000fce00078efcff */
[----:B------:R-:W-:Y:S05]  /*5b00*/  @!P0 BRA `(.L_x_143) ;  /* 0x00000000007c8947 */ /* 0x000fea0003800000 */
[----:B------:R-:W-:Y:S01]  /*5b10*/  IADD3 R3, PT, PT, -R7, RZ, RZ ;  /* 0x000000ff07037210 */ /* 0x000fe20007ffe1ff */
[----:B------:R-:W-:Y:S01]  /*5b20*/  IMAD.MOV.U32 R2, RZ, RZ, RZ ;  /* 0x000000ffff027224 */ /* 0x000fe200078e00ff */
        /* <DEDUP_REMOVED lines=8> */
.L_x_142:
[----:B------:R-:W-:-:S14]  /*5bb0*/  DSETP.NAN.AND P0, PT, R12, R12, PT ;  /* 0x0000000c0c00722a */ /* 0x000fdc0003f08000 */
[----:B------:R-:W-:Y:S05]  /*5bc0*/  @P0 BRA `(.L_x_144) ;  /* 0x0000000000440947 */ /* 0x000fea0003800000 */
[----:B------:R-:W-:-:S14]  /*5bd0*/  DSETP.NAN.AND P0, PT, R10, R10, PT ;  /* 0x0000000a0a00722a */ /* 0x000fdc0003f08000 */
[----:B------:R-:W-:Y:S05]  /*5be0*/  @P0 BRA `(.L_x_145) ;  /* 0x0000000000300947 */ /* 0x000fea0003800000 */
[----:B------:R-:W-:Y:S01]  /*5bf0*/  ISETP.NE.AND P0, PT, R23, R22, PT ;  /* 0x000000161700720c */ /* 0x000fe20003f05270 */
[----:B------:R-:W-:Y:S01]  /*5c00*/  IMAD.MOV.U32 R15, RZ, RZ, -0x80000 ;  /* 0xfff80000ff0f7424 */ /* 0x000fe200078e00ff */
[----:B------:R-:W-:-:S11]  /*5c10*/  MOV R14, 0x0 ;  /* 0x00000000000e7802 */ /* 0x000fd60000000f00 */
[----:B------:R-:W-:Y:S05]  /*5c20*/  @!P0 BRA `(.L_x_143) ;  /* 0x0000000000348947 */ /* 0x000fea0003800000 */
[----:B------:R-:W-:Y:S02]  /*5c30*/  ISETP.NE.AND P0, PT, R23, 0x7ff00000, PT ;  /* 0x7ff000001700780c */ /* 0x000fe40003f05270 */
[----:B------:R-:W-:Y:S02]  /*5c40*/  LOP3.LUT R15, R13, 0x80000000, R11, 0x48, !PT ;  /* 0x800000000d0f7812 */ /* 0x000fe400078e480b */
[----:B------:R-:W-:-:S13]  /*5c50*/  ISETP.EQ.OR P0, PT, R22, RZ, !P0 ;  /* 0x000000ff1600720c */ /* 0x000fda0004702670 */
[----:B------:R-:W-:Y:S02]  /*5c60*/  @P0 LOP3.LUT R2, R15, 0x7ff00000, RZ, 0xfc, !PT ;  /* 0x7ff000000f020812 */ /* 0x000fe400078efcff */
[----:B------:R-:W-:Y:S01]  /*5c70*/  @!P0 MOV R14, RZ ;  /* 0x000000ff000e8202 */ /* 0x000fe20000000f00 */
[----:B------:R-:W-:Y:S01]  /*5c80*/  @P0 IMAD.MOV.U32 R14, RZ, RZ, RZ ;  /* 0x000000ffff0e0224 */ /* 0x000fe200078e00ff */
[----:B------:R-:W-:Y:S01]  /*5c90*/  @P0 MOV R15, R2 ;  /* 0x00000002000f0202 */ /* 0x000fe20000000f00 */
[----:B------:R-:W-:Y:S06]  /*5ca0*/  BRA `(.L_x_143) ;  /* 0x0000000000147947 */ /* 0x000fec0003800000 */
.L_x_145:
[----:B------:R-:W-:Y:S01]  /*5cb0*/  LOP3.LUT R15, R11, 0x80000, RZ, 0xfc, !PT ;  /* 0x000800000b0f7812 */ /* 0x000fe200078efcff */
[----:B------:R-:W-:Y:S01]  /*5cc0*/  IMAD.MOV.U32 R14, RZ, RZ, R10 ;  /* 0x000000ffff0e7224 */ /* 0x000fe200078e000a */
[----:B------:R-:W-:Y:S06]  /*5cd0*/  BRA `(.L_x_143) ;  /* 0x0000000000087947 */ /* 0x000fec0003800000 */
.L_x_144:
[----:B------:R-:W-:Y:S02]  /*5ce0*/  LOP3.LUT R15, R13, 0x80000, RZ, 0xfc, !PT ;  /* 0x000800000d0f7812 */ /* 0x000fe400078efcff */
[----:B------:R-:W-:-:S07]  /*5cf0*/  MOV R14, R12 ;  /* 0x0000000c000e7202 */ /* 0x000fce0000000f00 */
.L_x_143:
[----:B------:R-:W-:Y:S05]  /*5d00*/  BSYNC.RECONVERGENT B3 ;  /* 0x0000000000037941 */ /* 0x000fea0003800200 */
.L_x_141:
[----:B------:R-:W-:Y:S02]  /*5d10*/  HFMA2 R3, -RZ, RZ, 0, 0 ;  /* 0x00000000ff037431 */ /* 0x000fe400000001ff */
[----:B------:R-:W-:-:S04]  /*5d20*/  IMAD.MOV.U32 R2, RZ, RZ, R0 ;  /* 0x000000ffff027224 */ /* 0x000fc800078e0000 */
[----:B------:R-:W-:Y:S05]  /*5d30*/  RET.REL.NODEC R2 `(_Z12reduceKernelPfPiS0_iS_S0_S0_ifii) ;  /* 0xffffffa002b07950 */ /* 0x000fea0003c3ffff */
        .weak           $__internal_5_$__cuda_sm20_rcp_rn_f32_slowpath
        .type           $__internal_5_$__cuda_sm20_rcp_rn_f32_slowpath,@function
        .size           $__internal_5_$__cuda_sm20_rcp_rn_f32_slowpath,(.L_x_300 - $__internal_5_$__cuda_sm20_rcp_rn_f32_slowpath)
$__internal_5_$__cuda_sm20_rcp_rn_f32_slowpath:
[----:B------:R-:W-:Y:S01]  /*5d40*/  IMAD.SHL.U32 R2, R0, 0x2, RZ ;  /* 0x0000000200027824 */ /* 0x000fe200078e00ff */
[----:B------:R-:W-:Y:S04]  /*5d50*/  BSSY.RECONVERGENT B2, `(.L_x_146) ;  /* 0x0000030000027945 */ /* 0x000fe80003800200 */
[----:B------:R-:W-:-:S04]  /*5d60*/  SHF.R.U32.HI R9, RZ, 0x18, R2 ;  /* 0x00000018ff097819 */ /* 0x000fc80000011602 */
        /* <DEDUP_REMOVED lines=12> */
.L_x_147:
[----:B------:R-:W-:-:S05]  /*5e30*/  VIADD R11, R9, 0xffffff03 ;  /* 0xffffff03090b7836 */ /* 0x000fca0000000000 */
[----:B------:R-:W-:-:S13]  /*5e40*/  ISETP.GT.U32.AND P0, PT, R11, 0x1, PT ;  /* 0x000000010b00780c */ /* 0x000fda0003f04070 */
[----:B------:R-:W-:Y:S05]  /*5e50*/  @P0 BRA `(.L_x_149) ;  /* 0x0000000000780947 */ /* 0x000fea0003800000 */
[----:B------:R-:W-:Y:S02]  /*5e60*/  LOP3.LUT R2, R0, 0x7fffff, RZ, 0xc0, !PT ;  /* 0x007fffff00027812 */ /* 0x000fe400078ec0ff */
[----:B------:R-:W-:Y:S02]  /*5e70*/  MOV R12, 0x3 ;  /* 0x00000003000c7802 */ /* 0x000fe40000000f00 */
[----:B------:R-:W-:Y:S02]  /*5e80*/  LOP3.LUT R2, R2, 0x3f800000, RZ, 0xfc, !PT ;  /* 0x3f80000002027812 */ /* 0x000fe400078efcff */
[----:B------:R-:W-:Y:S02]  /*5e90*/  SHF.L.U32 R12, R12, R11, RZ ;  /* 0x0000000b0c0c7219 */ /* 0x000fe400000006ff */
[----:B------:R-:W0:Y:S02]  /*5ea0*/  MUFU.RCP R3, R2 ;  /* 0x0000000200037308 */ /* 0x000e240000001000 */
        /* <DEDUP_REMOVED lines=25> */
.L_x_149:
[----:B------:R0:W1:Y:S02]  /*6040*/  MUFU.RCP R3, R0 ;  /* 0x0000000000037308 */ /* 0x0000640000001000 */
.L_x_148:
[----:B------:R-:W-:Y:S05]  /*6050*/  BSYNC.RECONVERGENT B2 ;  /* 0x0000000000027941 */ /* 0x000fea0003800200 */
.L_x_146:
[----:B------:R-:W-:-:S04]  /*6060*/  HFMA2 R9, -RZ, RZ, 0, 0 ;  /* 0x00000000ff097431 */ /* 0x000fc800000001ff */
[----:B01----:R-:W-:Y:S05]  /*6070*/  RET.REL.NODEC R8 `(_Z12reduceKernelPfPiS0_iS_S0_S0_ifii) ;  /* 0xffffff9c08e07950 */ /* 0x003fea0003c3ffff */
.L_x_150:
        /* <DEDUP_REMOVED lines=16> */
.L_x_300:


//--------------------- .text._Z9mapKernelPfPiS0_iS_S0_S0_ii --------------------------
	.section	.text._Z9mapKernelPfPiS0_iS_S0_S0_ii,"ax",@progbits
	.align	128
        .global         _Z9mapKernelPfPiS0_iS_S0_S0_ii
        .type           _Z9mapKernelPfPiS0_iS_S0_S0_ii,@function
        .size           _Z9mapKernelPfPiS0_iS_S0_S0_ii,(.L_x_303 - _Z9mapKernelPfPiS0_iS_S0_S0_ii)
        .other          _Z9mapKernelPfPiS0_iS_S0_S0_ii,@"STO_CUDA_ENTRY STV_DEFAULT"
_Z9mapKernelPfPiS0_iS_S0_S0_ii:
.text._Z9mapKernelPfPiS0_iS_S0_S0_ii:
        /* <DEDUP_REMOVED lines=9> */
[----:B------:R-:W0:Y:S01]  /*0090*/  LDC R4, c[0x0][0x3b8] ;  /* 0x0000ee00ff047b82 */ /* 0x000e220000000800 */
[----:B------:R-:W1:Y:S01]  /*00a0*/  LDCU.64 UR6, c[0x0][0x358] ;  /* 0x00006b00ff0677ac */ /* 0x000e620008000a00 */
[----:B------:R-:W-:Y:S02]  /*00b0*/  CS2R R2, SRZ ;  /* 0x0000000000027805 */ /* 0x000fe4000001ff00 */
[----:B0-----:R-:W-:-:S13]  /*00c0*/  ISETP.GE.AND P0, PT, R4, 0x1, PT ;  /* 0x000000010400780c */ /* 0x001fda0003f06270 */
[----:B-1----:R-:W-:Y:S05]  /*00d0*/  @!P0 BRA `(.L_x_151) ;  /* 0x0000003400108947 */ /* 0x002fea0003800000 */
[----:B------:R-:W0:Y:S01]  /*00e0*/  LDCU UR4, c[0x0][0x3b8] ;  /* 0x00007700ff0477ac */ /* 0x000e220008000800 */
[C---:B------:R-:W-:Y:S02]  /*00f0*/  ISETP.GE.U32.AND P0, PT, R4.reuse, 0x8, PT ;  /* 0x000000080400780c */ /* 0x040fe40003f06070 */
[----:B------:R-:W-:Y:S01]  /*0100*/  LOP3.LUT R3, R4, 0x7, RZ, 0xc0, !PT ;  /* 0x0000000704037812 */ /* 0x000fe200078ec0ff */
[----:B0-----:R-:W-:-:S10]  /*0110*/  IMAD.U32 R12, RZ, RZ, UR4 ;  /* 0x00000004ff0c7e24 */ /* 0x001fd4000f8e00ff */
[----:B------:R-:W-:Y:S05]  /*0120*/  @!P0 BRA `(.L_x_152) ;  /* 0x0000001000188947 */ /* 0x000fea0003800000 */
[----:B------:R-:W0:Y:S01]  /*0130*/  LDC.64 R14, c[0x0][0x388] ;  /* 0x0000e200ff0e7b82 */ /* 0x000e220000000a00 */
[C---:B------:R-:W-:Y:S01]  /*0140*/  LOP3.LUT R2, R4.reuse, 0x7ffffff8, RZ, 0xc0, !PT ;  /* 0x7ffffff804027812 */ /* 0x040fe200078ec0ff */
[----:B------:R-:W-:-:S03]  /*0150*/  VIADD R4, R4, 0xfffffffc ;  /* 0xfffffffc04047836 */ /* 0x000fc60000000000 */
[----:B------:R-:W-:-:S07]  /*0160*/  IADD3 R2, PT, PT, -R2, RZ, RZ ;  /* 0x000000ff02027210 */ /* 0x000fce0007ffe1ff */
.L_x_153:
[----:B------:R-:W-:-:S04]  /*0170*/  VIADD R6, R4, 0x3 ;  /* 0x0000000304067836 */ /* 0x000fc80000000000 */
[----:B01----:R-:W-:-:S05]  /*0180*/  IMAD.WIDE.U32 R16, R6, 0x4, R14 ;  /* 0x0000000406107825 */ /* 0x003fca00078e000e */
[----:B------:R-:W2:Y:S01]  /*0190*/  LDG.E R8, desc[UR6][R16.64] ;  /* 0x0000000610087981 */ /* 0x000ea2000c1e1900 */
[----:B------:R-:W-:-:S04]  /*01a0*/  VIADD R10, R4, 0x2 ;  /* 0x00000002040a7836 */ /* 0x000fc80000000000 */
[----:B------:R-:W-:-:S05]  /*01b0*/  IMAD.WIDE.U32 R18, R10, 0x4, R14 ;  /* 0x000000040a127825 */ /* 0x000fca00078e000e */
[----:B------:R-:W3:Y:S01]  /*01c0*/  LDG.E R7, desc[UR6][R18.64] ;  /* 0x0000000612077981 */ /* 0x000ee2000c1e1900 */
[----:B------:R-:W-:-:S04]  /*01d0*/  VIADD R12, R4, 0x1 ;  /* 0x00000001040c7836 */ /* 0x000fc80000000000 */
[----:B------:R-:W-:-:S05]  /*01e0*/  IMAD.WIDE.U32 R22, R12, 0x4, R14 ;  /* 0x000000040c167825 */ /* 0x000fca00078e000e */
[----:B------:R0:W4:Y:S01]  /*01f0*/  LDG.E R9, desc[UR6][R22.64] ;  /* 0x0000000616097981 */ /* 0x000122000c1e1900 */
[----:B------:R-:W-:-:S05]  /*0200*/  IMAD.WIDE.U32 R24, R4, 0x4, R14 ;  /* 0x0000000404187825 */ /* 0x000fca00078e000e */
[----:B------:R-:W5:Y:S01]  /*0210*/  LDG.E R11, desc[UR6][R24.64] ;  /* 0x00000006180b7981 */ /* 0x000f62000c1e1900 */
[----:B------:R-:W-:-:S05]  /*0220*/  IADD3 R13, PT, PT, R4, -0x1, RZ ;  /* 0xffffffff040d7810 */ /* 0x000fca0007ffe0ff */
[----:B------:R-:W-:-:S06]  /*0230*/  IMAD.WIDE.U32 R20, R13, 0x4, R14 ;  /* 0x000000040d147825 */ /* 0x000fcc00078e000e */
[----:B------:R1:W5:Y:S01]  /*0240*/  LDG.E R20, desc[UR6][R20.64] ;  /* 0x0000000614147981 */ /* 0x000362000c1e1900 */
[----:B0-----:R-:W-:Y:S02]  /*0250*/  IABS R22, R5 ;  /* 0x0000000500167213 */ /* 0x001fe40000000000 */
[----:B--2---:R-:W-:-:S04]  /*0260*/  IABS R0, R8 ;  /* 0x0000000800007213 */ /* 0x004fc80000000000 */
[----:B------:R-:W0:Y:S01]  /*0270*/  I2F.RP R26, R0 ;  /* 0x00000000001a7306 */ /* 0x000e220000209400 */
[----:B---3--:R-:W-:-:S07]  /*0280*/  IABS R18, R7 ;  /* 0x0000000700127213 */ /* 0x008fce0000000000 */
[----:B------:R-:W2:Y:S08]  /*0290*/  I2F.RP R19, R18 ;  /* 0x0000001200137306 */ /* 0x000eb00000209400 */
[----:B0-----:R-:W0:Y:S08]  /*02a0*/  MUFU.RCP R26, R26 ;  /* 0x0000001a001a7308 */ /* 0x001e300000001000 */
[----:B--2---:R-:W-:Y:S01]  /*02b0*/  MUFU.RCP R19, R19 ;  /* 0x0000001300137308 */ /* 0x004fe20000001000 */
[----:B0-----:R-:W-:-:S07]  /*02c0*/  VIADD R16, R26, 0xffffffe ;  /* 0x0ffffffe1a107836 */ /* 0x001fce0000000000 */
[----:B------:R0:W2:Y:S02]  /*02d0*/  F2I.FTZ.U32.TRUNC.NTZ R17, R16 ;  /* 0x0000001000117305 */ /* 0x0000a4000021f000 */
[----:B0-----:R-:W-:Y:S02]  /*02e0*/  IMAD.MOV.U32 R16, RZ, RZ, RZ ;  /* 0x000000ffff107224 */ /* 0x001fe400078e00ff */
[----:B--2---:R-:W-:-:S04]  /*02f0*/  IMAD.MOV R23, RZ, RZ, -R17 ;  /* 0x000000ffff177224 */ /* 0x004fc800078e0a11 */
[----:B-1----:R-:W-:Y:S01]  /*0300*/  IMAD R21, R23, R0, RZ ;  /* 0x0000000017157224 */ /* 0x002fe200078e02ff */
[----:B------:R-:W-:-:S03]  /*0310*/  IABS R23, R8 ;  /* 0x0000000800177213 */ /* 0x000fc60000000000 */
[----:B------:R-:W-:Y:S01]  /*0320*/  IMAD.HI.U32 R17, R17, R21, R16 ;  /* 0x0000001511117227 */ /* 0x000fe200078e0010 */
[----:B------:R-:W-:-:S03]  /*0330*/  MOV R21, R22 ;  /* 0x0000001600157202 */ /* 0x000fc60000000f00 */
[----:B------:R-:W-:Y:S02]  /*0340*/  IMAD.MOV R22, RZ, RZ, -R23 ;  /* 0x000000ffff167224 */ /* 0x000fe400078e0a17 */
[----:B------:R-:W-:-:S04]  /*0350*/  IMAD.HI.U32 R16, R17, R21, RZ ;  /* 0x0000001511107227 */ /* 0x000fc800078e00ff */
[----:B------:R-:W-:Y:S02]  /*0360*/  IMAD R21, R16, R22, R21 ;  /* 0x0000001610157224 */ /* 0x000fe400078e0215 */
[----:B------:R-:W-:Y:S01]  /*0370*/  VIADD R17, R19, 0xffffffe ;  /* 0x0ffffffe13117836 */ /* 0x000fe20000000000 */
[----:B----4-:R-:W-:Y:S02]  /*0380*/  IABS R19, R9 ;  /* 0x0000000900137213 */ /* 0x010fe40000000000 */
[----:B------:R-:W-:Y:S02]  /*0390*/  ISETP.GT.U32.AND P1, PT, R0, R21, PT ;  /* 0x000000150000720c */ /* 0x000fe40003f24070 */
[----:B------:R-:W0:Y:S08]  /*03a0*/  I2F.RP R23, R19 ;  /* 0x0000001300177306 */ /* 0x000e300000209400 */
[----:B------:R-:W1:Y:S03]  /*03b0*/  F2I.FTZ.U32.TRUNC.NTZ R17, R17 ;  /* 0x0000001100117305 */ /* 0x000e66000021f000 */
[----:B------:R-:W-:Y:S01]  /*03c0*/  @!P1 IMAD.IADD R21, R21, 0x1, -R0 ;  /* 0x0000000115159824 */ /* 0x000fe200078e0a00 */
[----:B------:R-:W-:-:S02]  /*03d0*/  @!P1 IADD3 R16, PT, PT, R16, 0x1, RZ ;  /* 0x0000000110109810 */ /* 0x000fc40007ffe0ff */
[----:B------:R-:W-:Y:S02]  /*03e0*/  ISETP.NE.AND P1, PT, R8, RZ, PT ;  /* 0x000000ff0800720c */ /* 0x000fe40003f25270 */
[----:B------:R-:W-:Y:S01]  /*03f0*/  ISETP.GE.U32.AND P0, PT, R21, R0, PT ;  /* 0x000000001500720c */ /* 0x000fe20003f06070 */
[----:B0-----:R-:W0:Y:S01]  /*0400*/  MUFU.RCP R23, R23 ;  /* 0x0000001700177308 */ /* 0x001e220000001000 */
[----:B------:R-:W-:-:S04]  /*0410*/  LOP3.LUT R0, R5, R8, RZ, 0x3c, !PT ;  /* 0x0000000805007212 */ /* 0x000fc800078e3cff */
[----:B------:R-:W-:Y:S01]  /*0420*/  ISETP.GE.AND P2, PT, R0, RZ, PT ;  /* 0x000000ff0000720c */ /* 0x000fe20003f46270 */
[----:B-1----:R-:W-:-:S04]  /*0430*/  IMAD.MOV R21, RZ, RZ, -R17 ;  /* 0x000000ffff157224 */ /* 0x002fc800078e0a11 */
[----:B------:R-:W-:Y:S02]  /*0440*/  IMAD R21, R21, R18, RZ ;  /* 0x0000001215157224 */ /* 0x000fe400078e02ff */
[----:B------:R-:W-:-:S04]  /*0450*/  @P0 VIADD R16, R16, 0x1 ;  /* 0x0000000110100836 */ /* 0x000fc80000000000 */
[----:B------:R-:W-:Y:S02]  /*0460*/  IMAD.MOV.U32 R0, RZ, RZ, R16 ;  /* 0x000000ffff007224 */ /* 0x000fe400078e0010 */
[----:B------:R-:W-:-:S03]  /*0470*/  IMAD.MOV.U32 R16, RZ, RZ, RZ ;  /* 0x000000ffff107224 */ /* 0x000fc600078e00ff */
[----:B------:R-:W-:Y:S01]  /*0480*/  @!P2 IADD3 R0, PT, PT, -R0, RZ, RZ ;  /* 0x000000ff0000a210 */ /* 0x000fe20007ffe1ff */
[----:B------:R-:W-:Y:S01]  /*0490*/  IMAD.HI.U32 R16, R17, R21, R16 ;  /* 0x0000001511107227 */ /* 0x000fe200078e0010 */
[----:B------:R-:W-:Y:S02]  /*04a0*/  @!P1 LOP3.LUT R0, RZ, R8, RZ, 0x33, !PT ;  /* 0x00000008ff009212 */ /* 0x000fe400078e33ff */
[----:B------:R-:W-:Y:S02]  /*04b0*/  IABS R17, R7 ;  /* 0x0000000700117213 */ /* 0x000fe40000000000 */
[----:B------:R-:W-:-:S03]  /*04c0*/  IABS R21, R0 ;  /* 0x0000000000157213 */ /* 0x000fc60000000000 */
[----:B------:R-:W-:Y:S02]  /*04d0*/  IMAD.MOV R17, RZ, RZ, -R17 ;  /* 0x000000ffff117224 */ /* 0x000fe400078e0a11 */
[----:B------:R-:W-:Y:S01]  /*04e0*/  IMAD.HI.U32 R22, R16, R21, RZ ;  /* 0x0000001510167227 */ /* 0x000fe200078e00ff */
[----:B------:R-:W-:-:S03]  /*04f0*/  LOP3.LUT R16, R0, R7, RZ, 0x3c, !PT ;  /* 0x0000000700107212 */ /* 0x000fc600078e3cff */
[----:B------:R-:W-:Y:S01]  /*0500*/  IMAD R21, R22, R17, R21 ;  /* 0x0000001116157224 */ /* 0x000fe200078e0215 */
[----:B------:R-:W-:Y:S01]  /*0510*/  ISETP.GE.AND P2, PT, R16, RZ, PT ;  /* 0x000000ff1000720c */ /* 0x000fe20003f46270 */
[----:B0-----:R-:W-:-:S03]  /*0520*/  VIADD R17, R23, 0xffffffe ;  /* 0x0ffffffe17117836 */ /* 0x001fc60000000000 */
[----:B------:R-:W-:-:S03]  /*0530*/  ISETP.GT.U32.AND P1, PT, R18, R21, PT ;  /* 0x000000151200720c */ /* 0x000fc60003f24070 */
[----:B------:R-:W0:Y:S10]  /*0540*/  F2I.FTZ.U32.TRUNC.NTZ R17, R17 ;  /* 0x0000001100117305 */ /* 0x000e34000021f000 */
[----:B------:R-:W-:Y:S01]  /*0550*/  @!P1 IADD3 R21, PT, PT, R21, -R18, RZ ;  /* 0x8000001215159210 */ /* 0x000fe20007ffe0ff */
[----:B------:R-:W-:Y:S01]  /*0560*/  @!P1 VIADD R22, R22, 0x1 ;  /* 0x0000000116169836 */ /* 0x000fe20000000000 */
[----:B------:R-:W-:-:S02]  /*0570*/  ISETP.NE.AND P1, PT, R7, RZ, PT ;  /* 0x000000ff0700720c */ /* 0x000fc40003f25270 */
[----:B------:R-:W-:Y:S01]  /*0580*/  ISETP.GE.U32.AND P0, PT, R21, R18, PT ;  /* 0x000000121500720c */ /* 0x000fe20003f06070 */
[----:B0-----:R-:W-:Y:S01]  /*0590*/  IMAD.MOV R16, RZ, RZ, -R17 ;  /* 0x000000ffff107224 */ /* 0x001fe200078e0a11 */
[----:B-----5:R-:W-:-:S03]  /*05a0*/  IABS R18, R11 ;  /* 0x0000000b00127213 */ /* 0x020fc60000000000 */
[----:B------:R-:W-:Y:S01]  /*05b0*/  IMAD R23, R16, R19, RZ ;  /* 0x0000001310177224 */ /* 0x000fe200078e02ff */
[----:B------:R-:W0:Y:S01]  /*05c0*/  I2F.RP R21, R18 ;  /* 0x0000001200157306 */ /* 0x000e220000209400 */
[----:B------:R-:W-:-:S04]  /*05d0*/  IMAD.MOV.U32 R16, RZ, RZ, RZ ;  /* 0x000000ffff107224 */ /* 0x000fc800078e00ff */
[----:B------:R-:W-:Y:S01]  /*05e0*/  IMAD.HI.U32 R16, R17, R23, R16 ;  /* 0x0000001711107227 */ /* 0x000fe200078e0010 */
[----:B------:R-:W-:-:S03]  /*05f0*/  IABS R23, R9 ;  /* 0x0000000900177213 */ /* 0x000fc60000000000 */
[----:B------:R-:W-:Y:S02]  /*0600*/  @P0 VIADD R22, R22, 0x1 ;  /* 0x0000000116160836 */ /* 0x000fe40000000000 */
[----:B------:R-:W-:-:S03]  /*0610*/  IMAD.MOV R23, RZ, RZ, -R23 ;  /* 0x000000ffff177224 */ /* 0x000fc600078e0a17 */
[----:B------:R-:W-:Y:S01]  /*0620*/  @!P2 IADD3 R22, PT, PT, -R22, RZ, RZ ;  /* 0x000000ff1616a210 */ /* 0x000fe20007ffe1ff */
[----:B0-----:R-:W0:Y:S01]  /*0630*/  MUFU.RCP R21, R21 ;  /* 0x0000001500157308 */ /* 0x001e220000001000 */
[----:B------:R-:W-:-:S04]  /*0640*/  @!P1 LOP3.LUT R22, RZ, R7, RZ, 0x33, !PT ;  /* 0x00000007ff169212 */ /* 0x000fc800078e33ff */
[----:B------:R-:W-:-:S05]  /*0650*/  IABS R17, R22 ;  /* 0x0000001600117213 */ /* 0x000fca0000000000 */
[----:B------:R-:W-:-:S04]  /*0660*/  IMAD.HI.U32 R24, R16, R17, RZ ;  /* 0x0000001110187227 */ /* 0x000fc800078e00ff */
[----:B------:R-:W-:Y:S02]  /*0670*/  IMAD R16, R24, R23, R17 ;  /* 0x0000001718107224 */ /* 0x000fe400078e0211 */
[----:B0-----:R-:W-:Y:S01]  /*0680*/  VIADD R17, R21, 0xffffffe ;  /* 0x0ffffffe15117836 */ /* 0x001fe20000000000 */
[----:B------:R-:W-:Y:S02]  /*0690*/  IABS R21, R20 ;  /* 0x0000001400157213 */ /* 0x000fe40000000000 */
[----:B------:R-:W-:-:S03]  /*06a0*/  ISETP.GT.U32.AND P1, PT, R19, R16, PT ;  /* 0x000000101300720c */ /* 0x000fc60003f24070 */
[----:B------:R-:W0:Y:S10]  /*06b0*/  F2I.FTZ.U32.TRUNC.NTZ R17, R17 ;  /* 0x0000001100117305 */ /* 0x000e34000021f000 */
[----:B------:R-:W-:Y:S01]  /*06c0*/  @!P1 IADD3 R16, PT, PT, R16, -R19, RZ ;  /* 0x8000001310109210 */ /* 0x000fe20007ffe0ff */
[----:B------:R-:W-:Y:S01]  /*06d0*/  @!P1 VIADD R24, R24, 0x1 ;  /* 0x0000000118189836 */ /* 0x000fe20000000000 */
[----:B------:R-:W-:-:S02]  /*06e0*/  ISETP.NE.AND P1, PT, R9, RZ, PT ;  /* 0x000000ff0900720c */ /* 0x000fc40003f25270 */
[----:B------:R-:W-:Y:S01]  /*06f0*/  ISETP.GE.U32.AND P0, PT, R16, R19, PT ;  /* 0x000000131000720c */ /* 0x000fe20003f06070 */
[----:B0-----:R-:W-:Y:S01]  /*0700*/  IMAD.MOV R19, RZ, RZ, -R17 ;  /* 0x000000ffff137224 */ /* 0x001fe200078e0a11 */
[----:B------:R-:W-:-:S03]  /*0710*/  LOP3.LUT R16, R22, R9, RZ, 0x3c, !PT ;  /* 0x0000000916107212 */ /* 0x000fc600078e3cff */
[----:B------:R-:W-:Y:S01]  /*0720*/  IMAD R19, R19, R18, RZ ;  /* 0x0000001213137224 */ /* 0x000fe200078e02ff */
[----:B------:R-:W-:Y:S01]  /*0730*/  ISETP.GE.AND P2, PT, R16, RZ, PT ;  /* 0x000000ff1000720c */ /* 0x000fe20003f46270 */
[----:B------:R-:W-:-:S04]  /*0740*/  IMAD.MOV.U32 R16, RZ, RZ, RZ ;  /* 0x000000ffff107224 */ /* 0x000fc800078e00ff */
[----:B------:R-:W-:Y:S01]  /*0750*/  IMAD.HI.U32 R16, R17, R19, R16 ;  /* 0x0000001311107227 */ /* 0x000fe200078e0010 */
[----:B------:R-:W-:-:S03]  /*0760*/  IABS R17, R11 ;  /* 0x0000000b00117213 */ /* 0x000fc60000000000 */
[----:B------:R-:W-:Y:S02]  /*0770*/  IMAD.MOV.U32 R19, RZ, RZ, R21 ;  /* 0x000000ffff137224 */ /* 0x000fe400078e0015 */
[----:B------:R-:W-:Y:S02]  /*0780*/  @P0 VIADD R24, R24, 0x1 ;  /* 0x0000000118180836 */ /* 0x000fe40000000000 */
[----:B------:R-:W0:Y:S01]  /*0790*/  I2F.RP R23, R19 ;  /* 0x0000001300177306 */ /* 0x000e220000209400 */
[----:B------:R-:W-:Y:S02]  /*07a0*/  IMAD.MOV R26, RZ, RZ, -R17 ;  /* 0x000000ffff1a7224 */ /* 0x000fe400078e0a11 */
[----:B------:R-:W-:Y:S02]  /*07b0*/  @!P2 IADD3 R24, PT, PT, -R24, RZ, RZ ;  /* 0x000000ff1818a210 */ /* 0x000fe40007ffe1ff */
[----:B------:R-:W-:-:S04]  /*07c0*/  @!P1 LOP3.LUT R24, RZ, R9, RZ, 0x33, !PT ;  /* 0x00000009ff189212 */ /* 0x000fc800078e33ff */
[----:B------:R-:W-:-:S05]  /*07d0*/  IABS R25, R24 ;  /* 0x0000001800197213 */ /* 0x000fca0000000000 */
[----:B------:R-:W-:Y:S01]  /*07e0*/  IMAD.HI.U32 R21, R16, R25, RZ ;  /* 0x0000001910157227 */ /* 0x000fe200078e00ff */
[----:B0-----:R-:W0:Y:S01]  /*07f0*/  MUFU.RCP R23, R23 ;  /* 0x0000001700177308 */ /* 0x001e220000001000 */
[----:B------:R-:W-:Y:S02]  /*0800*/  LOP3.LUT R16, R24, R11, RZ, 0x3c, !PT ;  /* 0x0000000b18107212 */ /* 0x000fe400078e3cff */
[----:B------:R-:W-:Y:S02]  /*0810*/  IMAD R25, R21, R26, R25 ;  /* 0x0000001a15197224 */ /* 0x000fe400078e0219 */
[----:B------:R-:W-:-:S03]  /*0820*/  ISETP.GE.AND P2, PT, R16, RZ, PT ;  /* 0x000000ff1000720c */ /* 0x000fc60003f46270 */
[----:B------:R-:W-:Y:S02]  /*0830*/  ISETP.GT.U32.AND P1, PT, R18, R25, PT ;  /* 0x000000191200720c */ /* 0x000fe40003f24070 */
[----:B0-----:R-:W-:-:S11]  /*0840*/  IADD3 R17, PT, PT, R23, 0xffffffe, RZ ;  /* 0x0ffffffe17117810 */ /* 0x001fd60007ffe0ff */
[----:B------:R-:W-:Y:S01]  /*0850*/  @!P1 IMAD.IADD R25, R25, 0x1, -R18 ;  /* 0x0000000119199824 */ /* 0x000fe200078e0a12 */
[----:B------:R-:W0:Y:S01]  /*0860*/  F2I.FTZ.U32.TRUNC.NTZ R17, R17 ;  /* 0x0000001100117305 */ /* 0x000e22000021f000 */
[----:B------:R-:W-:Y:S01]  /*0870*/  @!P1 VIADD R21, R21, 0x1 ;  /* 0x0000000115159836 */ /* 0x000fe20000000000 */
[----:B------:R-:W-:Y:S02]  /*0880*/  ISETP.NE.AND P1, PT, R11, RZ, PT ;  /* 0x000000ff0b00720c */ /* 0x000fe40003f25270 */
[----:B------:R-:W-:Y:S02]  /*0890*/  ISETP.GE.U32.AND P0, PT, R25, R18, PT ;  /* 0x000000121900720c */ /* 0x000fe40003f06070 */
[----:B------:R-:W-:-:S05]  /*08a0*/  IABS R18, R20 ;  /* 0x0000001400127213 */ /* 0x000fca0000000000 */
[----:B------:R-:W-:Y:S01]  /*08b0*/  IMAD.MOV R26, RZ, RZ, -R18 ;  /* 0x000000ffff1a7224 */ /* 0x000fe200078e0a12 */
[----:B0-----:R-:W-:-:S05]  /*08c0*/  IADD3 R16, PT, PT, RZ, -R17, RZ ;  /* 0x80000011ff107210 */ /* 0x001fca0007ffe0ff */
[----:B------:R-:W-:Y:S02]  /*08d0*/  @P0 VIADD R21, R21, 0x1 ;  /* 0x0000000115150836 */ /* 0x000fe40000000000 */
[----:B------:R-:W-:Y:S02]  /*08e0*/  IMAD R23, R16, R19, RZ ;  /* 0x0000001310177224 */ /* 0x000fe400078e02ff */
[----:B------:R-:W-:Y:S01]  /*08f0*/  @!P2 IMAD.MOV R21, RZ, RZ, -R21 ;  /* 0x000000ffff15a224 */ /* 0x000fe200078e0a15 */
[----:B------:R-:W-:Y:S01]  /*0900*/  @!P1 LOP3.LUT R21, RZ, R11, RZ, 0x33, !PT ;  /* 0x0000000bff159212 */ /* 0x000fe200078e33ff */
[----:B------:R-:W-:-:S04]  /*0910*/  IMAD.MOV.U32 R16, RZ, RZ, RZ ;  /* 0x000000ffff107224 */ /* 0x000fc800078e00ff */
[----:B------:R-:W-:Y:S01]  /*0920*/  IMAD.HI.U32 R16, R17, R23, R16 ;  /* 0x0000001711107227 */ /* 0x000fe200078e0010 */
[----:B------:R-:W-:Y:S02]  /*0930*/  IABS R17, R21 ;  /* 0x0000001500117213 */ /* 0x000fe40000000000 */
[----:B------:R-:W-:-:S03]  /*0940*/  IADD3 R23, PT, PT, R4, -0x2, RZ ;  /* 0xfffffffe04177810 */ /* 0x000fc60007ffe0ff */
[----:B------:R-:W-:-:S04]  /*0950*/  IMAD.HI.U32 R18, R16, R17, RZ ;  /* 0x0000001110127227 */ /* 0x000fc800078e00ff */
[----:B------:R-:W-:Y:S02]  /*0960*/  IMAD R26, R18, R26, R17 ;  /* 0x0000001a121a7224 */ /* 0x000fe400078e0211 */
[----:B------:R-:W-:-:S05]  /*0970*/  IMAD.WIDE.U32 R16, R23, 0x4, R14 ;  /* 0x0000000417107825 */ /* 0x000fca00078e000e */
[----:B------:R-:W2:Y:S01]  /*0980*/  LDG.E R25, desc[UR6][R16.64] ;  /* 0x0000000610197981 */ /* 0x000ea2000c1e1900 */
[----:B------:R-:W-:Y:S01]  /*0990*/  ISETP.GT.U32.AND P1, PT, R19, R26, PT ;  /* 0x0000001a1300720c */ /* 0x000fe20003f24070 */
[----:B------:R-:W-:Y:S02]  /*09a0*/  IMAD.MOV R28, RZ, RZ, -R0 ;  /* 0x000000ffff1c7224 */ /* 0x000fe400078e0a00 */
[----:B------:R-:W-:Y:S02]  /*09b0*/  IMAD R6, R6, 0x4, R1 ;  /* 0x0000000406067824 */ /* 0x000fe400078e0201 */
[----:B------:R-:W-:Y:S01]  /*09c0*/  IMAD R5, R8, R28, R5 ;  /* 0x0000001c08057224 */ /* 0x000fe200078e0205 */
[----:B------:R-:W-:-:S04]  /*09d0*/  LOP3.LUT R8, R21, R20, RZ, 0x3c, !PT ;  /* 0x0000001415087212 */ /* 0x000fc800078e3cff */
[----:B------:R-:W-:Y:S01]  /*09e0*/  ISETP.GE.AND P2, PT, R8, RZ, PT ;  /* 0x000000ff0800720c */ /* 0x000fe20003f46270 */
[----:B------:R0:W-:Y:S02]  /*09f0*/  STL [R6], R5 ;  /* 0x0000000506007387 */ /* 0x0001e40000100800 */
[----:B------:R-:W-:Y:S01]  /*0a00*/  @!P1 IMAD.IADD R26, R26, 0x1, -R19 ;  /* 0x000000011a1a9824 */ /* 0x000fe200078e0a13 */
[----:B------:R-:W-:Y:S02]  /*0a10*/  @!P1 IADD3 R18, PT, PT, R18, 0x1, RZ ;  /* 0x0000000112129810 */ /* 0x000fe40007ffe0ff */
[----:B------:R-:W-:Y:S02]  /*0a20*/  ISETP.NE.AND P1, PT, R20, RZ, PT ;  /* 0x000000ff1400720c */ /* 0x000fe40003f25270 */
[----:B------:R-:W-:Y:S02]  /*0a30*/  ISETP.GE.U32.AND P0, PT, R26, R19, PT ;  /* 0x000000131a00720c */ /* 0x000fe40003f06070 */
[----:B0-----:R-:W-:-:S11]  /*0a40*/  IADD3 R5, PT, PT, R4, -0x3, RZ ;  /* 0xfffffffd04057810 */ /* 0x001fd60007ffe0ff */
[----:B------:R-:W-:-:S05]  /*0a50*/  @P0 VIADD R18, R18, 0x1 ;  /* 0x0000000112120836 */ /* 0x000fca0000000000 */
[----:B------:R-:W-:Y:S01]  /*0a60*/  MOV R8, R18 ;  /* 0x0000001200087202 */ /* 0x000fe20000000f00 */
[----:B------:R-:W-:-:S04]  /*0a70*/  IMAD.MOV.U32 R18, RZ, RZ, RZ ;  /* 0x000000ffff127224 */ /* 0x000fc800078e00ff */
[----:B------:R-:W-:Y:S01]  /*0a80*/  @!P2 IMAD.MOV R8, RZ, RZ, -R8 ;  /* 0x000000ffff08a224 */ /* 0x000fe200078e0a08 */
[----:B------:R-:W-:Y:S02]  /*0a90*/  @!P1 LOP3.LUT R8, RZ, R20, RZ, 0x33, !PT ;  /* 0x00000014ff089212 */ /* 0x000fe400078e33ff */
[----:B--2---:R-:W-:-:S04]  /*0aa0*/  IABS R26, R25 ;  /* 0x00000019001a7213 */ /* 0x004fc80000000000 */
[----:B------:R-:W0:Y:S08]  /*0ab0*/  I2F.RP R27, R26 ;  /* 0x0000001a001b7306 */ /* 0x000e300000209400 */
[----:B0-----:R-:W0:Y:S02]  /*0ac0*/  MUFU.RCP R27, R27 ;  /* 0x0000001b001b7308 */ /* 0x001e240000001000 */
[----:B0-----:R-:W-:-:S06]  /*0ad0*/  VIADD R19, R27, 0xffffffe ;  /* 0x0ffffffe1b137836 */ /* 0x001fcc0000000000 */
[----:B------:R-:W0:Y:S02]  /*0ae0*/  F2I.FTZ.U32.TRUNC.NTZ R19, R19 ;  /* 0x0000001300137305 */ /* 0x000e24000021f000 */
[----:B0-----:R-:W-:-:S04]  /*0af0*/  IMAD.MOV R17, RZ, RZ, -R19 ;  /* 0x000000ffff117224 */ /* 0x001fc800078e0a13 */
[----:B------:R-:W-:-:S04]  /*0b00*/  IMAD R17, R17, R26, RZ ;  /* 0x0000001a11117224 */ /* 0x000fc800078e02ff */
[----:B------:R-:W-:Y:S01]  /*0b10*/  IMAD.HI.U32 R16, R19, R17, R18 ;  /* 0x0000001113107227 */ /* 0x000fe200078e0012 */
[----:B------:R-:W-:Y:S02]  /*0b20*/  IABS R18, R25 ;  /* 0x0000001900127213 */ /* 0x000fe40000000000 */
[----:B------:R-:W-:-:S03]  /*0b30*/  IABS R17, R8 ;  /* 0x0000000800117213 */ /* 0x000fc60000000000 */
[----:B------:R-:W-:Y:S02]  /*0b40*/  IMAD.MOV R18, RZ, RZ, -R18 ;  /* 0x000000ffff127224 */ /* 0x000fe400078e0a12 */
[----:B------:R-:W-:-:S04]  /*0b50*/  IMAD.HI.U32 R16, R16, R17, RZ ;  /* 0x0000001110107227 */ /* 0x000fc800078e00ff */
[----:B------:R-:W-:Y:S02]  /*0b60*/  IMAD R17, R16, R18, R17 ;  /* 0x0000001210117224 */ /* 0x000fe400078e0211 */
[----:B------:R-:W-:-:S06]  /*0b70*/  IMAD.WIDE.U32 R18, R5, 0x4, R14 ;  /* 0x0000000405127825 */ /* 0x000fcc00078e000e */
[----:B------:R0:W2:Y:S01]  /*0b80*/  LDG.E R18, desc[UR6][R18.64] ;  /* 0x0000000612127981 */ /* 0x0000a2000c1e1900 */
[----:B------:R-:W-:Y:S01]  /*0b90*/  ISETP.GT.U32.AND P1, PT, R26, R17, PT ;  /* 0x000000111a00720c */ /* 0x000fe20003f24070 */
[----:B------:R-:W-:-:S04]  /*0ba0*/  IMAD.MOV R27, RZ, RZ, -R22 ;  /* 0x000000ffff1b7224 */ /* 0x000fc800078e0a16 */
[----:B------:R-:W-:Y:S01]  /*0bb0*/  IMAD R0, R7, R27, R0 ;  /* 0x0000001b07007224 */ /* 0x000fe200078e0200 */
[----:B------:R-:W-:-:S04]  /*0bc0*/  LOP3.LUT R7, R8, R25, RZ, 0x3c, !PT ;  /* 0x0000001908077212 */ /* 0x000fc800078e3cff */
[----:B------:R-:W-:Y:S01]  /*0bd0*/  ISETP.GE.AND P2, PT, R7, RZ, PT ;  /* 0x000000ff0700720c */ /* 0x000fe20003f46270 */
[----:B------:R-:W-:Y:S02]  /*0be0*/  IMAD R7, R10, 0x4, R1 ;  /* 0x000000040a077824 */ /* 0x000fe400078e0201 */
[----:B------:R-:W-:Y:S01]  /*0bf0*/  @!P1 IMAD.IADD R17, R17, 0x1, -R26 ;  /* 0x0000000111119824 */ /* 0x000fe200078e0a1a */
[----:B------:R-:W-:Y:S02]  /*0c00*/  @!P1 IADD3 R16, PT, PT, R16, 0x1, RZ ;  /* 0x0000000110109810 */ /* 0x000fe40007ffe0ff */
[----:B------:R-:W-:Y:S01]  /*0c10*/  ISETP.NE.AND P1, PT, R25, RZ, PT ;  /* 0x000000ff1900720c */ /* 0x000fe20003f25270 */
[----:B------:R1:W-:Y:S01]  /*0c20*/  STL [R7], R0 ;  /* 0x0000000007007387 */ /* 0x0003e20000100800 */
[----:B------:R-:W-:Y:S01]  /*0c30*/  ISETP.GE.U32.AND P0, PT, R17, R26, PT ;  /* 0x0000001a1100720c */ /* 0x000fe20003f06070 */
[----:B-1----:R-:W-:-:S12]  /*0c40*/  VIADD R0, R4, 0xfffffffc ;  /* 0xfffffffc04007836 */ /* 0x002fd80000000000 */
[----:B------:R-:W-:-:S05]  /*0c50*/  @P0 VIADD R16, R16, 0x1 ;  /* 0x0000000110100836 */ /* 0x000fca0000000000 */
[----:B0-----:R-:W-:Y:S01]  /*0c60*/  MOV R19, R16 ;  /* 0x0000001000137202 */ /* 0x001fe20000000f00 */
        /* <DEDUP_REMOVED lines=12> */
[----:B------:R-:W-:Y:S02]  /*0d30*/  IABS R17, R19 ;  /* 0x0000001300117213 */ /* 0x000fe40000000000 */
[----:B------:R-:W-:-:S03]  /*0d40*/  IADD3 R16, PT, PT, RZ, -R16, RZ ;  /* 0x80000010ff107210 */ /* 0x000fc60007ffe0ff */
[----:B------:R-:W-:-:S04]  /*0d50*/  IMAD.HI.U32 R10, R10, R17, RZ ;  /* 0x000000110a0a7227 */ /* 0x000fc800078e00ff */
[----:B------:R-:W-:Y:S02]  /*0d60*/  IMAD R7, R10, R16, R17 ;  /* 0x000000100a077224 */ /* 0x000fe400078e0211 */
[----:B------:R-:W-:-:S06]  /*0d70*/  IMAD.WIDE.U32 R16, R0, 0x4, R14 ;  /* 0x0000000400107825 */ /* 0x000fcc00078e000e */
[----:B------:R-:W2:Y:S01]  /*0d80*/  LDG.E R16, desc[UR6][R16.64] ;  /* 0x0000000610107981 */ /* 0x000ea2000c1e1900 */
[----:B------:R-:W-:Y:S01]  /*0d90*/  ISETP.GT.U32.AND P1, PT, R6, R7, PT ;  /* 0x000000070600720c */ /* 0x000fe20003f24070 */
[--C-:B------:R-:W-:Y:S02]  /*0da0*/  IMAD R12, R12, 0x4, R1.reuse ;  /* 0x000000040c0c7824 */ /* 0x100fe400078e0201 */
[----:B------:R-:W-:Y:S02]  /*0db0*/  IMAD R13, R13, 0x4, R1 ;  /* 0x000000040d0d7824 */ /* 0x000fe400078e0201 */
[----:B------:R-:W-:-:S08]  /*0dc0*/  VIADD R2, R2, 0x8 ;  /* 0x0000000802027836 */ /* 0x000fd00000000000 */
[----:B------:R-:W-:Y:S02]  /*0dd0*/  @!P1 IMAD.IADD R7, R7, 0x1, -R6 ;  /* 0x0000000107079824 */ /* 0x000fe400078e0a06 */
[----:B------:R-:W-:Y:S01]  /*0de0*/  @!P1 VIADD R10, R10, 0x1 ;  /* 0x000000010a0a9836 */ /* 0x000fe20000000000 */
[----:B------:R-:W-:Y:S02]  /*0df0*/  ISETP.NE.AND P1, PT, R18, RZ, PT ;  /* 0x000000ff1200720c */ /* 0x000fe40003f25270 */
[----:B------:R-:W-:Y:S01]  /*0e00*/  ISETP.GE.U32.AND P0, PT, R7, R6, PT ;  /* 0x000000060700720c */ /* 0x000fe20003f06070 */
[----:B------:R-:W-:-:S04]  /*0e10*/  IMAD.MOV R6, RZ, RZ, -R24 ;  /* 0x000000ffff067224 */ /* 0x000fc800078e0a18 */
[----:B------:R-:W-:Y:S01]  /*0e20*/  IMAD R9, R9, R6, R22 ;  /* 0x0000000609097224 */ /* 0x000fe200078e0216 */
[----:B------:R-:W-:-:S04]  /*0e30*/  LOP3.LUT R6, R19, R18, RZ, 0x3c, !PT ;  /* 0x0000001213067212 */ /* 0x000fc800078e3cff */
[----:B------:R-:W-:Y:S01]  /*0e40*/  ISETP.GE.AND P2, PT, R6, RZ, PT ;  /* 0x000000ff0600720c */ /* 0x000fe20003f46270 */
[----:B------:R-:W-:Y:S01]  /*0e50*/  IMAD.MOV.U32 R6, RZ, RZ, RZ ;  /* 0x000000ffff067224 */ /* 0x000fe200078e00ff */
[----:B------:R0:W-:Y:S01]  /*0e60*/  STL [R12], R9 ;  /* 0x000000090c007387 */ /* 0x0001e20000100800 */
[----:B------:R-:W-:-:S10]  /*0e70*/  @P0 IADD3 R10, PT, PT, R10, 0x1, RZ ;  /* 0x000000010a0a0810 */ /* 0x000fd40007ffe0ff */
[----:B------:R-:W-:Y:S02]  /*0e80*/  @!P2 IADD3 R10, PT, PT, -R10, RZ, RZ ;  /* 0x000000ff0a0aa210 */ /* 0x000fe40007ffe1ff */
[----:B------:R-:W-:-:S05]  /*0e90*/  @!P1 LOP3.LUT R10, RZ, R18, RZ, 0x33, !PT ;  /* 0x00000012ff0a9212 */ /* 0x000fca00078e33ff */
[----:B0-----:R-:W-:-:S04]  /*0ea0*/  IMAD.MOV R9, RZ, RZ, -R10 ;  /* 0x000000ffff097224 */ /* 0x001fc800078e0a0a */
[----:B------:R-:W-:Y:S02]  /*0eb0*/  IMAD R18, R18, R9, R19 ;  /* 0x0000000912127224 */ /* 0x000fe400078e0213 */
[----:B------:R-:W-:Y:S01]  /*0ec0*/  IMAD R9, R0, 0x4, R1 ;  /* 0x0000000400097824 */ /* 0x000fe200078e0201 */
[----:B--2---:R-:W-:-:S04]  /*0ed0*/  IABS R26, R16 ;  /* 0x00000010001a7213 */ /* 0x004fc80000000000 */
[----:B------:R-:W0:Y:S08]  /*0ee0*/  I2F.RP R27, R26 ;  /* 0x0000001a001b7306 */ /* 0x000e300000209400 */
[----:B0-----:R-:W0:Y:S02]  /*0ef0*/  MUFU.RCP R27, R27 ;  /* 0x0000001b001b7308 */ /* 0x001e240000001000 */
[----:B0-----:R-:W-:-:S06]  /*0f00*/  IADD3 R7, PT, PT, R27, 0xffffffe, RZ ;  /* 0x0ffffffe1b077810 */ /* 0x001fcc0007ffe0ff */
        /* <DEDUP_REMOVED lines=8> */
[----:B------:R-:W-:-:S05]  /*0f90*/  IMAD R7, R6, R17, R7 ;  /* 0x0000001106077224 */ /* 0x000fca00078e0207 */
[----:B------:R-:W-:-:S13]  /*0fa0*/  ISETP.GT.U32.AND P1, PT, R26, R7, PT ;  /* 0x000000071a00720c */ /* 0x000fda0003f24070 */
[-C--:B------:R-:W-:Y:S01]  /*0fb0*/  @!P1 IADD3 R7, PT, PT, R7, -R26.reuse, RZ ;  /* 0x8000001a07079210 */ /* 0x080fe20007ffe0ff */
[----:B------:R-:W-:Y:S01]  /*0fc0*/  @!P1 VIADD R6, R6, 0x1 ;  /* 0x0000000106069836 */ /* 0x000fe20000000000 */
[----:B------:R-:W-:Y:S02]  /*0fd0*/  ISETP.NE.AND P1, PT, R16, RZ, PT ;  /* 0x000000ff1000720c */ /* 0x000fe40003f25270 */
[----:B------:R-:W-:Y:S02]  /*0fe0*/  ISETP.GE.U32.AND P0, PT, R7, R26, PT ;  /* 0x0000001a0700720c */ /* 0x000fe40003f06070 */
[----:B------:R-:W-:-:S04]  /*0ff0*/  LOP3.LUT R7, R10, R16, RZ, 0x3c, !PT ;  /* 0x000000100a077212 */ /* 0x000fc800078e3cff */
[----:B------:R-:W-:Y:S02]  /*1000*/  ISETP.GE.AND P2, PT, R7, RZ, PT ;  /* 0x000000ff0700720c */ /* 0x000fe40003f46270 */
[----:B------:R-:W-:-:S05]  /*1010*/  IADD3 R7, PT, PT, -R21, RZ, RZ ;  /* 0x000000ff15077210 */ /* 0x000fca0007ffe1ff */
[----:B------:R-:W-:Y:S01]  /*1020*/  @P0 VIADD R6, R6, 0x1 ;  /* 0x0000000106060836 */ /* 0x000fe20000000000 */
[----:B------:R-:W-:Y:S01]  /*1030*/  ISETP.NE.AND P0, PT, R2, RZ, PT ;  /* 0x000000ff0200720c */ /* 0x000fe20003f05270 */
[----:B------:R-:W-:Y:S02]  /*1040*/  IMAD R11, R11, R7, R24 ;  /* 0x000000070b0b7224 */ /* 0x000fe400078e0218 */
[----:B------:R-:W-:Y:S02]  /*1050*/  IMAD.MOV R7, RZ, RZ, -R8 ;  /* 0x000000ffff077224 */ /* 0x000fe400078e0a08 */
[----:B------:R-:W-:Y:S01]  /*1060*/  @!P2 IMAD.MOV R6, RZ, RZ, -R6 ;  /* 0x000000ffff06a224 */ /* 0x000fe200078e0a06 */
[----:B------:R-:W-:Y:S01]  /*1070*/  @!P1 LOP3.LUT R6, RZ, R16, RZ, 0x33, !PT ;  /* 0x00000010ff069212 */ /* 0x000fe200078e33ff */
[----:B------:R-:W-:Y:S01]  /*1080*/  IMAD R20, R20, R7, R21 ;  /* 0x0000000714147224 */ /* 0x000fe200078e0215 */
[----:B------:R-:W-:-:S03]  /*1090*/  IADD3 R7, PT, PT, -R19, RZ, RZ ;  /* 0x000000ff13077210 */ /* 0x000fc60007ffe1ff */
[----:B------:R-:W-:Y:S02]  /*10a0*/  IMAD.MOV R17, RZ, RZ, -R6 ;  /* 0x000000ffff117224 */ /* 0x000fe400078e0a06 */
[----:B------:R-:W-:Y:S01]  /*10b0*/  IMAD R25, R25, R7, R8 ;  /* 0x0000000719197224 */ /* 0x000fe200078e0208 */
[----:B------:R-:W-:Y:S01]  /*10c0*/  LEA R8, R4, R1, 0x2 ;  /* 0x0000000104087211 */ /* 0x000fe200078e10ff */
[----:B------:R-:W-:Y:S01]  /*10d0*/  IMAD R16, R16, R17, R10 ;  /* 0x0000001110107224 */ /* 0x000fe200078e020a */
[----:B------:R-:W-:Y:S01]  /*10e0*/  LEA R7, R5, R1, 0x2 ;  /* 0x0000000105077211 */ /* 0x000fe200078e10ff */
[----:B------:R-:W-:Y:S01]  /*10f0*/  IMAD R10, R23, 0x4, R1 ;  /* 0x00000004170a7824 */ /* 0x000fe200078e0201 */
[----:B------:R-:W-:Y:S01]  /*1100*/  IADD3 R4, PT, PT, R4, -0x8, RZ ;  /* 0xfffffff804047810 */ /* 0x000fe20007ffe0ff */
[----:B------:R1:W-:Y:S01]  /*1110*/  STL [R8], R11 ;  /* 0x0000000b08007387 */ /* 0x0003e20000100800 */
[----:B------:R-:W-:-:S03]  /*1120*/  IMAD.MOV.U32 R5, RZ, RZ, R6 ;  /* 0x000000ffff057224 */ /* 0x000fc600078e0006 */
[----:B------:R1:W-:Y:S04]  /*1130*/  STL [R13], R20 ;  /* 0x000000140d007387 */ /* 0x0003e80000100800 */
[----:B------:R1:W-:Y:S04]  /*1140*/  STL [R10], R25 ;  /* 0x000000190a007387 */ /* 0x0003e80000100800 */
[----:B------:R1:W-:Y:S04]  /*1150*/  STL [R7], R18 ;  /* 0x0000001207007387 */ /* 0x0003e80000100800 */
[----:B------:R1:W-:Y:S01]  /*1160*/  STL [R9], R16 ;  /* 0x0000001009007387 */ /* 0x0003e20000100800 */
[----:B------:R-:W-:Y:S05]  /*1170*/  @P0 BRA `(.L_x_153) ;  /* 0xffffffec00fc0947 */ /* 0x000fea000383ffff */
[----:B------:R-:W-:-:S07]  /*1180*/  VIADD R12, R4, 0x4 ;  /* 0x00000004040c7836 */ /* 0x000fce0000000000 */
.L_x_152:
[----:B------:R-:W-:-:S13]  /*1190*/  ISETP.NE.AND P0, PT, R3, RZ, PT ;  /* 0x000000ff0300720c */ /* 0x000fda0003f05270 */
[----:B------:R-:W-:Y:S05]  /*11a0*/  @!P0 BRA `(.L_x_154) ;  /* 0x0000000c00c08947 */ /* 0x000fea0003800000 */
[----:B------:R-:W0:Y:S01]  /*11b0*/  LDCU UR4, c[0x0][0x3b8] ;  /* 0x00007700ff0477ac */ /* 0x000e220008000800 */
[----:B------:R-:W-:Y:S01]  /*11c0*/  ISETP.GE.U32.AND P0, PT, R3, 0x4, PT ;  /* 0x000000040300780c */ /* 0x000fe20003f06070 */
[----:B0-----:R-:W-:-:S04]  /*11d0*/  ULOP3.LUT UR5, UR4, 0x3, URZ, 0xc0, !UPT ;  /* 0x0000000304057892 */ /* 0x001fc8000f8ec0ff */
[----:B------:R-:W-:-:S08]  /*11e0*/  UISETP.NE.AND UP0, UPT, UR5, URZ, UPT ;  /* 0x000000ff0500728c */ /* 0x000fd0000bf05270 */
[----:B------:R-:W-:Y:S05]  /*11f0*/  @!P0 BRA `(.L_x_155) ;  /* 0x0000000800148947 */ /* 0x000fea0003800000 */
[----:B-1----:R-:W0:Y:S01]  /*1200*/  LDC.64 R6, c[0x0][0x388] ;  /* 0x0000e200ff067b82 */ /* 0x002e220000000a00 */
[----:B------:R-:W-:-:S05]  /*1210*/  IADD3 R0, PT, PT, R12, -0x1, RZ ;  /* 0xffffffff0c007810 */ /* 0x000fca0007ffe0ff */
[----:B0-----:R-:W-:-:S05]  /*1220*/  IMAD.WIDE.U32 R14, R0, 0x4, R6 ;  /* 0x00000004000e7825 */ /* 0x001fca00078e0006 */
[----:B------:R-:W2:Y:S01]  /*1230*/  LDG.E R4, desc[UR6][R14.64] ;  /* 0x000000060e047981 */ /* 0x000ea2000c1e1900 */
[----:B------:R-:W-:-:S04]  /*1240*/  VIADD R2, R12, 0xfffffffe ;  /* 0xfffffffe0c027836 */ /* 0x000fc80000000000 */
[----:B------:R-:W-:-:S05]  /*1250*/  IMAD.WIDE.U32 R16, R2, 0x4, R6 ;  /* 0x0000000402107825 */ /* 0x000fca00078e0006 */
[----:B------:R-:W3:Y:S01]  /*1260*/  LDG.E R8, desc[UR6][R16.64] ;  /* 0x0000000610087981 */ /* 0x000ee2000c1e1900 */
[----:B------:R-:W-:-:S04]  /*1270*/  VIADD R10, R12, 0xfffffffd ;  /* 0xfffffffd0c0a7836 */ /* 0x000fc80000000000 */
[----:B------:R-:W-:-:S05]  /*1280*/  IMAD.WIDE.U32 R18, R10, 0x4, R6 ;  /* 0x000000040a127825 */ /* 0x000fca00078e0006 */
[----:B------:R0:W4:Y:S01]  /*1290*/  LDG.E R9, desc[UR6][R18.64] ;  /* 0x0000000612097981 */ /* 0x000122000c1e1900 */
[----:B------:R-:W-:-:S05]  /*12a0*/  IADD3 R12, PT, PT, R12, -0x4, RZ ;  /* 0xfffffffc0c0c7810 */ /* 0x000fca0007ffe0ff */
[----:B------:R-:W-:-:S05]  /*12b0*/  IMAD.WIDE.U32 R20, R12, 0x4, R6 ;  /* 0x000000040c147825 */ /* 0x000fca00078e0006 */
[----:B------:R-:W5:Y:S01]  /*12c0*/  LDG.E R11, desc[UR6][R20.64] ;  /* 0x00000006140b7981 */ /* 0x000f62000c1e1900 */
[----:B0-----:R-:W-:Y:S02]  /*12d0*/  IABS R18, R5 ;  /* 0x0000000500127213 */ /* 0x001fe40000000000 */
[-C--:B--2---:R-:W-:Y:S02]  /*12e0*/  IABS R14, R4.reuse ;  /* 0x00000004000e7213 */ /* 0x084fe40000000000 */
[----:B------:R-:W-:Y:S02]  /*12f0*/  IABS R19, R4 ;  /* 0x0000000400137213 */ /* 0x000fe40000000000 */
        /* <DEDUP_REMOVED lines=9> */
[----:B------:R-:W-:-:S04]  /*1390*/  IMAD R17, R17, R14, RZ ;  /* 0x0000000e11117224 */ /* 0x000fc800078e02ff */
[----:B------:R-:W-:-:S04]  /*13a0*/  IMAD.HI.U32 R7, R7, R17, R6 ;  /* 0x0000001107077227 */ /* 0x000fc800078e0006 */
[----:B------:R-:W-:Y:S01]  /*13b0*/  IMAD.MOV.U32 R6, RZ, RZ, R18 ;  /* 0x000000ffff067224 */ /* 0x000fe200078e0012 */
[----:B------:R-:W-:Y:S01]  /*13c0*/  IABS R18, R8 ;  /* 0x0000000800127213 */ /* 0x000fe20000000000 */
[----:B------:R-:W-:Y:S02]  /*13d0*/  IMAD.MOV R17, RZ, RZ, -R19 ;  /* 0x000000ffff117224 */ /* 0x000fe400078e0a13 */
[----:B------:R-:W-:-:S04]  /*13e0*/  IMAD.HI.U32 R15, R7, R6, RZ ;  /* 0x00000006070f7227 */ /* 0x000fc800078e00ff */
[----:B------:R-:W-:Y:S01]  /*13f0*/  IMAD R7, R15, R17, R6 ;  /* 0x000000110f077224 */ /* 0x000fe200078e0206 */
[----:B------:R-:W-:Y:S01]  /*1400*/  LOP3.LUT R6, R5, R4, RZ, 0x3c, !PT ;  /* 0x0000000405067212 */ /* 0x000fe200078e3cff */
[----:B------:R-:W-:Y:S02]  /*1410*/  VIADD R17, R16, 0xffffffe ;  /* 0x0ffffffe10117836 */ /* 0x000fe40000000000 */
[----:B------:R-:W-:Y:S01]  /*1420*/  IMAD.MOV R18, RZ, RZ, -R18 ;  /* 0x000000ffff127224 */ /* 0x000fe200078e0a12 */
[----:B------:R-:W-:Y:S02]  /*1430*/  ISETP.GT.U32.AND P1, PT, R14, R7, PT ;  /* 0x000000070e00720c */ /* 0x000fe40003f24070 */
[----:B------:R-:W-:-:S11]  /*1440*/  ISETP.GE.AND P2, PT, R6, RZ, PT ;  /* 0x000000ff0600720c */ /* 0x000fd60003f46270 */
[-C--:B------:R-:W-:Y:S01]  /*1450*/  @!P1 IADD3 R7, PT, PT, R7, -R14.reuse, RZ ;  /* 0x8000000e07079210 */ /* 0x080fe20007ffe0ff */
[----:B------:R-:W-:Y:S01]  /*1460*/  @!P1 VIADD R15, R15, 0x1 ;  /* 0x000000010f0f9836 */ /* 0x000fe20000000000 */
[----:B------:R-:W-:Y:S02]  /*1470*/  ISETP.NE.AND P1, PT, R4, RZ, PT ;  /* 0x000000ff0400720c */ /* 0x000fe40003f25270 */
[----:B------:R-:W-:Y:S02]  /*1480*/  ISETP.GE.U32.AND P0, PT, R7, R14, PT ;  /* 0x0000000e0700720c */ /* 0x000fe40003f06070 */
[----:B------:R-:W0:Y:S01]  /*1490*/  F2I.FTZ.U32.TRUNC.NTZ R7, R17 ;  /* 0x0000001100077305 */ /* 0x000e22000021f000 */
[----:B----4-:R-:W-:-:S07]  /*14a0*/  IABS R14, R9 ;  /* 0x00000009000e7213 */ /* 0x010fce0000000000 */
[----:B------:R-:W1:Y:S03]  /*14b0*/  I2F.RP R17, R14 ;  /* 0x0000000e00117306 */ /* 0x000e660000209400 */
[----:B------:R-:W-:Y:S01]  /*14c0*/  @P0 IADD3 R15, PT, PT, R15, 0x1, RZ ;  /* 0x000000010f0f0810 */ /* 0x000fe20007ffe0ff */
[----:B0-----:R-:W-:-:S04]  /*14d0*/  IMAD.MOV R6, RZ, RZ, -R7 ;  /* 0x000000ffff067224 */ /* 0x001fc800078e0a07 */
[----:B------:R-:W-:Y:S01]  /*14e0*/  @!P2 IMAD.MOV R15, RZ, RZ, -R15 ;  /* 0x000000ffff0fa224 */ /* 0x000fe200078e0a0f */
[----:B------:R-:W-:Y:S01]  /*14f0*/  @!P1 LOP3.LUT R15, RZ, R4, RZ, 0x33, !PT ;  /* 0x00000004ff0f9212 */ /* 0x000fe200078e33ff */
[----:B------:R-:W-:Y:S01]  /*1500*/  IMAD R19, R6, R13, RZ ;  /* 0x0000000d06137224 */ /* 0x000fe200078e02ff */
[----:B------:R-:W-:Y:S02]  /*1510*/  MOV R6, RZ ;  /* 0x000000ff00067202 */ /* 0x000fe40000000f00 */
[----:B------:R-:W-:Y:S01]  /*1520*/  IABS R16, R15 ;  /* 0x0000000f00107213 */ /* 0x000fe20000000000 */
[----:B-1----:R-:W0:Y:S02]  /*1530*/  MUFU.RCP R17, R17 ;  /* 0x0000001100117308 */ /* 0x002e240000001000 */
[----:B------:R-:W-:Y:S01]  /*1540*/  IMAD.HI.U32 R6, R7, R19, R6 ;  /* 0x0000001307067227 */ /* 0x000fe200078e0006 */
[----:B------:R-:W-:-:S03]  /*1550*/  IABS R19, R9 ;  /* 0x0000000900137213 */ /* 0x000fc60000000000 */
[----:B------:R-:W-:Y:S02]  /*1560*/  IMAD.MOV.U32 R7, RZ, RZ, R16 ;  /* 0x000000ffff077224 */ /* 0x000fe400078e0010 */
[----:B------:R-:W-:Y:S02]  /*1570*/  IMAD.MOV R19, RZ, RZ, -R19 ;  /* 0x000000ffff137224 */ /* 0x000fe400078e0a13 */
[----:B------:R-:W-:-:S04]  /*1580*/  IMAD.HI.U32 R16, R6, R7, RZ ;  /* 0x0000000706107227 */ /* 0x000fc800078e00ff */
[----:B------:R-:W-:Y:S02]  /*1590*/  IMAD R6, R16, R18, R7 ;  /* 0x0000001210067224 */ /* 0x000fe400078e0207 */
[----:B0-----:R-:W-:-:S03]  /*15a0*/  VIADD R7, R17, 0xffffffe ;  /* 0x0ffffffe11077836 */ /* 0x001fc60000000000 */
[----:B------:R-:W-:-:S03]  /*15b0*/  ISETP.GT.U32.AND P1, PT, R13, R6, PT ;  /* 0x000000060d00720c */ /* 0x000fc60003f24070 */
[----:B------:R-:W0:Y:S10]  /*15c0*/  F2I.FTZ.U32.TRUNC.NTZ R7, R7 ;  /* 0x0000000700077305 */ /* 0x000e34000021f000 */
[----:B------:R-:W-:Y:S01]  /*15d0*/  @!P1 IADD3 R6, PT, PT, R6, -R13, RZ ;  /* 0x8000000d06069210 */ /* 0x000fe20007ffe0ff */
[----:B------:R-:W-:Y:S01]  /*15e0*/  @!P1 VIADD R16, R16, 0x1 ;  /* 0x0000000110109836 */ /* 0x000fe20000000000 */
[----:B------:R-:W-:-:S02]  /*15f0*/  ISETP.NE.AND P1, PT, R8, RZ, PT ;  /* 0x000000ff0800720c */ /* 0x000fc40003f25270 */
[----:B------:R-:W-:Y:S02]  /*1600*/  ISETP.GE.U32.AND P0, PT, R6, R13, PT ;  /* 0x0000000d0600720c */ /* 0x000fe40003f06070 */
[----:B------:R-:W-:Y:S01]  /*1610*/  LOP3.LUT R6, R15, R8, RZ, 0x3c, !PT ;  /* 0x000000080f067212 */ /* 0x000fe200078e3cff */
[----:B0-----:R-:W-:Y:S01]  /*1620*/  IMAD.MOV R17, RZ, RZ, -R7 ;  /* 0x000000ffff117224 */ /* 0x001fe200078e0a07 */
[----:B-----5:R-:W-:Y:S02]  /*1630*/  IABS R13, R11 ;  /* 0x0000000b000d7213 */ /* 0x020fe40000000000 */
[----:B------:R-:W-:Y:S01]  /*1640*/  ISETP.GE.AND P2, PT, R6, RZ, PT ;  /* 0x000000ff0600720c */ /* 0x000fe20003f46270 */
[----:B------:R-:W-:Y:S02]  /*1650*/  HFMA2 R6, -RZ, RZ, 0, 0 ;  /* 0x00000000ff067431 */ /* 0x000fe400000001ff */
[----:B------:R-:W-:-:S04]  /*1660*/  IMAD R17, R17, R14, RZ ;  /* 0x0000000e11117224 */ /* 0x000fc800078e02ff */
[----:B------:R-:W-:Y:S01]  /*1670*/  @P0 IADD3 R16, PT, PT, R16, 0x1, RZ ;  /* 0x0000000110100810 */ /* 0x000fe20007ffe0ff */
[----:B------:R-:W-:Y:S02]  /*1680*/  IMAD.HI.U32 R6, R7, R17, R6 ;  /* 0x0000001107067227 */ /* 0x000fe400078e0006 */
[----:B------:R-:W0:Y:S03]  /*1690*/  I2F.RP R17, R13 ;  /* 0x0000000d00117306 */ /* 0x000e260000209400 */
[----:B------:R-:W-:Y:S01]  /*16a0*/  @!P2 IMAD.MOV R16, RZ, RZ, -R16 ;  /* 0x000000ffff10a224 */ /* 0x000fe200078e0a10 */
[----:B------:R-:W-:-:S04]  /*16b0*/  @!P1 LOP3.LUT R16, RZ, R8, RZ, 0x33, !PT ;  /* 0x00000008ff109212 */ /* 0x000fc800078e33ff */
[----:B------:R-:W-:-:S05]  /*16c0*/  IABS R18, R16 ;  /* 0x0000001000127213 */ /* 0x000fca0000000000 */
[----:B------:R-:W-:Y:S01]  /*16d0*/  IMAD.MOV.U32 R7, RZ, RZ, R18 ;  /* 0x000000ffff077224 */ /* 0x000fe200078e0012 */
[----:B------:R-:W-:Y:S01]  /*16e0*/  MOV R18, R19 ;  /* 0x0000001300127202 */ /* 0x000fe20000000f00 */
[----:B0-----:R-:W0:Y:S02]  /*16f0*/  MUFU.RCP R17, R17 ;  /* 0x0000001100117308 */ /* 0x001e240000001000 */
[----:B------:R-:W-:Y:S01]  /*1700*/  IMAD.HI.U32 R6, R6, R7, RZ ;  /* 0x0000000706067227 */ /* 0x000fe200078e00ff */
[----:B------:R-:W-:-:S03]  /*1710*/  IABS R19, R11 ;  /* 0x0000000b00137213 */ /* 0x000fc60000000000 */
[----:B------:R-:W-:Y:S02]  /*1720*/  IMAD R7, R6, R18, R7 ;  /* 0x0000001206077224 */ /* 0x000fe400078e0207 */
[----:B------:R-:W-:-:S03]  /*1730*/  IMAD.MOV R19, RZ, RZ, -R19 ;  /* 0x000000ffff137224 */ /* 0x000fc600078e0a13 */
[----:B------:R-:W-:Y:S01]  /*1740*/  ISETP.GT.U32.AND P1, PT, R14, R7, PT ;  /* 0x000000070e00720c */ /* 0x000fe20003f24070 */
[----:B0-----:R-:W-:-:S12]  /*1750*/  VIADD R18, R17, 0xffffffe ;  /* 0x0ffffffe11127836 */ /* 0x001fd80000000000 */
[----:B------:R-:W-:Y:S01]  /*1760*/  @!P1 IMAD.IADD R7, R7, 0x1, -R14 ;  /* 0x0000000107079824 */ /* 0x000fe200078e0a0e */
[----:B------:R-:W-:Y:S02]  /*1770*/  @!P1 IADD3 R6, PT, PT, R6, 0x1, RZ ;  /* 0x0000000106069810 */ /* 0x000fe40007ffe0ff */
[----:B------:R-:W-:Y:S02]  /*1780*/  ISETP.NE.AND P1, PT, R9, RZ, PT ;  /* 0x000000ff0900720c */ /* 0x000fe40003f25270 */
[----:B------:R-:W-:Y:S02]  /*1790*/  ISETP.GE.U32.AND P0, PT, R7, R14, PT ;  /* 0x0000000e0700720c */ /* 0x000fe40003f06070 */
[----:B------:R-:W0:Y:S01]  /*17a0*/  F2I.FTZ.U32.TRUNC.NTZ R7, R18 ;  /* 0x0000001200077305 */ /* 0x000e22000021f000 */
[----:B------:R-:W-:-:S04]  /*17b0*/  LOP3.LUT R14, R16, R9, RZ, 0x3c, !PT ;  /* 0x00000009100e7212 */ /* 0x000fc800078e3cff */
[----:B------:R-:W-:-:S06]  /*17c0*/  ISETP.GE.AND P2, PT, R14, RZ, PT ;  /* 0x000000ff0e00720c */ /* 0x000fcc0003f46270 */
        /* <DEDUP_REMOVED lines=8> */
[----:B------:R-:W-:Y:S01]  /*1850*/  IMAD.HI.U32 R6, R7, R17, R6 ;  /* 0x0000001107067227 */ /* 0x000fe200078e0006 */
[----:B------:R-:W-:-:S03]  /*1860*/  IADD3 R17, PT, PT, -R14, RZ, RZ ;  /* 0x000000ff0e117210 */ /* 0x000fc60007ffe1ff */
[----:B------:R-:W-:Y:S02]  /*1870*/  IMAD.MOV.U32 R7, RZ, RZ, R18 ;  /* 0x000000ffff077224 */ /* 0x000fe400078e0012 */
[----:B------:R-:W-:Y:S02]  /*1880*/  IMAD.MOV.U32 R18, RZ, RZ, R19 ;  /* 0x000000ffff127224 */ /* 0x000fe400078e0013 */
[----:B------:R-:W-:-:S04]  /*1890*/  IMAD.HI.U32 R6, R6, R7, RZ ;  /* 0x0000000706067227 */ /* 0x000fc800078e00ff */
[----:B------:R-:W-:Y:S01]  /*18a0*/  IMAD R18, R6, R18, R7 ;  /* 0x0000001206127224 */ /* 0x000fe200078e0207 */
[----:B------:R-:W-:-:S04]  /*18b0*/  LOP3.LUT R7, R14, R11, RZ, 0x3c, !PT ;  /* 0x0000000b0e077212 */ /* 0x000fc800078e3cff */
[----:B------:R-:W-:Y:S02]  /*18c0*/  ISETP.GT.U32.AND P1, PT, R13, R18, PT ;  /* 0x000000120d00720c */ /* 0x000fe40003f24070 */
[----:B------:R-:W-:Y:S01]  /*18d0*/  ISETP.GE.AND P2, PT, R7, RZ, PT ;  /* 0x000000ff0700720c */ /* 0x000fe20003f46270 */
[----:B------:R-:W-:-:S04]  /*18e0*/  IMAD.MOV R7, RZ, RZ, -R15 ;  /* 0x000000ffff077224 */ /* 0x000fc800078e0a0f */
[----:B------:R-:W-:Y:S02]  /*18f0*/  IMAD R4, R4, R7, R5 ;  /* 0x0000000704047224 */ /* 0x000fe400078e0205 */
[----:B------:R-:W-:-:S04]  /*1900*/  IMAD R7, R0, 0x4, R1 ;  /* 0x0000000400077824 */ /* 0x000fc800078e0201 */
[-C--:B------:R-:W-:Y:S01]  /*1910*/  @!P1 IADD3 R18, PT, PT, R18, -R13.reuse, RZ ;  /* 0x8000000d12129210 */ /* 0x080fe20007ffe0ff */
[----:B------:R-:W-:Y:S01]  /*1920*/  @!P1 VIADD R6, R6, 0x1 ;  /* 0x0000000106069836 */ /* 0x000fe20000000000 */
[----:B------:R-:W-:Y:S01]  /*1930*/  ISETP.NE.AND P1, PT, R11, RZ, PT ;  /* 0x000000ff0b00720c */ /* 0x000fe20003f25270 */
[----:B------:R0:W-:Y:S01]  /*1940*/  STL [R7], R4 ;  /* 0x0000000407007387 */ /* 0x0001e20000100800 */
[----:B------:R-:W-:Y:S01]  /*1950*/  ISETP.GE.U32.AND P0, PT, R18, R13, PT ;  /* 0x0000000d1200720c */ /* 0x000fe20003f06070 */
[--C-:B------:R-:W-:Y:S02]  /*1960*/  IMAD.MOV R13, RZ, RZ, -R16.reuse ;  /* 0x000000ffff0d7224 */ /* 0x100fe400078e0a10 */
[----:B------:R-:W-:Y:S01]  /*1970*/  IMAD R16, R9, R17, R16 ;  /* 0x0000001109107224 */ /* 0x000fe200078e0210 */
[----:B------:R-:W-:Y:S01]  /*1980*/  LEA R9, R2, R1, 0x2 ;  /* 0x0000000102097211 */ /* 0x000fe200078e10ff */
[----:B------:R-:W-:Y:S02]  /*1990*/  IMAD R8, R8, R13, R15 ;  /* 0x0000000d08087224 */ /* 0x000fe400078e020f */
[----:B------:R-:W-:-:S03]  /*19a0*/  IMAD R13, R12, 0x4, R1 ;  /* 0x000000040c0d7824 */ /* 0x000fc600078e0201 */
[----:B------:R0:W-:Y:S03]  /*19b0*/  STL [R9], R8 ;  /* 0x0000000809007387 */ /* 0x0001e60000100800 */
[----:B------:R-:W-:-:S05]  /*19c0*/  @P0 VIADD R6, R6, 0x1 ;  /* 0x0000000106060836 */ /* 0x000fca0000000000 */
[----:B------:R-:W-:Y:S02]  /*19d0*/  @!P2 IADD3 R6, PT, PT, -R6, RZ, RZ ;  /* 0x000000ff0606a210 */ /* 0x000fe40007ffe1ff */
[----:B------:R-:W-:-:S04]  /*19e0*/  @!P1 LOP3.LUT R6, RZ, R11, RZ, 0x33, !PT ;  /* 0x0000000bff069212 */ /* 0x000fc800078e33ff */
[----:B------:R-:W-:Y:S01]  /*19f0*/  MOV R5, R6 ;  /* 0x0000000600057202 */ /* 0x000fe20000000f00 */
[----:B------:R-:W-:-:S04]  /*1a00*/  IMAD.MOV R18, RZ, RZ, -R6 ;  /* 0x000000ffff127224 */ /* 0x000fc800078e0a06 */
[----:B------:R-:W-:Y:S02]  /*1a10*/  IMAD R14, R11, R18, R14 ;  /* 0x000000120b0e7224 */ /* 0x000fe400078e020e */
[----:B------:R-:W-:-:S05]  /*1a20*/  IMAD R11, R10, 0x4, R1 ;  /* 0x000000040a0b7824 */ /* 0x000fca00078e0201 */
[----:B------:R0:W-:Y:S04]  /*1a30*/  STL [R11], R16 ;  /* 0x000000100b007387 */ /* 0x0001e80000100800 */
[----:B------:R0:W-:Y:S02]  /*1a40*/  STL [R13], R14 ;  /* 0x0000000e0d007387 */ /* 0x0001e40000100800 */
.L_x_155:
[----:B------:R-:W-:Y:S05]  /*1a50*/  BRA.U !UP0, `(.L_x_154) ;  /* 0x0000000508947547 */ /* 0x000fea000b800000 */
[----:B------:R-:W-:Y:S02]  /*1a60*/  UISETP.NE.AND UP0, UPT, UR5, 0x1, UPT ;  /* 0x000000010500788c */ /* 0x000fe4000bf05270 */
[----:B------:R-:W-:-:S04]  /*1a70*/  ULOP3.LUT UR4, UR4, 0x1, URZ, 0xc0, !UPT ;  /* 0x0000000104047892 */ /* 0x000fc8000f8ec0ff */
[----:B------:R-:W-:-:S03]  /*1a80*/  UISETP.NE.U32.AND UP1, UPT, UR4, 0x1, UPT ;  /* 0x000000010400788c */ /* 0x000fc6000bf25070 */
[----:B------:R-:W-:Y:S08]  /*1a90*/  BRA.U !UP0, `(.L_x_156) ;  /* 0x0000000508107547 */ /* 0x000ff0000b800000 */
[----:B01----:R-:W0:Y:S01]  /*1aa0*/  LDC.64 R6, c[0x0][0x388] ;  /* 0x0000e200ff067b82 */ /* 0x003e220000000a00 */
[----:B------:R-:W-:-:S04]  /*1ab0*/  VIADD R0, R12, 0xffffffff ;  /* 0xffffffff0c007836 */ /* 0x000fc80000000000 */
[----:B0-----:R-:W-:-:S05]  /*1ac0*/  IMAD.WIDE.U32 R10, R0, 0x4, R6 ;  /* 0x00000004000a7825 */ /* 0x001fca00078e0006 */
[----:B------:R0:W2:Y:S01]  /*1ad0*/  LDG.E R2, desc[UR6][R10.64] ;  /* 0x000000060a027981 */ /* 0x0000a2000c1e1900 */
[----:B------:R-:W-:-:S04]  /*1ae0*/  VIADD R4, R12, 0xfffffffe ;  /* 0xfffffffe0c047836 */ /* 0x000fc80000000000 */
[----:B------:R-:W-:-:S06]  /*1af0*/  IMAD.WIDE.U32 R6, R4, 0x4, R6 ;  /* 0x0000000404067825 */ /* 0x000fcc00078e0006 */
[----:B------:R-:W3:Y:S01]  /*1b00*/  LDG.E R6, desc[UR6][R6.64] ;  /* 0x0000000606067981 */ /* 0x000ee2000c1e1900 */
[----:B0-----:R-:W-:Y:S02]  /*1b10*/  IABS R10, R5 ;  /* 0x00000005000a7213 */ /* 0x001fe40000000000 */
[-C--:B--2---:R-:W-:Y:S02]  /*1b20*/  IABS R14, R2.reuse ;  /* 0x00000002000e7213 */ /* 0x084fe40000000000 */
[----:B------:R-:W-:Y:S02]  /*1b30*/  IABS R13, R2 ;  /* 0x00000002000d7213 */ /* 0x000fe40000000000 */
        /* <DEDUP_REMOVED lines=13> */
[----:B------:R-:W-:-:S04]  /*1c10*/  LOP3.LUT R10, R5, R2, RZ, 0x3c, !PT ;  /* 0x00000002050a7212 */ /* 0x000fc800078e3cff */
[----:B------:R-:W-:Y:S01]  /*1c20*/  ISETP.GT.U32.AND P1, PT, R14, R9, PT ;  /* 0x000000090e00720c */ /* 0x000fe20003f24070 */
[----:B0-----:R-:W0:Y:S01]  /*1c30*/  MUFU.RCP R11, R11 ;  /* 0x0000000b000b7308 */ /* 0x001e220000001000 */
[----:B------:R-:W-:-:S11]  /*1c40*/  ISETP.GE.AND P2, PT, R10, RZ, PT ;  /* 0x000000ff0a00720c */ /* 0x000fd60003f46270 */
[----:B------:R-:W-:Y:S01]  /*1c50*/  @!P1 IMAD.IADD R9, R9, 0x1, -R14 ;  /* 0x0000000109099824 */ /* 0x000fe200078e0a0e */
[----:B------:R-:W-:Y:S02]  /*1c60*/  @!P1 IADD3 R8, PT, PT, R8, 0x1, RZ ;  /* 0x0000000108089810 */ /* 0x000fe40007ffe0ff */
[----:B------:R-:W-:Y:S02]  /*1c70*/  ISETP.NE.AND P1, PT, R2, RZ, PT ;  /* 0x000000ff0200720c */ /* 0x000fe40003f25270 */
[----:B------:R-:W-:Y:S01]  /*1c80*/  ISETP.GE.U32.AND P0, PT, R9, R14, PT ;  /* 0x0000000e0900720c */ /* 0x000fe20003f06070 */
[----:B0-----:R-:W-:Y:S01]  /*1c90*/  VIADD R12, R11, 0xffffffe ;  /* 0x0ffffffe0b0c7836 */ /* 0x001fe20000000000 */
[----:B------:R-:W-:-:S03]  /*1ca0*/  IABS R14, R6 ;  /* 0x00000006000e7213 */ /* 0x000fc60000000000 */
[----:B------:R0:W1:Y:S02]  /*1cb0*/  F2I.FTZ.U32.TRUNC.NTZ R9, R12 ;  /* 0x0000000c00097305 */ /* 0x000064000021f000 */
[----:B------:R-:W-:-:S06]  /*1cc0*/  IMAD.MOV R14, RZ, RZ, -R14 ;  /* 0x000000ffff0e7224 */ /* 0x000fcc00078e0a0e */
[----:B------:R-:W-:Y:S02]  /*1cd0*/  @P0 VIADD R8, R8, 0x1 ;  /* 0x0000000108080836 */ /* 0x000fe40000000000 */
[----:B0-----:R-:W-:Y:S02]  /*1ce0*/  IMAD.MOV.U32 R12, RZ, RZ, R4 ;  /* 0x000000ffff0c7224 */ /* 0x001fe400078e0004 */
[----:B------:R-:W-:Y:S01]  /*1cf0*/  IMAD.MOV.U32 R13, RZ, RZ, R8 ;  /* 0x000000ffff0d7224 */ /* 0x000fe200078e0008 */
[----:B-1----:R-:W-:-:S03]  /*1d00*/  IADD3 R8, PT, PT, RZ, -R9, RZ ;  /* 0x80000009ff087210 */ /* 0x002fc60007ffe0ff */
        /* <DEDUP_REMOVED lines=12> */
[----:B------:R-:W-:Y:S02]  /*1dd0*/  IMAD R2, R2, R9, R5 ;  /* 0x0000000902027224 */ /* 0x000fe400078e0205 */
[----:B------:R-:W-:-:S10]  /*1de0*/  IMAD R9, R4, 0x4, R1 ;  /* 0x0000000404097824 */ /* 0x000fd400078e0201 */
[-C--:B------:R-:W-:Y:S01]  /*1df0*/  @!P1 IADD3 R10, PT, PT, R10, -R7.reuse, RZ ;  /* 0x800000070a0a9210 */ /* 0x080fe20007ffe0ff */
[----:B------:R-:W-:Y:S01]  /*1e00*/  @!P1 VIADD R8, R8, 0x1 ;  /* 0x0000000108089836 */ /* 0x000fe20000000000 */
[----:B------:R-:W-:Y:S02]  /*1e10*/  ISETP.NE.AND P1, PT, R6, RZ, PT ;  /* 0x000000ff0600720c */ /* 0x000fe40003f25270 */
[----:B------:R-:W-:Y:S02]  /*1e20*/  ISETP.GE.U32.AND P0, PT, R10, R7, PT ;  /* 0x000000070a00720c */ /* 0x000fe40003f06070 */
[----:B------:R-:W-:-:S04]  /*1e30*/  LOP3.LUT R7, R13, R6, RZ, 0x3c, !PT ;  /* 0x000000060d077212 */ /* 0x000fc800078e3cff */
[----:B------:R-:W-:Y:S02]  /*1e40*/  ISETP.GE.AND P2, PT, R7, RZ, PT ;  /* 0x000000ff0700720c */ /* 0x000fe40003f46270 */
[----:B------:R-:W-:-:S05]  /*1e50*/  LEA R7, R0, R1, 0x2 ;  /* 0x0000000100077211 */ /* 0x000fca00078e10ff */
[----:B------:R-:W-:Y:S01]  /*1e60*/  @P0 VIADD R8, R8, 0x1 ;  /* 0x0000000108080836 */ /* 0x000fe20000000000 */
[----:B------:R2:W-:Y:S05]  /*1e70*/  STL [R7], R2 ;  /* 0x0000000207007387 */ /* 0x0005ea0000100800 */
[----:B------:R-:W-:Y:S02]  /*1e80*/  @!P2 IADD3 R8, PT, PT, -R8, RZ, RZ ;  /* 0x000000ff0808a210 */ /* 0x000fe40007ffe1ff */
[----:B------:R-:W-:-:S04]  /*1e90*/  @!P1 LOP3.LUT R8, RZ, R6, RZ, 0x33, !PT ;  /* 0x00000006ff089212 */ /* 0x000fc800078e33ff */
[----:B------:R-:W-:Y:S01]  /*1ea0*/  MOV R5, R8 ;  /* 0x0000000800057202 */ /* 0x000fe20000000f00 */
[----:B------:R-:W-:-:S04]  /*1eb0*/  IMAD.MOV R11, RZ, RZ, -R8 ;  /* 0x000000ffff0b7224 */ /* 0x000fc800078e0a08 */
[----:B------:R-:W-:-:S05]  /*1ec0*/  IMAD R6, R6, R11, R13 ;  /* 0x0000000b06067224 */ /* 0x000fca00078e020d */
[----:B------:R2:W-:Y:S02]  /*1ed0*/  STL [R9], R6 ;  /* 0x0000000609007387 */ /* 0x0005e40000100800 */
.L_x_156:
[----:B------:R-:W-:Y:S05]  /*1ee0*/  BRA.U UP1, `(.L_x_154) ;  /* 0x0000000101707547 */ /* 0x000fea000b800000 */
[----:B012---:R-:W0:Y:S01]  /*1ef0*/  LDC.64 R6, c[0x0][0x388] ;  /* 0x0000e200ff067b82 */ /* 0x007e220000000a00 */
[----:B------:R-:W-:-:S04]  /*1f00*/  VIADD R12, R12, 0xffffffff ;  /* 0xffffffff0c0c7836 */ /* 0x000fc80000000000 */
[----:B0-----:R-:W-:-:S06]  /*1f10*/  IMAD.WIDE.U32 R6, R12, 0x4, R6 ;  /* 0x000000040c067825 */ /* 0x001fcc00078e0006 */
[----:B------:R-:W2:Y:S01]  /*1f20*/  LDG.E R6, desc[UR6][R6.64] ;  /* 0x0000000606067981 */ /* 0x000ea2000c1e1900 */
[----:B------:R-:W-:Y:S02]  /*1f30*/  IABS R4, R5 ;  /* 0x0000000500047213 */ /* 0x000fe40000000000 */
[----:B------:R-:W-:Y:S02]  /*1f40*/  ISETP.GE.AND P2, PT, R5, RZ, PT ;  /* 0x000000ff0500720c */ /* 0x000fe40003f46270 */
        /* <DEDUP_REMOVED lines=22> */
.L_x_154:
[----:B---3--:R-:W3:Y:S01]  /*20b0*/  LDC R0, c[0x0][0x3b8] ;  /* 0x0000ee00ff007b82 */ /* 0x008ee20000000800 */
[----:B--2---:R-:W-:Y:S01]  /*20c0*/  IMAD.MOV.U32 R2, RZ, RZ, RZ ;  /* 0x000000ffff027224 */ /* 0x004fe200078e00ff */
[C---:B---3--:R-:W-:Y:S02]  /*20d0*/  ISETP.GE.U32.AND P1, PT, R0.reuse, 0x10, PT ;  /* 0x000000100000780c */ /* 0x048fe40003f26070 */
[----:B-1----:R-:W-:-:S04]  /*20e0*/  LOP3.LUT R20, R0, 0xf, RZ, 0xc0, !PT ;  /* 0x0000000f00147812 */ /* 0x002fc800078ec0ff */
[----:B------:R-:W-:-:S07]  /*20f0*/  ISETP.NE.AND P0, PT, R20, RZ, PT ;  /* 0x000000ff1400720c */ /* 0x000fce0003f05270 */
[----:B------:R-:W-:Y:S06]  /*2100*/  @!P1 BRA `(.L_x_157) ;  /* 0x0000000400809947 */ /* 0x000fec0003800000 */
[----:B------:R-:W1:Y:S01]  /*2110*/  LDCU.64 UR4, c[0x0][0x3a8] ;  /* 0x00007500ff0477ac */ /* 0x000e620008000a00 */
[----:B------:R-:W-:Y:S01]  /*2120*/  LOP3.LUT R2, R0, 0x7ffffff0, RZ, 0xc0, !PT ;  /* 0x7ffffff000027812 */ /* 0x000fe200078ec0ff */
[C---:B------:R-:W-:Y:S01]  /*2130*/  VIADD R6, R1.reuse, 0x20 ;  /* 0x0000002001067836 */ /* 0x040fe20000000000 */
[----:B------:R-:W-:-:S03]  /*2140*/  IADD3 R0, PT, PT, R1, 0x48, RZ ;  /* 0x0000004801007810 */ /* 0x000fc60007ffe0ff */
[----:B0-----:R-:W-:Y:S01]  /*2150*/  IMAD.MOV R7, RZ, RZ, -R2 ;  /* 0x000000ffff077224 */ /* 0x001fe200078e0a02 */
[----:B-1----:R-:W-:-:S04]  /*2160*/  UIADD3 UR4, UP0, UPT, UR4, 0x20, URZ ;  /* 0x0000002004047890 */ /* 0x002fc8000ff1e0ff */
[----:B------:R-:W-:Y:S02]  /*2170*/  UIADD3.X UR5, UPT, UPT, URZ, UR5, URZ, UP0, !UPT ;  /* 0x00000005ff057290 */ /* 0x000fe400087fe4ff */
[----:B------:R-:W-:-:S04]  /*2180*/  IMAD.U32 R4, RZ, RZ, UR4 ;  /* 0x00000004ff047e24 */ /* 0x000fc8000f8e00ff */
[----:B------:R-:W-:-:S07]  /*2190*/  MOV R5, UR5 ;  /* 0x0000000500057c02 */ /* 0x000fce0008000f00 */
.L_x_158:
[----:B------:R-:W2:Y:S02]  /*21a0*/  LDG.E R8, desc[UR6][R4.64+-0x20] ;  /* 0xffffe00604087981 */ /* 0x000ea4000c1e1900 */
[----:B--2---:R-:W-:Y:S02]  /*21b0*/  ISETP.GE.AND P1, PT, R8, 0x2, PT ;  /* 0x000000020800780c */ /* 0x004fe40003f26270 */
[----:B------:R-:W2:Y:S11]  /*21c0*/  LDG.E R8, desc[UR6][R4.64+-0x1c] ;  /* 0xffffe40604087981 */ /* 0x000eb6000c1e1900 */
[----:B------:R-:W3:Y:S01]  /*21d0*/  @P1 LDL R9, [R6+-0x20] ;  /* 0xffffe00006091983 */ /* 0x000ee20000100800 */
[----:B--2---:R-:W-:-:S03]  /*21e0*/  ISETP.GT.AND P2, PT, R8, 0x1, PT ;  /* 0x000000010800780c */ /* 0x004fc60003f44270 */
[----:B------:R-:W2:Y:S04]  /*21f0*/  LDG.E R8, desc[UR6][R4.64+-0x18] ;  /* 0xffffe80604087981 */ /* 0x000ea8000c1e1900 */
[----:B---3--:R0:W-:Y:S06]  /*2200*/  @P1 STL [R0+-0x20], R9 ;  /* 0xffffe00900001387 */ /* 0x0081ec0000100800 */
[----:B------:R-:W-:Y:S04]  /*2210*/  @!P2 STL [R0+-0x1c], RZ ;  /* 0xffffe4ff0000a387 */ /* 0x000fe80000100800 */
[----:B------:R-:W-:Y:S04]  /*2220*/  @!P1 STL [R0+-0x20], RZ ;  /* 0xffffe0ff00009387 */ /* 0x000fe80000100800 */
[----:B------:R-:W3:Y:S01]  /*2230*/  @P2 LDL R11, [R6+-0x1c] ;  /* 0xffffe400060b2983 */ /* 0x000ee20000100800 */
[----:B--2---:R-:W-:-:S03]  /*2240*/  ISETP.GT.AND P1, PT, R8, 0x1, PT ;  /* 0x000000010800780c */ /* 0x004fc60003f24270 */
[----:B------:R-:W2:Y:S10]  /*2250*/  LDG.E R8, desc[UR6][R4.64+-0x14] ;  /* 0xffffec0604087981 */ /* 0x000eb4000c1e1900 */
[----:B------:R-:W-:Y:S04]  /*2260*/  @!P1 STL [R0+-0x18], RZ ;  /* 0xffffe8ff00009387 */ /* 0x000fe80000100800 */
[----:B---3--:R1:W-:Y:S04]  /*2270*/  @P2 STL [R0+-0x1c], R11 ;  /* 0xffffe40b00002387 */ /* 0x0083e80000100800 */
[----:B------:R-:W3:Y:S01]  /*2280*/  @P1 LDL R13, [R6+-0x18] ;  /* 0xffffe800060d1983 */ /* 0x000ee20000100800 */
[----:B--2---:R-:W-:-:S03]  /*2290*/  ISETP.GT.AND P2, PT, R8, 0x1, PT ;  /* 0x000000010800780c */ /* 0x004fc60003f44270 */
[----:B------:R-:W2:Y:S10]  /*22a0*/  LDG.E R8, desc[UR6][R4.64+-0x10] ;  /* 0xfffff00604087981 */ /* 0x000eb4000c1e1900 */
[----:B------:R-:W-:Y:S04]  /*22b0*/  @!P2 STL [R0+-0x14], RZ ;  /* 0xffffecff0000a387 */ /* 0x000fe80000100800 */
[----:B---3--:R3:W-:Y:S04]  /*22c0*/  @P1 STL [R0+-0x18], R13 ;  /* 0xffffe80d00001387 */ /* 0x0087e80000100800 */
[----:B0-----:R-:W4:Y:S01]  /*22d0*/  @P2 LDL R9, [R6+-0x14] ;  /* 0xffffec0006092983 */ /* 0x001f220000100800 */
[----:B--2---:R-:W-:-:S03]  /*22e0*/  ISETP.GT.AND P1, PT, R8, 0x1, PT ;  /* 0x000000010800780c */ /* 0x004fc60003f24270 */
[----:B------:R-:W2:Y:S10]  /*22f0*/  LDG.E R8, desc[UR6][R4.64+-0xc] ;  /* 0xfffff40604087981 */ /* 0x000eb4000c1e1900 */
[----:B------:R-:W-:Y:S04]  /*2300*/  @!P1 STL [R0+-0x10], RZ ;  /* 0xfffff0ff00009387 */ /* 0x000fe80000100800 */
[----:B----4-:R0:W-:Y:S04]  /*2310*/  @P2 STL [R0+-0x14], R9 ;  /* 0xffffec0900002387 */ /* 0x0101e80000100800 */
[----:B-1----:R-:W4:Y:S01]  /*2320*/  @P1 LDL R11, [R6+-0x10] ;  /* 0xfffff000060b1983 */ /* 0x002f220000100800 */
[----:B--2---:R-:W-:-:S03]  /*2330*/  ISETP.GT.AND P2, PT, R8, 0x1, PT ;  /* 0x000000010800780c */ /* 0x004fc60003f44270 */
[----:B------:R-:W2:Y:S10]  /*2340*/  LDG.E R8, desc[UR6][R4.64+-0x8] ;  /* 0xfffff80604087981 */ /* 0x000eb4000c1e1900 */
[----:B------:R-:W-:Y:S04]  /*2350*/  @!P2 STL [R0+-0xc], RZ ;  /* 0xfffff4ff0000a387 */ /* 0x000fe80000100800 */
[----:B----4-:R1:W-:Y:S04]  /*2360*/  @P1 STL [R0+-0x10], R11 ;  /* 0xfffff00b00001387 */ /* 0x0103e80000100800 */
[----:B---3--:R-:W3:Y:S01]  /*2370*/  @P2 LDL R13, [R6+-0xc] ;  /* 0xfffff400060d2983 */ /* 0x008ee20000100800 */
        /* <DEDUP_REMOVED lines=12> */
[----:B------:R-:W-:Y:S04]  /*2440*/  @!P1 STL [R0], RZ ;  /* 0x000000ff00009387 */ /* 0x000fe80000100800 */
[----:B----4-:R1:W-:Y:S04]  /*2450*/  @P2 STL [R0+-0x4], R11 ;  /* 0xfffffc0b00002387 */ /* 0x0103e80000100800 */
[----:B---3--:R-:W3:Y:S01]  /*2460*/  @P1 LDL R13, [R6] ;  /* 0x00000000060d1983 */ /* 0x008ee20000100800 */
[----:B--2---:R-:W-:-:S03]  /*2470*/  ISETP.GT.AND P2, PT, R8, 0x1, PT ;  /* 0x000000010800780c */ /* 0x004fc60003f44270 */
[----:B------:R-:W2:Y:S10]  /*2480*/  LDG.E R8, desc[UR6][R4.64+0x8] ;  /* 0x0000080604087981 */ /* 0x000eb4000c1e1900 */
[----:B------:R-:W-:Y:S04]  /*2490*/  @!P2 STL [R0+0x4], RZ ;  /* 0x000004ff0000a387 */ /* 0x000fe80000100800 */
[----:B---3--:R3:W-:Y:S04]  /*24a0*/  @P1 STL [R0], R13 ;  /* 0x0000000d00001387 */ /* 0x0087e80000100800 */
[----:B0-----:R-:W4:Y:S01]  /*24b0*/  @P2 LDL R9, [R6+0x4] ;  /* 0x0000040006092983 */ /* 0x001f220000100800 */
[----:B--2---:R-:W-:-:S03]  /*24c0*/  ISETP.GT.AND P1, PT, R8, 0x1, PT ;  /* 0x000000010800780c */ /* 0x004fc60003f24270 */
[----:B------:R-:W2:Y:S10]  /*24d0*/  LDG.E R8, desc[UR6][R4.64+0xc] ;  /* 0x00000c0604087981 */ /* 0x000eb4000c1e1900 */
[----:B------:R-:W-:Y:S04]  /*24e0*/  @!P1 STL [R0+0x8], RZ ;  /* 0x000008ff00009387 */ /* 0x000fe80000100800 */
[----:B----4-:R0:W-:Y:S04]  /*24f0*/  @P2 STL [R0+0x4], R9 ;  /* 0x0000040900002387 */ /* 0x0101e80000100800 */
[----:B-1----:R-:W4:Y:S01]  /*2500*/  @P1 LDL R11, [R6+0x8] ;  /* 0x00000800060b1983 */ /* 0x002f220000100800 */
[----:B--2---:R-:W-:-:S03]  /*2510*/  ISETP.GT.AND P2, PT, R8, 0x1, PT ;  /* 0x000000010800780c */ /* 0x004fc60003f44270 */
[----:B------:R-:W2:Y:S10]  /*2520*/  LDG.E R8, desc[UR6][R4.64+0x10] ;  /* 0x0000100604087981 */ /* 0x000eb4000c1e1900 */
[----:B------:R-:W-:Y:S04]  /*2530*/  @!P2 STL [R0+0xc], RZ ;  /* 0x00000cff0000a387 */ /* 0x000fe80000100800 */
[----:B----4-:R1:W-:Y:S04]  /*2540*/  @P1 STL [R0+0x8], R11 ;  /* 0x0000080b00001387 */ /* 0x0103e80000100800 */
[----:B---3--:R-:W3:Y:S01]  /*2550*/  @P2 LDL R13, [R6+0xc] ;  /* 0x00000c00060d2983 */ /* 0x008ee20000100800 */
[----:B--2---:R-:W-:-:S03]  /*2560*/  ISETP.GT.AND P1, PT, R8, 0x1, PT ;  /* 0x000000010800780c */ /* 0x004fc60003f24270 */
[----:B------:R-:W2:Y:S10]  /*2570*/  LDG.E R8, desc[UR6][R4.64+0x14] ;  /* 0x0000140604087981 */ /* 0x000eb4000c1e1900 */
[----:B------:R-:W-:Y:S04]  /*2580*/  @!P1 STL [R0+0x10], RZ ;  /* 0x000010ff00009387 */ /* 0x000fe80000100800 */
[----:B---3--:R3:W-:Y:S04]  /*2590*/  @P2 STL [R0+0xc], R13 ;  /* 0x00000c0d00002387 */ /* 0x0087e80000100800 */
        /* <DEDUP_REMOVED lines=9> */
[----:B----4-:R-:W-:Y:S04]  /*2630*/  @P2 STL [R0+0x14], R11 ;  /* 0x0000140b00002387 */ /* 0x010fe80000100800 */
[----:B---3--:R-:W3:Y:S01]  /*2640*/  @P1 LDL R13, [R6+0x18] ;  /* 0x00001800060d1983 */ /* 0x008ee20000100800 */
[----:B--2---:R-:W-:-:S13]  /*2650*/  ISETP.GT.AND P2, PT, R8, 0x1, PT ;  /* 0x000000010800780c */ /* 0x004fda0003f44270 */
[----:B------:R-:W-:Y:S04]  /*2660*/  @!P2 STL [R0+0x1c], RZ ;  /* 0x00001cff0000a387 */ /* 0x000fe80000100800 */
[----:B---3--:R-:W-:Y:S04]  /*2670*/  @P1 STL [R0+0x18], R13 ;  /* 0x0000180d00001387 */ /* 0x008fe80000100800 */
[----:B0-----:R0:W2:Y:S01]  /*2680*/  @P2 LDL R9, [R6+0x1c] ;  /* 0x00001c0006092983 */ /* 0x0010a20000100800 */
[----:B------:R-:W-:Y:S01]  /*2690*/  VIADD R7, R7, 0x10 ;  /* 0x0000001007077836 */ /* 0x000fe20000000000 */
[----:B------:R-:W-:-:S05]  /*26a0*/  IADD3 R4, P1, PT, R4, 0x40, RZ ;  /* 0x0000004004047810 */ /* 0x000fca0007f3e0ff */
[----:B------:R-:W-:Y:S01]  /*26b0*/  IMAD.X R5, RZ, RZ, R5, P1 ;  /* 0x000000ffff057224 */ /* 0x000fe200008e0605 */
[----:B0-----:R-:W-:Y:S01]  /*26c0*/  IADD3 R6, PT, PT, R6, 0x40, RZ ;  /* 0x0000004006067810 */ /* 0x001fe20007ffe0ff */
[----:B--2---:R0:W-:Y:S01]  /*26d0*/  @P2 STL [R0+0x1c], R9 ;  /* 0x00001c0900002387 */ /* 0x0041e20000100800 */
[----:B------:R-:W-:Y:S01]  /*26e0*/  ISETP.NE.AND P2, PT, R7, RZ, PT ;  /* 0x000000ff0700720c */ /* 0x000fe20003f45270 */
[----:B0-----:R-:W-:-:S12]  /*26f0*/  VIADD R0, R0, 0x40 ;  /* 0x0000004000007836 */ /* 0x001fd80000000000 */
[----:B------:R-:W-:Y:S05]  /*2700*/  @P2 BRA `(.L_x_158) ;  /* 0xfffffff800a42947 */ /* 0x000fea000383ffff */
.L_x_157:
[----:B------:R-:W-:Y:S01]  /*2710*/  VIADD R0, R1, 0x28 ;  /* 0x0000002801007836 */ /* 0x000fe20000000000 */
[----:B------:R-:W-:Y:S06]  /*2720*/  @!P0 BRA `(.L_x_159) ;  /* 0x0000000400848947 */ /* 0x000fec0003800000 */
[----:B------:R-:W-:-:S13]  /*2730*/  ISETP.GE.U32.AND P0, PT, R20, 0x8, PT ;  /* 0x000000081400780c */ /* 0x000fda0003f06070 */
[----:B------:R-:W-:Y:S05]  /*2740*/  @!P0 BRA `(.L_x_160) ;  /* 0x0000000000b48947 */ /* 0x000fea0003800000 */
[----:B0-----:R-:W0:Y:S02]  /*2750*/  LDC.64 R4, c[0x0][0x3a8] ;  /* 0x0000ea00ff047b82 */ /* 0x001e240000000a00 */
        /* <DEDUP_REMOVED lines=9> */
[----:B--2---:R-:W-:-:S02]  /*27f0*/  ISETP.GT.AND P2, PT, R12, 0x1, PT ;  /* 0x000000010c00780c */ /* 0x004fc40003f44270 */
[----:B---3--:R-:W-:Y:S02]  /*2800*/  ISETP.GT.AND P3, PT, R6, 0x1, PT ;  /* 0x000000010600780c */ /* 0x008fe40003f64270 */
[----:B------:R-:W-:Y:S02]  /*2810*/  LEA R6, R2, R1, 0x2 ;  /* 0x0000000102067211 */ /* 0x000fe400078e10ff */
[----:B----4-:R-:W-:Y:S02]  /*2820*/  ISETP.GT.AND P4, PT, R7, 0x1, PT ;  /* 0x000000010700780c */ /* 0x010fe40003f84270 */
[----:B-----5:R-:W-:-:S05]  /*2830*/  ISETP.GT.AND P5, PT, R8, 0x1, PT ;  /* 0x000000010800780c */ /* 0x020fca0003fa4270 */
[----:B------:R-:W2:Y:S01]  /*2840*/  @P2 LDL R7, [R6] ;  /* 0x0000000006072983 */ /* 0x000ea20000100800 */
[----:B------:R-:W-:-:S03]  /*2850*/  ISETP.GT.AND P6, PT, R9, 0x1, PT ;  /* 0x000000010900780c */ /* 0x000fc60003fc4270 */
[----:B------:R-:W3:Y:S01]  /*2860*/  @P3 LDL R9, [R6+0x4] ;  /* 0x0000040006093983 */ /* 0x000ee20000100800 */
[----:B------:R-:W-:Y:S02]  /*2870*/  ISETP.GT.AND P1, PT, R10, 0x1, PT ;  /* 0x000000010a00780c */ /* 0x000fe40003f24270 */
[----:B------:R-:W-:Y:S01]  /*2880*/  ISETP.GT.AND P0, PT, R11, 0x1, PT ;  /* 0x000000010b00780c */ /* 0x000fe20003f04270 */
[----:B------:R-:W4:Y:S04]  /*2890*/  @P5 LDL R13, [R6+0xc] ;  /* 0x00000c00060d5983 */ /* 0x000f280000100800 */
[----:B------:R-:W5:Y:S04]  /*28a0*/  @P4 LDL R11, [R6+0x8] ;  /* 0x00000800060b4983 */ /* 0x000f680000100800 */
[----:B------:R-:W5:Y:S04]  /*28b0*/  @P6 LDL R15, [R6+0x10] ;  /* 0x00001000060f6983 */ /* 0x000f680000100800 */
[----:B------:R-:W5:Y:S04]  /*28c0*/  @P1 LDL R17, [R6+0x14] ;  /* 0x0000140006111983 */ /* 0x000f680000100800 */
[----:B------:R-:W5:Y:S04]  /*28d0*/  @P0 LDL R19, [R6+0x18] ;  /* 0x0000180006130983 */ /* 0x000f680000100800 */
[----:B------:R0:W-:Y:S04]  /*28e0*/  @!P2 STL [R6+0x28], RZ ;  /* 0x000028ff0600a387 */ /* 0x0001e80000100800 */
[----:B------:R0:W-:Y:S04]  /*28f0*/  @!P3 STL [R6+0x2c], RZ ;  /* 0x00002cff0600b387 */ /* 0x0001e80000100800 */
[----:B------:R0:W-:Y:S04]  /*2900*/  @!P4 STL [R6+0x30], RZ ;  /* 0x000030ff0600c387 */ /* 0x0001e80000100800 */
[----:B------:R0:W-:Y:S04]  /*2910*/  @!P5 STL [R6+0x34], RZ ;  /* 0x000034ff0600d387 */ /* 0x0001e80000100800 */
[----:B------:R0:W-:Y:S04]  /*2920*/  @!P6 STL [R6+0x38], RZ ;  /* 0x000038ff0600e387 */ /* 0x0001e80000100800 */
[----:B------:R0:W-:Y:S04]  /*2930*/  @!P1 STL [R6+0x3c], RZ ;  /* 0x00003cff06009387 */ /* 0x0001e80000100800 */
[----:B------:R0:W-:Y:S04]  /*2940*/  @!P0 STL [R6+0x40], RZ ;  /* 0x000040ff06008387 */ /* 0x0001e80000100800 */
[----:B--2---:R0:W-:Y:S01]  /*2950*/  @P2 STL [R6+0x28], R7 ;  /* 0x0000280706002387 */ /* 0x0041e20000100800 */
[----:B------:R-:W-:-:S03]  /*2960*/  ISETP.GT.AND P2, PT, R4, 0x1, PT ;  /* 0x000000010400780c */ /* 0x000fc60003f44270 */
[----:B---3--:R0:W-:Y:S04]  /*2970*/  @P3 STL [R6+0x2c], R9 ;  /* 0x00002c0906003387 */ /* 0x0081e80000100800 */
[----:B----4-:R0:W-:Y:S04]  /*2980*/  @P5 STL [R6+0x34], R13 ;  /* 0x0000340d06005387 */ /* 0x0101e80000100800 */
[----:B-----5:R0:W-:Y:S04]  /*2990*/  @P4 STL [R6+0x30], R11 ;  /* 0x0000300b06004387 */ /* 0x0201e80000100800 */
[----:B------:R0:W-:Y:S04]  /*29a0*/  @P6 STL [R6+0x38], R15 ;  /* 0x0000380f06006387 */ /* 0x0001e80000100800 */
[----:B------:R0:W-:Y:S04]  /*29b0*/  @P1 STL [R6+0x3c], R17 ;  /* 0x00003c1106001387 */ /* 0x0001e80000100800 */
[----:B------:R0:W-:Y:S04]  /*29c0*/  @P0 STL [R6+0x40], R19 ;  /* 0x0000401306000387 */ /* 0x0001e80000100800 */
[----:B------:R0:W-:Y:S01]  /*29d0*/  @!P2 STL [R6+0x44], RZ ;  /* 0x000044ff0600a387 */ /* 0x0001e20000100800 */
[----:B------:R-:W-:Y:S05]  /*29e0*/  @!P2 BRA `(.L_x_161) ;  /* 0x000000000008a947 */ /* 0x000fea0003800000 */
[----:B------:R-:W2:Y:S04]  /*29f0*/  LDL R5, [R6+0x1c] ;  /* 0x00001c0006057983 */ /* 0x000ea80000100800 */
[----:B--2---:R1:W-:Y:S02]  /*2a00*/  STL [R6+0x44], R5 ;  /* 0x0000440506007387 */ /* 0x0043e40000100800 */
.L_x_161:
[----:B------:R-:W-:-:S07]  /*2a10*/  VIADD R2, R2, 0x8 ;  /* 0x0000000802027836 */ /* 0x000fce0000000000 */
.L_x_160:
[----:B------:R-:W-:-:S13]  /*2a20*/  ISETP.NE.AND P0, PT, R3, RZ, PT ;  /* 0x000000ff0300720c */ /* 0x000fda0003f05270 */
[----:B------:R-:W-:Y:S05]  /*2a30*/  @!P0 BRA `(.L_x_159) ;  /* 0x0000000000c08947 */ /* 0x000fea0003800000 */
[----:B------:R-:W2:Y:S01]  /*2a40*/  LDCU UR4, c[0x0][0x3b8] ;  /* 0x00007700ff0477ac */ /* 0x000ea20008000800 */
[----:B------:R-:W-:Y:S01]  /*2a50*/  ISETP.GE.U32.AND P0, PT, R3, 0x4, PT ;  /* 0x000000040300780c */ /* 0x000fe20003f06070 */
[----:B--2---:R-:W-:-:S12]  /*2a60*/  ULOP3.LUT UR4, UR4, 0x3, URZ, 0xc0, !UPT ;  /* 0x0000000304047892 */ /* 0x004fd8000f8ec0ff */
[----:B------:R-:W-:Y:S05]  /*2a70*/  @!P0 BRA `(.L_x_162) ;  /* 0x0000000000648947 */ /* 0x000fea0003800000 */
[----:B01----:R-:W0:Y:S02]  /*2a80*/  LDC.64 R4, c[0x0][0x3a8] ;  /* 0x0000ea00ff047b82 */ /* 0x003e240000000a00 */
[----:B0-----:R-:W-:-:S05]  /*2a90*/  IMAD.WIDE.U32 R4, R2, 0x4, R4 ;  /* 0x0000000402047825 */ /* 0x001fca00078e0004 */
[----:B------:R-:W2:Y:S04]  /*2aa0*/  LDG.E R8, desc[UR6][R4.64] ;  /* 0x0000000604087981 */ /* 0x000ea8000c1e1900 */
[----:B------:R-:W3:Y:S04]  /*2ab0*/  LDG.E R6, desc[UR6][R4.64+0x4] ;  /* 0x0000040604067981 */ /* 0x000ee8000c1e1900 */
[----:B------:R-:W4:Y:S01]  /*2ac0*/  LDG.E R7, desc[UR6][R4.64+0x8] ;  /* 0x0000080604077981 */ /* 0x000f22000c1e1900 */
[----:B------:R-:W-:-:S03]  /*2ad0*/  IMAD R11, R2, 0x4, R1 ;  /* 0x00000004020b7824 */ /* 0x000fc600078e0201 */
[----:B------:R-:W5:Y:S01]  /*2ae0*/  LDG.E R9, desc[UR6][R4.64+0xc] ;  /* 0x00000c0604097981 */ /* 0x000f62000c1e1900 */
[----:B--2---:R-:W-:Y:S02]  /*2af0*/  ISETP.GT.AND P0, PT, R8, 0x1, PT ;  /* 0x000000010800780c */ /* 0x004fe40003f04270 */
[----:B---3--:R-:W-:Y:S02]  /*2b00*/  ISETP.GT.AND P1, PT, R6, 0x1, PT ;  /* 0x000000010600780c */ /* 0x008fe40003f24270 */
[----:B----4-:R-:W-:-:S09]  /*2b10*/  ISETP.GT.AND P2, PT, R7, 0x1, PT ;  /* 0x000000010700780c */ /* 0x010fd20003f44270 */
[----:B------:R-:W2:Y:S04]  /*2b20*/  @P0 LDL R6, [R11] ;  /* 0x000000000b060983 */ /* 0x000ea80000100800 */
[----:B------:R-:W3:Y:S04]  /*2b30*/  @P1 LDL R7, [R11+0x4] ;  /* 0x000004000b071983 */ /* 0x000ee80000100800 */
[----:B------:R-:W4:Y:S01]  /*2b40*/  @P2 LDL R8, [R11+0x8] ;  /* 0x000008000b082983 */ /* 0x000f220000100800 */
[----:B-----5:R-:W-:-:S03]  /*2b50*/  ISETP.GT.AND P3, PT, R9, 0x1, PT ;  /* 0x000000010900780c */ /* 0x020fc60003f64270 */
[----:B------:R0:W-:Y:S04]  /*2b60*/  @!P0 STL [R11+0x28], RZ ;  /* 0x000028ff0b008387 */ /* 0x0001e80000100800 */
[----:B------:R0:W-:Y:S04]  /*2b70*/  @!P1 STL [R11+0x2c], RZ ;  /* 0x00002cff0b009387 */ /* 0x0001e80000100800 */
[----:B------:R0:W-:Y:S04]  /*2b80*/  @!P2 STL [R11+0x30], RZ ;  /* 0x000030ff0b00a387 */ /* 0x0001e80000100800 */
[----:B------:R0:W-:Y:S04]  /*2b90*/  @!P3 STL [R11+0x34], RZ ;  /* 0x000034ff0b00b387 */ /* 0x0001e80000100800 */
[----:B--2---:R0:W-:Y:S04]  /*2ba0*/  @P0 STL [R11+0x28], R6 ;  /* 0x000028060b000387 */ /* 0x0041e80000100800 */
[----:B---3--:R0:W-:Y:S04]  /*2bb0*/  @P1 STL [R11+0x2c], R7 ;  /* 0x00002c070b001387 */ /* 0x0081e80000100800 */
[----:B----4-:R0:W-:Y:S01]  /*2bc0*/  @P2 STL [R11+0x30], R8 ;  /* 0x000030080b002387 */ /* 0x0101e20000100800 */
[----:B------:R-:W-:Y:S05]  /*2bd0*/  @!P3 BRA `(.L_x_163) ;  /* 0x000000000008b947 */ /* 0x000fea0003800000 */
[----:B------:R-:W2:Y:S04]  /*2be0*/  LDL R4, [R11+0xc] ;  /* 0x00000c000b047983 */ /* 0x000ea80000100800 */
[----:B--2---:R1:W-:Y:S02]  /*2bf0*/  STL [R11+0x34], R4 ;  /* 0x000034040b007387 */ /* 0x0043e40000100800 */
.L_x_163:
[----:B------:R-:W-:-:S07]  /*2c00*/  IADD3 R2, PT, PT, R2, 0x4, RZ ;  /* 0x0000000402027810 */ /* 0x000fce0007ffe0ff */
.L_x_162:
[----:B------:R-:W-:-:S09]  /*2c10*/  UISETP.NE.AND UP0, UPT, UR4, URZ, UPT ;  /* 0x000000ff0400728c */ /* 0x000fd2000bf05270 */
[----:B------:R-:W-:Y:S05]  /*2c20*/  BRA.U !UP0, `(.L_x_159) ;  /* 0x0000000108447547 */ /* 0x000fea000b800000 */
[----:B01----:R-:W0:Y:S01]  /*2c30*/  LDC.64 R4, c[0x0][0x3a8] ;  /* 0x0000ea00ff047b82 */ /* 0x003e220000000a00 */
[C---:B------:R-:W-:Y:S01]  /*2c40*/  IMAD R7, R2.reuse, 0x4, R0 ;  /* 0x0000000402077824 */ /* 0x040fe200078e0200 */
[----:B------:R-:W-:Y:S01]  /*2c50*/  UIADD3 UR4, UPT, UPT, -UR4, URZ, URZ ;  /* 0x000000ff04047290 */ /* 0x000fe2000fffe1ff */
[C---:B------:R-:W-:Y:S02]  /*2c60*/  IMAD R6, R2.reuse, 0x4, R1 ;  /* 0x0000000402067824 */ /* 0x040fe400078e0201 */
[----:B0-----:R-:W-:-:S09]  /*2c70*/  IMAD.WIDE.U32 R4, R2, 0x4, R4 ;  /* 0x0000000402047825 */ /* 0x001fd200078e0004 */
.L_x_164:
[----:B------:R-:W2:Y:S02]  /*2c80*/  LDG.E R2, desc[UR6][R4.64] ;  /* 0x0000000604027981 */ /* 0x000ea4000c1e1900 */
[----:B--2---:R-:W-:-:S13]  /*2c90*/  ISETP.GT.AND P0, PT, R2, 0x1, PT ;  /* 0x000000010200780c */ /* 0x004fda0003f04270 */
[----:B------:R-:W-:Y:S04]  /*2ca0*/  @!P0 STL [R7], RZ ;  /* 0x000000ff07008387 */ /* 0x000fe80000100800 */
[----:B------:R0:W2:Y:S01]  /*2cb0*/  @P0 LDL R2, [R6] ;  /* 0x0000000006020983 */ /* 0x0000a20000100800 */
[----:B------:R-:W-:-:S04]  /*2cc0*/  UIADD3 UR4, UPT, UPT, UR4, 0x1, URZ ;  /* 0x0000000104047890 */ /* 0x000fc8000fffe0ff */
[----:B------:R-:W-:Y:S01]  /*2cd0*/  UISETP.NE.AND UP0, UPT, UR4, URZ, UPT ;  /* 0x000000ff0400728c */ /* 0x000fe2000bf05270 */
[----:B0-----:R-:W-:Y:S01]  /*2ce0*/  VIADD R6, R6, 0x4 ;  /* 0x0000000406067836 */ /* 0x001fe20000000000 */
[----:B--2---:R0:W-:Y:S01]  /*2cf0*/  @P0 STL [R7], R2 ;  /* 0x0000000207000387 */ /* 0x0041e20000100800 */
[----:B------:R-:W-:-:S05]  /*2d00*/  IADD3 R4, P0, PT, R4, 0x4, RZ ;  /* 0x0000000404047810 */ /* 0x000fca0007f1e0ff */
[----:B------:R-:W-:Y:S01]  /*2d10*/  IMAD.X R5, RZ, RZ, R5, P0 ;  /* 0x000000ffff057224 */ /* 0x000fe200000e0605 */
[----:B0-----:R-:W-:Y:S01]  /*2d20*/  IADD3 R7, PT, PT, R7, 0x4, RZ ;  /* 0x0000000407077810 */ /* 0x001fe20007ffe0ff */
[----:B------:R-:W-:Y:S06]  /*2d30*/  BRA.U UP0, `(.L_x_164) ;  /* 0xfffffffd00d07547 */ /* 0x000fec000b83ffff */
.L_x_159:
[----:B01----:R-:W0:Y:S01]  /*2d40*/  LDC R4, c[0x0][0x3b8] ;  /* 0x0000ee00ff047b82 */ /* 0x003e220000000800 */
[----:B------:R-:W-:Y:S01]  /*2d50*/  ISETP.NE.AND P2, PT, R20, RZ, PT ;  /* 0x000000ff1400720c */ /* 0x000fe20003f45270 */
[----:B------:R-:W-:Y:S02]  /*2d60*/  IMAD.MOV.U32 R2, RZ, RZ, RZ ;  /* 0x000000ffff027224 */ /* 0x000fe400078e00ff */
[----:B------:R-:W-:Y:S01]  /*2d70*/  IMAD.MOV.U32 R17, RZ, RZ, RZ ;  /* 0x000000ffff117224 */ /* 0x000fe200078e00ff */
[----:B0-----:R-:W-:-:S13]  /*2d80*/  ISETP.GE.U32.AND P0, PT, R4, 0x10, PT ;  /* 0x000000100400780c */ /* 0x001fda0003f06070 */
[----:B------:R-:W-:Y:S05]  /*2d90*/  @!P0 BRA `(.L_x_165) ;  /* 0x0000000000dc8947 */ /* 0x000fea0003800000 */
[----:B------:R-:W0:Y:S01]  /*2da0*/  LDCU.64 UR4, c[0x0][0x3b0] ;  /* 0x00007600ff0477ac */ /* 0x000e220008000a00 */
[----:B------:R-:W-:Y:S01]  /*2db0*/  LOP3.LUT R2, R4, 0x7ffffff0, RZ, 0xc0, !PT ;  /* 0x7ffffff004027812 */ /* 0x000fe200078ec0ff */
[----:B------:R-:W-:Y:S01]  /*2dc0*/  IMAD.MOV.U32 R17, RZ, RZ, RZ ;  /* 0x000000ffff117224 */ /* 0x000fe200078e00ff */
[----:B------:R-:W-:-:S03]  /*2dd0*/  IADD3 R5, PT, PT, R1, 0x48, RZ ;  /* 0x0000004801057810 */ /* 0x000fc60007ffe0ff */
[----:B------:R-:W-:Y:S01]  /*2de0*/  IMAD.MOV R16, RZ, RZ, -R2 ;  /* 0x000000ffff107224 */ /* 0x000fe200078e0a02 */
[----:B0-----:R-:W-:-:S04]  /*2df0*/  UIADD3 UR4, UP0, UPT, UR4, 0x20, URZ ;  /* 0x0000002004047890 */ /* 0x001fc8000ff1e0ff */
[----:B------:R-:W-:Y:S02]  /*2e00*/  UIADD3.X UR5, UPT, UPT, URZ, UR5, URZ, UP0, !UPT ;  /* 0x00000005ff057290 */ /* 0x000fe400087fe4ff */
[----:B------:R-:W-:-:S04]  /*2e10*/  MOV R6, UR4 ;  /* 0x0000000400067c02 */ /* 0x000fc80008000f00 */
[----:B------:R-:W-:-:S07]  /*2e20*/  IMAD.U32 R7, RZ, RZ, UR5 ;  /* 0x00000005ff077e24 */ /* 0x000fce000f8e00ff */
.L_x_166:
        /* <DEDUP_REMOVED lines=9> */
[----:B------:R-:W5:Y:S04]  /*2ec0*/  LDG.E R19, desc[UR6][R6.64+-0x8] ;  /* 0xfffff80606137981 */ /* 0x000f68000c1e1900 */
[----:B------:R-:W5:Y:S04]  /*2ed0*/  LDL.64 R8, [R5+-0x8] ;  /* 0xfffff80005087983 */ /* 0x000f680000100a00 */
[----:B------:R-:W5:Y:S01]  /*2ee0*/  LDG.E R26, desc[UR6][R6.64+0x14] ;  /* 0x00001406061a7981 */ /* 0x000f62000c1e1900 */
[----:B--2---:R-:W-:-:S03]  /*2ef0*/  IMAD R10, R10, R18, R17 ;  /* 0x000000120a0a7224 */ /* 0x004fc600078e0211 */
[----:B------:R-:W2:Y:S01]  /*2f00*/  LDG.E R18, desc[UR6][R6.64+-0x4] ;  /* 0xfffffc0606127981 */ /* 0x000ea2000c1e1900 */
[----:B---3--:R-:W-:-:S03]  /*2f10*/  IMAD R25, R11, R25, R10 ;  /* 0x000000190b197224 */ /* 0x008fc600078e020a */
[----:B------:R-:W3:Y:S04]  /*2f20*/  LDG.E R17, desc[UR6][R6.64] ;  /* 0x0000000606117981 */ /* 0x000ee8000c1e1900 */
[----:B------:R-:W3:Y:S01]  /*2f30*/  LDL.64 R10, [R5] ;  /* 0x00000000050a7983 */ /* 0x000ee20000100a00 */
[----:B----4-:R-:W-:-:S03]  /*2f40*/  IMAD R14, R14, R23, R25 ;  /* 0x000000170e0e7224 */ /* 0x010fc600078e0219 */
[----:B------:R-:W4:Y:S01]  /*2f50*/  LDG.E R23, desc[UR6][R6.64+0x18] ;  /* 0x0000180606177981 */ /* 0x000f22000c1e1900 */
[----:B-----5:R-:W-:-:S03]  /*2f60*/  IMAD R14, R15, R24, R14 ;  /* 0x000000180f0e7224 */ /* 0x020fc600078e020e */
[----:B------:R-:W5:Y:S01]  /*2f70*/  LDG.E R24, desc[UR6][R6.64+0x4] ;  /* 0x0000040606187981 */ /* 0x000f62000c1e1900 */
[----:B------:R-:W-:-:S03]  /*2f80*/  IMAD R12, R12, R21, R14 ;  /* 0x000000150c0c7224 */ /* 0x000fc600078e020e */
[----:B------:R-:W4:Y:S01]  /*2f90*/  LDL.64 R14, [R5+0x8] ;  /* 0x00000800050e7983 */ /* 0x000f220000100a00 */
[----:B------:R-:W-:-:S03]  /*2fa0*/  IMAD R12, R13, R22, R12 ;  /* 0x000000160d0c7224 */ /* 0x000fc600078e020c */
[----:B------:R-:W4:Y:S04]  /*2fb0*/  LDG.E R21, desc[UR6][R6.64+0x8] ;  /* 0x0000080606157981 */ /* 0x000f28000c1e1900 */
[----:B------:R-:W4:Y:S01]  /*2fc0*/  LDG.E R22, desc[UR6][R6.64+0xc] ;  /* 0x00000c0606167981 */ /* 0x000f22000c1e1900 */
[----:B------:R-:W-:-:S03]  /*2fd0*/  IMAD R8, R8, R19, R12 ;  /* 0x0000001308087224 */ /* 0x000fc600078e020c */
[----:B------:R-:W4:Y:S04]  /*2fe0*/  LDL.64 R12, [R5+0x10] ;  /* 0x00001000050c7983 */ /* 0x000f280000100a00 */
[----:B------:R-:W4:Y:S01]  /*2ff0*/  LDG.E R19, desc[UR6][R6.64+0x10] ;  /* 0x0000100606137981 */ /* 0x000f22000c1e1900 */
[----:B--2---:R-:W-:-:S03]  /*3000*/  IMAD R18, R9, R18, R8 ;  /* 0x0000001209127224 */ /* 0x004fc600078e0208 */
[----:B------:R-:W2:Y:S01]  /*3010*/  LDL.64 R8, [R5+0x18] ;  /* 0x0000180005087983 */ /* 0x000ea20000100a00 */
[----:B---3--:R-:W-:-:S03]  /*3020*/  IMAD R17, R10, R17, R18 ;  /* 0x000000110a117224 */ /* 0x008fc600078e0212 */
[----:B------:R0:W3:Y:S01]  /*3030*/  LDG.E R10, desc[UR6][R6.64+0x1c] ;  /* 0x00001c06060a7981 */ /* 0x0000e2000c1e1900 */
[----:B------:R-:W-:Y:S02]  /*3040*/  VIADD R16, R16, 0x10 ;  /* 0x0000001010107836 */ /* 0x000fe40000000000 */
[----:B-----5:R-:W-:-:S03]  /*3050*/  IMAD R11, R11, R24, R17 ;  /* 0x000000180b0b7224 */ /* 0x020fc600078e0211 */
[----:B------:R-:W-:Y:S01]  /*3060*/  ISETP.NE.AND P0, PT, R16, RZ, PT ;  /* 0x000000ff1000720c */ /* 0x000fe20003f05270 */
[----:B----4-:R-:W-:-:S04]  /*3070*/  IMAD R11, R14, R21, R11 ;  /* 0x000000150e0b7224 */ /* 0x010fc800078e020b */
[----:B------:R-:W-:-:S04]  /*3080*/  IMAD R11, R15, R22, R11 ;  /* 0x000000160f0b7224 */ /* 0x000fc800078e020b */
[----:B------:R-:W-:-:S04]  /*3090*/  IMAD R11, R12, R19, R11 ;  /* 0x000000130c0b7224 */ /* 0x000fc800078e020b */
[----:B------:R-:W-:Y:S01]  /*30a0*/  IMAD R11, R13, R26, R11 ;  /* 0x0000001a0d0b7224 */ /* 0x000fe200078e020b */
[----:B0-----:R-:W-:Y:S01]  /*30b0*/  IADD3 R6, P1, PT, R6, 0x40, RZ ;  /* 0x0000004006067810 */ /* 0x001fe20007f3e0ff */
[----:B------:R-:W-:-:S03]  /*30c0*/  VIADD R5, R5, 0x40 ;  /* 0x0000004005057836 */ /* 0x000fc60000000000 */
[----:B------:R-:W-:Y:S01]  /*30d0*/  IADD3.X R7, PT, PT, RZ, R7, RZ, P1, !PT ;  /* 0x00000007ff077210 */ /* 0x000fe20000ffe4ff */
[----:B--2---:R-:W-:-:S04]  /*30e0*/  IMAD R8, R8, R23, R11 ;  /* 0x0000001708087224 */ /* 0x004fc800078e020b */
[----:B---3--:R-:W-:Y:S01]  /*30f0*/  IMAD R17, R9, R10, R8 ;  /* 0x0000000a09117224 */ /* 0x008fe200078e0208 */
[----:B------:R-:W-:Y:S06]  /*3100*/  @P0 BRA `(.L_x_166) ;  /* 0xfffffffc00480947 */ /* 0x000fec000383ffff */
.L_x_165:
[----:B------:R-:W-:Y:S05]  /*3110*/  @!P2 BRA `(.L_x_167) ;  /* 0x0000000000f8a947 */ /* 0x000fea0003800000 */
[----:B------:R-:W-:Y:S02]  /*3120*/  ISETP.GE.U32.AND P0, PT, R20, 0x8, PT ;  /* 0x000000081400780c */ /* 0x000fe40003f06070 */
[----:B------:R-:W-:-:S11]  /*3130*/  ISETP.NE.AND P1, PT, R3, RZ, PT ;  /* 0x000000ff0300720c */ /* 0x000fd60003f25270 */
[----:B------:R-:W-:Y:S05]  /*3140*/  @!P0 BRA `(.L_x_168) ;  /* 0x0000000000608947 */ /* 0x000fea0003800000 */
[----:B------:R-:W0:Y:S01]  /*3150*/  LDC.64 R14, c[0x0][0x3b0] ;  /* 0x0000ec00ff0e7b82 */ /* 0x000e220000000a00 */
[----:B------:R-:W-:-:S05]  /*3160*/  IMAD R24, R2, 0x4, R1 ;  /* 0x0000000402187824 */ /* 0x000fca00078e0201 */
        /* <DEDUP_REMOVED lines=13> */
[----:B------:R-:W-:Y:S01]  /*3240*/  IADD3 R2, PT, PT, R2, 0x8, RZ ;  /* 0x0000000802027810 */ /* 0x000fe20007ffe0ff */
        /* <DEDUP_REMOVED lines=8> */
.L_x_168:
[----:B------:R-:W-:Y:S05]  /*32d0*/  @!P1 BRA `(.L_x_167) ;  /* 0x0000000000889947 */ /* 0x000fea0003800000 */
[----:B------:R-:W-:Y:S02]  /*32e0*/  ISETP.GE.U32.AND P0, PT, R3, 0x4, PT ;  /* 0x000000040300780c */ /* 0x000fe40003f06070 */
[----:B------:R-:W-:-:S04]  /*32f0*/  LOP3.LUT R5, R4, 0x3, RZ, 0xc0, !PT ;  /* 0x0000000304057812 */ /* 0x000fc800078ec0ff */
[----:B------:R-:W-:-:S07]  /*3300*/  ISETP.NE.AND P1, PT, R5, RZ, PT ;  /* 0x000000ff0500720c */ /* 0x000fce0003f25270 */
[----:B------:R-:W-:Y:S06]  /*3310*/  @!P0 BRA `(.L_x_169) ;  /* 0x0000000000388947 */ /* 0x000fec0003800000 */
[----:B------:R-:W0:Y:S01]  /*3320*/  LDC.64 R6, c[0x0][0x3b0] ;  /* 0x0000ec00ff067b82 */ /* 0x000e220000000a00 */
[----:B------:R-:W-:-:S05]  /*3330*/  IMAD R3, R2, 0x4, R1 ;  /* 0x0000000402037824 */ /* 0x000fca00078e0201 */
        /* <DEDUP_REMOVED lines=12> */
.L_x_169:
[----:B------:R-:W-:Y:S05]  /*3400*/  @!P1 BRA `(.L_x_167) ;  /* 0x00000000003c9947 */ /* 0x000fea0003800000 */
[----:B------:R-:W0:Y:S01]  /*3410*/  LDC.64 R6, c[0x0][0x3b0] ;  /* 0x0000ec00ff067b82 */ /* 0x000e220000000a00 */
[C---:B------:R-:W-:Y:S01]  /*3420*/  IMAD R8, R2.reuse, 0x4, R0 ;  /* 0x0000000402087824 */ /* 0x040fe200078e0200 */
[----:B------:R-:W-:Y:S01]  /*3430*/  IADD3 R5, PT, PT, -R5, RZ, RZ ;  /* 0x000000ff05057210 */ /* 0x000fe20007ffe1ff */
[----:B0-----:R-:W-:-:S07]  /*3440*/  IMAD.WIDE.U32 R6, R2, 0x4, R6 ;  /* 0x0000000402067825 */ /* 0x001fce00078e0006 */
.L_x_170:
[----:B------:R-:W-:Y:S01]  /*3450*/  IMAD.MOV.U32 R2, RZ, RZ, R6 ;  /* 0x000000ffff027224 */ /* 0x000fe200078e0006 */
[----:B------:R0:W2:Y:S01]  /*3460*/  LDL R0, [R8] ;  /* 0x0000000008007983 */ /* 0x0000a20000100800 */
[----:B------:R-:W-:-:S05]  /*3470*/  IMAD.MOV.U32 R3, RZ, RZ, R7 ;  /* 0x000000ffff037224 */ /* 0x000fca00078e0007 */
[----:B------:R-:W2:Y:S01]  /*3480*/  LDG.E R2, desc[UR6][R2.64] ;  /* 0x0000000602027981 */ /* 0x000ea2000c1e1900 */
[----:B------:R-:W-:Y:S01]  /*3490*/  IADD3 R5, PT, PT, R5, 0x1, RZ ;  /* 0x0000000105057810 */ /* 0x000fe20007ffe0ff */
[----:B0-----:R-:W-:Y:S01]  /*34a0*/  VIADD R8, R8, 0x4 ;  /* 0x0000000408087836 */ /* 0x001fe20000000000 */
[----:B------:R-:W-:Y:S02]  /*34b0*/  IADD3 R6, P1, PT, R6, 0x4, RZ ;  /* 0x0000000406067810 */ /* 0x000fe40007f3e0ff */
[----:B------:R-:W-:-:S03]  /*34c0*/  ISETP.NE.AND P0, PT, R5, RZ, PT ;  /* 0x000000ff0500720c */ /* 0x000fc60003f05270 */
[----:B------:R-:W-:Y:S02]  /*34d0*/  IMAD.X R7, RZ, RZ, R7, P1 ;  /* 0x000000ffff077224 */ /* 0x000fe400008e0607 */
[----:B--2---:R-:W-:-:S08]  /*34e0*/  IMAD R17, R0, R2, R17 ;  /* 0x0000000200117224 */ /* 0x004fd000078e0211 */
[----:B------:R-:W-:Y:S05]  /*34f0*/  @P0 BRA `(.L_x_170) ;  /* 0xfffffffc00d40947 */ /* 0x000fea000383ffff */
.L_x_167:
[----:B------:R-:W-:Y:S02]  /*3500*/  SHF.R.S32.HI R3, RZ, 0x1f, R17 ;  /* 0x0000001fff037819 */ /* 0x000fe40000011411 */
[----:B------:R-:W-:-:S07]  /*3510*/  MOV R2, R17 ;  /* 0x0000001100027202 */ /* 0x000fce0000000f00 */
.L_x_151:
[----:B------:R-:W-:Y:S02]  /*3520*/  ISETP.GE.AND P0, PT, R4, 0x1, PT ;  /* 0x000000010400780c */ /* 0x000fe40003f06270 */
[----:B------:R-:W-:-:S11]  /*3530*/  CS2R R6, SRZ ;  /* 0x0000000000067805 */ /* 0x000fd6000001ff00 */
[----:B------:R-:W-:Y:S05]  /*3540*/  @!P0 BRA `(.L_x_171) ;  /* 0x0000000800048947 */ /* 0x000fea0003800000 */
[C---:B------:R-:W-:Y:S01]  /*3550*/  VIADD R0, R4.reuse, 0xffffffff ;  /* 0xffffffff04007836 */ /* 0x040fe20000000000 */
[----:B------:R-:W-:Y:S01]  /*3560*/  LOP3.LUT R20, R4, 0xf, RZ, 0xc0, !PT ;  /* 0x0000000f04147812 */ /* 0x000fe200078ec0ff */
[----:B------:R-:W-:-:S03]  /*3570*/  HFMA2 R17, -RZ, RZ, 0, 0 ;  /* 0x00000000ff117431 */ /* 0x000fc600000001ff */
[----:B------:R-:W-:Y:S01]  /*3580*/  ISETP.GE.U32.AND P0, PT, R0, 0xf, PT ;  /* 0x0000000f0000780c */ /* 0x000fe20003f06070 */
[----:B------:R-:W-:Y:S01]  /*3590*/  IMAD.MOV.U32 R0, RZ, RZ, RZ ;  /* 0x000000ffff007224 */ /* 0x000fe200078e00ff */
[----:B------:R-:W-:-:S11]  /*35a0*/  ISETP.NE.AND P2, PT, R20, RZ, PT ;  /* 0x000000ff1400720c */ /* 0x000fd60003f45270 */
[----:B------:R-:W-:Y:S05]  /*35b0*/  @!P0 BRA `(.L_x_172) ;  /* 0x0000000000dc8947 */ /* 0x000fea0003800000 */
[----:B------:R-:W0:Y:S01]  /*35c0*/  LDCU.64 UR4, c[0x0][0x390] ;  /* 0x00007200ff0477ac */ /* 0x000e220008000a00 */
[----:B------:R-:W-:Y:S01]  /*35d0*/  LOP3.LUT R0, R4, 0x7ffffff0, RZ, 0xc0, !PT ;  /* 0x7ffffff004007812 */ /* 0x000fe200078ec0ff */
[----:B------:R-:W-:Y:S02]  /*35e0*/  VIADD R5, R1, 0x20 ;  /* 0x0000002001057836 */ /* 0x000fe40000000000 */
[----:B------:R-:W-:Y:S01]  /*35f0*/  IMAD.MOV.U32 R17, RZ, RZ, RZ ;  /* 0x000000ffff117224 */ /* 0x000fe200078e00ff */
[----:B------:R-:W-:Y:S01]  /*3600*/  IADD3 R16, PT, PT, -R0, RZ, RZ ;  /* 0x000000ff00107210 */ /* 0x000fe20007ffe1ff */
[----:B0-----:R-:W-:-:S04]  /*3610*/  UIADD3 UR4, UP0, UPT, UR4, 0x20, URZ ;  /* 0x0000002004047890 */ /* 0x001fc8000ff1e0ff */
[----:B------:R-:W-:Y:S02]  /*3620*/  UIADD3.X UR5, UPT, UPT, URZ, UR5, URZ, UP0, !UPT ;  /* 0x00000005ff057290 */ /* 0x000fe400087fe4ff */
[----:B------:R-:W-:-:S04]  /*3630*/  IMAD.U32 R6, RZ, RZ, UR4 ;  /* 0x00000004ff067e24 */ /* 0x000fc8000f8e00ff */
[----:B------:R-:W-:-:S07]  /*3640*/  IMAD.U32 R7, RZ, RZ, UR5 ;  /* 0x00000005ff077e24 */ /* 0x000fce000f8e00ff */
.L_x_173:
        /* <DEDUP_REMOVED lines=33> */
[----:B------:R-:W-:Y:S01]  /*3860*/  IADD3 R16, PT, PT, R16, 0x10, RZ ;  /* 0x0000001010107810 */ /* 0x000fe20007ffe0ff */
[----:B-----5:R-:W-:-:S03]  /*3870*/  IMAD R11, R11, R24, R17 ;  /* 0x000000180b0b7224 */ /* 0x020fc600078e0211 */
[----:B------:R-:W-:Y:S01]  /*3880*/  ISETP.NE.AND P0, PT, R16, RZ, PT ;  /* 0x000000ff1000720c */ /* 0x000fe20003f05270 */
[----:B----4-:R-:W-:-:S04]  /*3890*/  IMAD R11, R14, R21, R11 ;  /* 0x000000150e0b7224 */ /* 0x010fc800078e020b */
[----:B------:R-:W-:Y:S01]  /*38a0*/  IMAD R11, R15, R22, R11 ;  /* 0x000000160f0b7224 */ /* 0x000fe200078e020b */
[----:B0-----:R-:W-:-:S03]  /*38b0*/  IADD3 R6, P1, PT, R6, 0x40, RZ ;  /* 0x0000004006067810 */ /* 0x001fc60007f3e0ff */
[----:B------:R-:W-:-:S04]  /*38c0*/  IMAD R11, R12, R19, R11 ;  /* 0x000000130c0b7224 */ /* 0x000fc800078e020b */
[----:B------:R-:W-:Y:S02]  /*38d0*/  IMAD R11, R13, R26, R11 ;  /* 0x0000001a0d0b7224 */ /* 0x000fe400078e020b */
[----:B------:R-:W-:Y:S02]  /*38e0*/  IMAD.X R7, RZ, RZ, R7, P1 ;  /* 0x000000ffff077224 */ /* 0x000fe400008e0607 */
[----:B------:R-:W-:Y:S02]  /*38f0*/  VIADD R5, R5, 0x40 ;  /* 0x0000004005057836 */ /* 0x000fe40000000000 */
[----:B--2---:R-:W-:-:S04]  /*3900*/  IMAD R8, R8, R23, R11 ;  /* 0x0000001708087224 */ /* 0x004fc800078e020b */
[----:B---3--:R-:W-:Y:S01]  /*3910*/  IMAD R17, R9, R10, R8 ;  /* 0x0000000a09117224 */ /* 0x008fe200078e0208 */
[----:B------:R-:W-:Y:S06]  /*3920*/  @P0 BRA `(.L_x_173) ;  /* 0xfffffffc00480947 */ /* 0x000fec000383ffff */
.L_x_172:
[----:B------:R-:W-:Y:S05]  /*3930*/  @!P2 BRA `(.L_x_174) ;  /* 0x000000040000a947 */ /* 0x000fea0003800000 */
[----:B------:R-:W-:Y:S02]  /*3940*/  ISETP.GE.U32.AND P0, PT, R20, 0x8, PT ;  /* 0x000000081400780c */ /* 0x000fe40003f06070 */
[----:B------:R-:W-:-:S04]  /*3950*/  LOP3.LUT R23, R4, 0x7, RZ, 0xc0, !PT ;  /* 0x0000000704177812 */ /* 0x000fc800078ec0ff */
[----:B------:R-:W-:-:S07]  /*3960*/  ISETP.NE.AND P1, PT, R23, RZ, PT ;  /* 0x000000ff1700720c */ /* 0x000fce0003f25270 */
[----:B------:R-:W-:Y:S06]  /*3970*/  @!P0 BRA `(.L_x_175) ;  /* 0x0000000000608947 */ /* 0x000fec0003800000 */
[----:B------:R-:W0:Y:S01]  /*3980*/  LDC.64 R12, c[0x0][0x390] ;  /* 0x0000e400ff0c7b82 */ /* 0x000e220000000a00 */
        /* <DEDUP_REMOVED lines=23> */
.L_x_175:
[----:B------:R-:W-:Y:S05]  /*3b00*/  @!P1 BRA `(.L_x_174) ;  /* 0x00000000008c9947 */ /* 0x000fea0003800000 */
[----:B------:R-:W-:Y:S02]  /*3b10*/  ISETP.GE.U32.AND P0, PT, R23, 0x4, PT ;  /* 0x000000041700780c */ /* 0x000fe40003f06070 */
[----:B------:R-:W-:-:S04]  /*3b20*/  LOP3.LUT R4, R4, 0x3, RZ, 0xc0, !PT ;  /* 0x0000000304047812 */ /* 0x000fc800078ec0ff */
[----:B------:R-:W-:-:S07]  /*3b30*/  ISETP.NE.AND P1, PT, R4, RZ, PT ;  /* 0x000000ff0400720c */ /* 0x000fce0003f25270 */
[----:B------:R-:W-:Y:S06]  /*3b40*/  @!P0 BRA `(.L_x_176) ;  /* 0x0000000000388947 */ /* 0x000fec0003800000 */
[----:B------:R-:W0:Y:S01]  /*3b50*/  LDC.64 R6, c[0x0][0x390] ;  /* 0x0000e400ff067b82 */ /* 0x000e220000000a00 */
[----:B------:R-:W-:-:S05]  /*3b60*/  IMAD R5, R0, 0x4, R1 ;  /* 0x0000000400057824 */ /* 0x000fca00078e0201 */
[----:B------:R-:W2:Y:S01]  /*3b70*/  LDL.64 R10, [R5] ;  /* 0x00000000050a7983 */ /* 0x000ea20000100a00 */
[----:B0-----:R-:W-:-:S03]  /*3b80*/  IMAD.WIDE.U32 R8, R0, 0x4, R6 ;  /* 0x0000000400087825 */ /* 0x001fc600078e0006 */
[----:B------:R-:W3:Y:S04]  /*3b90*/  LDL.64 R6, [R5+0x8] ;  /* 0x0000080005067983 */ /* 0x000ee80000100a00 */
[----:B------:R-:W2:Y:S04]  /*3ba0*/  LDG.E R12, desc[UR6][R8.64] ;  /* 0x00000006080c7981 */ /* 0x000ea8000c1e1900 */
[----:B------:R-:W4:Y:S04]  /*3bb0*/  LDG.E R13, desc[UR6][R8.64+0x4] ;  /* 0x00000406080d7981 */ /* 0x000f28000c1e1900 */
[----:B------:R-:W3:Y:S04]  /*3bc0*/  LDG.E R14, desc[UR6][R8.64+0x8] ;  /* 0x00000806080e7981 */ /* 0x000ee8000c1e1900 */
[----:B------:R-:W5:Y:S01]  /*3bd0*/  LDG.E R15, desc[UR6][R8.64+0xc] ;  /* 0x00000c06080f7981 */ /* 0x000f62000c1e1900 */
[----:B------:R-:W-:Y:S01]  /*3be0*/  IADD3 R0, PT, PT, R0, 0x4, RZ ;  /* 0x0000000400007810 */ /* 0x000fe20007ffe0ff */
[----:B--2---:R-:W-:-:S04]  /*3bf0*/  IMAD R10, R10, R12, R17 ;  /* 0x0000000c0a0a7224 */ /* 0x004fc800078e0211 */
[----:B----4-:R-:W-:-:S04]  /*3c00*/  IMAD R11, R13, R11, R10 ;  /* 0x0000000b0d0b7224 */ /* 0x010fc800078e020a */
[----:B---3--:R-:W-:-:S04]  /*3c10*/  IMAD R6, R6, R14, R11 ;  /* 0x0000000e06067224 */ /* 0x008fc800078e020b */
[----:B-----5:R-:W-:-:S07]  /*3c20*/  IMAD R17, R15, R7, R6 ;  /* 0x000000070f117224 */ /* 0x020fce00078e0206 */
.L_x_176:
[----:B------:R-:W-:Y:S05]  /*3c30*/  @!P1 BRA `(.L_x_174) ;  /* 0x0000000000409947 */ /* 0x000fea0003800000 */
[----:B------:R-:W0:Y:S01]  /*3c40*/  LDC.64 R6, c[0x0][0x390] ;  /* 0x0000e400ff067b82 */ /* 0x000e220000000a00 */
[C---:B------:R-:W-:Y:S02]  /*3c50*/  IMAD R8, R0.reuse, 0x4, R1 ;  /* 0x0000000400087824 */ /* 0x040fe400078e0201 */
[----:B0-----:R-:W-:-:S04]  /*3c60*/  IMAD.WIDE.U32 R6, R0, 0x4, R6 ;  /* 0x0000000400067825 */ /* 0x001fc800078e0006 */
[----:B------:R-:W-:Y:S02]  /*3c70*/  IMAD.MOV.U32 R9, RZ, RZ, R6 ;  /* 0x000000ffff097224 */ /* 0x000fe400078e0006 */
[----:B------:R-:W-:-:S07]  /*3c80*/  IMAD.MOV R0, RZ, RZ, -R4 ;  /* 0x000000ffff007224 */ /* 0x000fce00078e0a04 */
.L_x_177:
[----:B------:R-:W-:Y:S01]  /*3c90*/  MOV R4, R9 ;  /* 0x0000000900047202 */ /* 0x000fe20000000f00 */
[----:B------:R-:W-:Y:S01]  /*3ca0*/  IMAD.MOV.U32 R5, RZ, RZ, R7 ;  /* 0x000000ffff057224 */ /* 0x000fe200078e0007 */
[----:B------:R0:W2:Y:S04]  /*3cb0*/  LDL R6, [R8] ;  /* 0x0000000008067983 */ /* 0x0000a80000100800 */
[----:B------:R-:W2:Y:S01]  /*3cc0*/  LDG.E R4, desc[UR6][R4.64] ;  /* 0x0000000604047981 */ /* 0x000ea2000c1e1900 */
[----:B------:R-:W-:Y:S01]  /*3cd0*/  VIADD R0, R0, 0x1 ;  /* 0x0000000100007836 */ /* 0x000fe20000000000 */
[----:B------:R-:W-:Y:S02]  /*3ce0*/  IADD3 R9, P1, PT, R9, 0x4, RZ ;  /* 0x0000000409097810 */ /* 0x000fe40007f3e0ff */
[----:B0-----:R-:W-:-:S02]  /*3cf0*/  IADD3 R8, PT, PT, R8, 0x4, RZ ;  /* 0x0000000408087810 */ /* 0x001fc40007ffe0ff */
[----:B------:R-:W-:Y:S01]  /*3d00*/  ISETP.NE.AND P0, PT, R0, RZ, PT ;  /* 0x000000ff0000720c */ /* 0x000fe20003f05270 */
[----:B------:R-:W-:Y:S02]  /*3d10*/  IMAD.X R7, RZ, RZ, R7, P1 ;  /* 0x000000ffff077224 */ /* 0x000fe400008e0607 */
[----:B--2---:R-:W-:-:S10]  /*3d20*/  IMAD R17, R6, R4, R17 ;  /* 0x0000000406117224 */ /* 0x004fd400078e0211 */
[----:B------:R-:W-:Y:S05]  /*3d30*/  @P0 BRA `(.L_x_177) ;  /* 0xfffffffc00d40947 */ /* 0x000fea000383ffff */
.L_x_174:
[--C-:B------:R-:W-:Y:S01]  /*3d40*/  SHF.R.S32.HI R7, RZ, 0x1f, R17.reuse ;  /* 0x0000001fff077819 */ /* 0x100fe20000011411 */
[----:B------:R-:W-:-:S07]  /*3d50*/  IMAD.MOV.U32 R6, RZ, RZ, R17 ;  /* 0x000000ffff067224 */ /* 0x000fce00078e0011 */
.L_x_171:
[----:B------:R-:W0:Y:S01]  /*3d60*/  LDCU.64 UR4, c[0x0][0x3a0] ;  /* 0x00007400ff0477ac */ /* 0x000e220008000a00 */
[----:B------:R-:W1:Y:S01]  /*3d70*/  LDC R0, c[0x0][0x3bc] ;  /* 0x0000ef00ff007b82 */ /* 0x000e620000000800 */
[----:B0-----:R-:W-:-:S04]  /*3d80*/  LEA R4, P0, R2, UR4, 0x2 ;  /* 0x0000000402047c11 */ /* 0x001fc8000f8010ff */
[----:B------:R-:W-:-:S05]  /*3d90*/  LEA.HI.X R5, R2, UR5, R3, 0x2, P0 ;  /* 0x0000000502057c11 */ /* 0x000fca00080f1403 */
[----:B------:R0:W5:Y:S01]  /*3da0*/  LDG.E R2, desc[UR6][R4.64] ;  /* 0x0000000604027981 */ /* 0x000162000c1e1900 */
[----:B-1----:R-:W-:Y:S01]  /*3db0*/  ISETP.GT.AND P0, PT, R0, 0x9, PT ;  /* 0x000000090000780c */ /* 0x002fe20003f04270 */
[----:B------:R-:W-:-:S12]  /*3dc0*/  BSSY.RECONVERGENT B0, `(.L_x_178) ;  /* 0x000014e000007945 */ /* 0x000fd80003800200 */
[----:B0-----:R-:W-:Y:S05]  /*3dd0*/  @P0 BRA `(.L_x_179) ;  /* 0x0000000400ec0947 */ /* 0x001fea0003800000 */
        /* <DEDUP_REMOVED lines=8> */
[----:B-----5:R-:W-:Y:S01]  /*3e60*/  FMUL R2, RZ, R2 ;  /* 0x00000002ff027220 */ /* 0x020fe20000400000 */
[----:B------:R-:W-:Y:S06]  /*3e70*/  BRA `(.L_x_184) ;  /* 0x0000001400087947 */ /* 0x000fec0003800000 */
.L_x_182:
[----:B-----5:R-:W-:Y:S01]  /*3e80*/  FADD R2, RZ, R2 ;  /* 0x00000002ff027221 */ /* 0x020fe20000000000 */
[----:B------:R-:W-:Y:S06]  /*3e90*/  BRA `(.L_x_184) ;  /* 0x0000001400007947 */ /* 0x000fec0003800000 */
.L_x_181:
[----:B------:R-:W-:-:S04]  /*3ea0*/  MOV R3, 0xfffffffd ;  /* 0xfffffffd00037802 */ /* 0x000fc80000000f00 */
[----:B------:R-:W-:-:S05]  /*3eb0*/  VIADDMNMX.U32 R0, R0, R3, 0x2, PT ;  /* 0x0000000200007446 */ /* 0x000fca0003800003 */
[----:B------:R-:W-:-:S04]  /*3ec0*/  IMAD.SHL.U32 R0, R0, 0x4, RZ ;  /* 0x0000000400007824 */ /* 0x000fc800078e00ff */
[----:B------:R-:W0:Y:S02]  /*3ed0*/  LDC R4, c[0x2][R0] ;  /* 0x0080000000047b82 */ /* 0x000e240000000800 */
[----:B0-----:R-:W-:-:S04]  /*3ee0*/  SHF.R.S32.HI R5, RZ, 0x1f, R4 ;  /* 0x0000001fff057819 */ /* 0x001fc80000011404 */
.L_x_265:
[----:B------:R-:W-:Y:S05]  /*3ef0*/  BRX R4 -0x3f00                                                      (*"BRANCH_TARGETS .L_x_184,.L_x_267,.L_x_183"*) ;  /* 0xffffffc004407949 */ /* 0x000fea000383ffff */
.L_x_267:
[----:B-----5:R-:W-:Y:S01]  /*3f00*/  FADD R2, -R2, -RZ ;  /* 0x800000ff02027221 */ /* 0x020fe20000000100 */
[----:B------:R-:W-:Y:S06]  /*3f10*/  BRA `(.L_x_184) ;  /* 0x0000001000e07947 */ /* 0x000fec0003800000 */
.L_x_180:
[----:B------:R-:W-:-:S13]  /*3f20*/  ISETP.GT.AND P0, PT, R0, 0x6, PT ;  /* 0x000000060000780c */ /* 0x000fda0003f04270 */
[----:B------:R-:W-:Y:S05]  /*3f30*/  @P0 BRA `(.L_x_185) ;  /* 0x0000000000280947 */ /* 0x000fea0003800000 */
[----:B------:R-:W-:-:S05]  /*3f40*/  VIADD R0, R0, 0xfffffffb ;  /* 0xfffffffb00007836 */ /* 0x000fca0000000000 */
[----:B------:R-:W-:-:S04]  /*3f50*/  VIMNMX.U32 R0, PT, PT, R0, 0x2, PT ;  /* 0x0000000200007848 */ /* 0x000fc80003fe0000 */
[----:B------:R-:W-:-:S04]  /*3f60*/  SHF.L.U32 R0, R0, 0x2, RZ ;  /* 0x0000000200007819 */ /* 0x000fc800000006ff */
[----:B------:R-:W0:Y:S02]  /*3f70*/  LDC R4, c[0x2][R0+0xc] ;  /* 0x0080030000047b82 */ /* 0x000e240000000800 */
[----:B0-----:R-:W-:-:S04]  /*3f80*/  SHF.R.S32.HI R5, RZ, 0x1f, R4 ;  /* 0x0000001fff057819 */ /* 0x001fc80000011404 */
.L_x_269:
[----:B------:R-:W-:Y:S05]  /*3f90*/  BRX R4 -0x3fa0                                                      (*"BRANCH_TARGETS .L_x_270,.L_x_271,.L_x_183"*) ;  /* 0xffffffc004187949 */ /* 0x000fea000383ffff */
.L_x_271:
[----:B-----5:R-:W-:Y:S01]  /*3fa0*/  FSET.BF.EQ.AND R2, R2, RZ, PT ;  /* 0x000000ff0202720a */ /* 0x020fe20003802000 */
[----:B------:R-:W-:Y:S06]  /*3fb0*/  BRA `(.L_x_184) ;  /* 0x0000001000b87947 */ /* 0x000fec0003800000 */
.L_x_270:
[----:B-----5:R-:W-:Y:S01]  /*3fc0*/  FSET.BF.LT.AND R2, R2, RZ, PT ;  /* 0x000000ff0202720a */ /* 0x020fe20003801000 */
[----:B------:R-:W-:Y:S06]  /*3fd0*/  BRA `(.L_x_184) ;  /* 0x0000001000b07947 */ /* 0x000fec0003800000 */
.L_x_185:
[----:B------:R-:W-:-:S05]  /*3fe0*/  IMAD.MOV.U32 R3, RZ, RZ, -0x7 ;  /* 0xfffffff9ff037424 */ /* 0x000fca00078e00ff */
[----:B------:R-:W-:-:S05]  /*3ff0*/  VIADDMNMX.U32 R0, R0, R3, 0x3, PT ;  /* 0x0000000300007446 */ /* 0x000fca0003800003 */
[----:B------:R-:W-:-:S04]  /*4000*/  IMAD.SHL.U32 R0, R0, 0x4, RZ ;  /* 0x0000000400007824 */ /* 0x000fc800078e00ff */
[----:B------:R-:W0:Y:S02]  /*4010*/  LDC R4, c[0x2][R0+0x18] ;  /* 0x0080060000047b82 */ /* 0x000e240000000800 */
[----:B0-----:R-:W-:-:S04]  /*4020*/  SHF.R.S32.HI R5, RZ, 0x1f, R4 ;  /* 0x0000001fff057819 */ /* 0x001fc80000011404 */
.L_x_273:
[----:B------:R-:W-:Y:S05]  /*4030*/  BRX R4 -0x4040                                                      (*"BRANCH_TARGETS .L_x_274,.L_x_275,.L_x_276,.L_x_183"*) ;  /* 0xffffffbc04f07949 */ /* 0x000fea000383ffff */
.L_x_276:
[----:B-----5:R-:W-:Y:S01]  /*4040*/  HFMA2 R2, -RZ, RZ, 0, 0 ;  /* 0x00000000ff027431 */ /* 0x020fe200000001ff */
[----:B------:R-:W-:Y:S06]  /*4050*/  BRA `(.L_x_184) ;  /* 0x0000001000907947 */ /* 0x000fec0003800000 */
.L_x_274:
[----:B-----5:R-:W-:Y:S01]  /*4060*/  FSETP.GE.AND P0, PT, R2, RZ, PT ;  /* 0x000000ff0200720b */ /* 0x020fe20003f06000 */
[----:B------:R-:W-:-:S12]  /*4070*/  BSSY.RECONVERGENT B1, `(.L_x_186) ;  /* 0x0000044000017945 */ /* 0x000fd80003800200 */
[----:B------:R-:W-:Y:S05]  /*4080*/  @!P0 BRA `(.L_x_187) ;  /* 0x00000000007c8947 */ /* 0x000fea0003800000 */
[----:B------:R-:W-:Y:S01]  /*4090*/  IMAD.MOV.U32 R3, RZ, RZ, 0x3bbb989d ;  /* 0x3bbb989dff037424 */ /* 0x000fe200078e00ff */
[----:B------:R-:W-:Y:S01]  /*40a0*/  BSSY.RECONVERGENT B2, `(.L_x_188) ;  /* 0x000001b000027945 */ /* 0x000fe20003800200 */
[----:B------:R-:W-:Y:S02]  /*40b0*/  IMAD.MOV.U32 R5, RZ, RZ, 0x437c0000 ;  /* 0x437c0000ff057424 */ /* 0x000fe400078e00ff */
        /* <DEDUP_REMOVED lines=19> */
[----:B------:R-:W-:-:S05]  /*41f0*/  LOP3.LUT R0, R11, 0x7fffffff, RZ, 0xc0, !PT ;  /* 0x7fffffff0b007812 */ /* 0x000fca00078ec0ff */
[----:B------:R-:W-:Y:S01]  /*4200*/  VIADD R8, R0, 0xfff00000 ;  /* 0xfff0000000087836 */ /* 0x000fe20000000000 */
[----:B------:R-:W-:-:S07]  /*4210*/  MOV R0, 0x4230 ;  /* 0x0000423000007802 */ /* 0x000fce0000000f00 */
[----:B------:R-:W-:Y:S05]  /*4220*/  CALL.REL.NOINC `($__internal_6_$__cuda_sm20_dblrcp_rn_slowpath_v3) ;  /* 0x0000001000347944 */ /* 0x000fea0003c00000 */
[----:B------:R-:W-:Y:S01]  /*4230*/  MOV R2, R4 ;  /* 0x0000000400027202 */ /* 0x000fe20000000f00 */
[----:B------:R-:W-:-:S07]  /*4240*/  IMAD.MOV.U32 R3, RZ, RZ, R5 ;  /* 0x000000ffff037224 */ /* 0x000fce00078e0005 */
.L_x_189:
[----:B------:R-:W-:Y:S05]  /*4250*/  BSYNC.RECONVERGENT B2 ;  /* 0x0000000000027941 */ /* 0x000fea0003800200 */
.L_x_188:
[----:B------:R0:W1:Y:S01]  /*4260*/  F2F.F32.F64 R2, R2 ;  /* 0x0000000200027310 */ /* 0x0000620000301000 */
[----:B------:R-:W-:Y:S05]  /*4270*/  BRA `(.L_x_190) ;  /* 0x00000000008c7947 */ /* 0x000fea0003800000 */
.L_x_187:
        /* <DEDUP_REMOVED lines=9> */
[----:B------:R-:W-:-:S03]  /*4310*/  IMAD.MOV.U32 R2, RZ, RZ, 0x1 ;  /* 0x00000001ff027424 */ /* 0x000fc600078e00ff */
        /* <DEDUP_REMOVED lines=17> */
[----:B------:R-:W-:Y:S01]  /*4430*/  MOV R8, R12 ;  /* 0x0000000c00087202 */ /* 0x000fe20000000f00 */
[----:B------:R-:W-:Y:S01]  /*4440*/  IMAD.MOV.U32 R9, RZ, RZ, R13 ;  /* 0x000000ffff097224 */ /* 0x000fe200078e000d */
[----:B------:R-:W-:-:S07]  /*4450*/  MOV R0, 0x4470 ;  /* 0x0000447000007802 */ /* 0x000fce0000000f00 */
[----:B------:R-:W-:Y:S05]  /*4460*/  CALL.REL.NOINC `($__internal_7_$__cuda_sm20_div_rn_f64_full) ;  /* 0x00000010004c7944 */ /* 0x000fea0003c00000 */
[----:B------:R-:W-:Y:S01]  /*4470*/  IMAD.MOV.U32 R2, RZ, RZ, R12 ;  /* 0x000000ffff027224 */ /* 0x000fe200078e000c */
[----:B------:R-:W-:-:S07]  /*4480*/  MOV R3, R13 ;  /* 0x0000000d00037202 */ /* 0x000fce0000000f00 */
.L_x_192:
[----:B------:R-:W-:Y:S05]  /*4490*/  BSYNC.RECONVERGENT B2 ;  /* 0x0000000000027941 */ /* 0x000fea0003800200 */
.L_x_191:
[----:B------:R2:W3:Y:S02]  /*44a0*/  F2F.F32.F64 R2, R2 ;  /* 0x0000000200027310 */ /* 0x0004e40000301000 */
.L_x_190:
[----:B------:R-:W-:Y:S05]  /*44b0*/  BSYNC.RECONVERGENT B1 ;  /* 0x0000000000017941 */ /* 0x000fea0003800200 */
.L_x_186:
[----:B------:R-:W-:Y:S05]  /*44c0*/  BRA `(.L_x_184) ;  /* 0x0000000c00747947 */ /* 0x000fea0003800000 */
.L_x_275:
[----:B-----5:R-:W0:Y:S01]  /*44d0*/  F2F.F64.F32 R2, R2 ;  /* 0x0000000200027310 */ /* 0x020e220000201800 */
[----:B------:R-:W-:Y:S01]  /*44e0*/  IMAD.MOV.U32 R0, RZ, RZ, RZ ;  /* 0x000000ffff007224 */ /* 0x000fe200078e00ff */
[----:B------:R-:W-:Y:S01]  /*44f0*/  MOV R4, RZ ;  /* 0x000000ff00047202 */ /* 0x000fe20000000f00 */
[----:B0-----:R-:W-:Y:S01]  /*4500*/  DSETP.MAX.AND P0, P1, RZ, R2, PT ;  /* 0x00000002ff00722a */ /* 0x001fe2000390f000 */
[----:B------:R-:W-:Y:S02]  /*4510*/  IMAD.MOV.U32 R9, RZ, RZ, R3 ;  /* 0x000000ffff097224 */ /* 0x000fe400078e0003 */
[----:B------:R-:W-:-:S03]  /*4520*/  IMAD.MOV.U32 R5, RZ, RZ, R2 ;  /* 0x000000ffff057224 */ /* 0x000fc600078e0002 */
[----:B------:R-:W-:Y:S02]  /*4530*/  FSEL R11, R0, R9, P0 ;  /* 0x00000009000b7208 */ /* 0x000fe40000000000 */
[----:B------:R-:W-:-:S06]  /*4540*/  SEL R4, R4, R5, P0 ;  /* 0x0000000504047207 */ /* 0x000fcc0000000000 */
[----:B------:R-:W-:-:S05]  /*4550*/  @P1 LOP3.LUT R11, R9, 0x80000, RZ, 0xfc, !PT ;  /* 0x00080000090b1812 */ /* 0x000fca00078efcff */
[----:B------:R-:W-:-:S04]  /*4560*/  IMAD.MOV.U32 R5, RZ, RZ, R11 ;  /* 0x000000ffff057224 */ /* 0x000fc800078e000b */
[----:B------:R4:W0:Y:S01]  /*4570*/  F2F.F32.F64 R2, R4 ;  /* 0x0000000400027310 */ /* 0x0008220000301000 */
[----:B------:R-:W-:Y:S05]  /*4580*/  BRA `(.L_x_184) ;  /* 0x0000000c00447947 */ /* 0x000fea0003800000 */
.L_x_179:
        /* <DEDUP_REMOVED lines=9> */
.L_x_278:
[----:B------:R-:W-:Y:S05]  /*4620*/  BRX R4 -0x4630                                                      (*"BRANCH_TARGETS .L_x_279,.L_x_280,.L_x_183"*) ;  /* 0xffffffb804747949 */ /* 0x000fea000383ffff */
.L_x_280:
[----:B-----5:R-:W0:Y:S01]  /*4630*/  F2F.F64.F32 R4, R2 ;  /* 0x0000000200047310 */ /* 0x020e220000201800 */
[----:B------:R-:W-:Y:S01]  /*4640*/  UMOV UR4, 0xa0b5ed8d ;  /* 0xa0b5ed8d00047882 */ /* 0x000fe20000000000 */
[----:B------:R-:W-:Y:S01]  /*4650*/  UMOV UR5, 0x3eb0c6f7 ;  /* 0x3eb0c6f700057882 */ /* 0x000fe20000000000 */
[----:B------:R-:W-:Y:S02]  /*4660*/  CS2R R8, SRZ ;  /* 0x0000000000087805 */ /* 0x000fe4000001ff00 */
[----:B------:R-:W-:Y:S01]  /*4670*/  MOV R0, 0x46a0 ;  /* 0x000046a000007802 */ /* 0x000fe20000000f00 */
[----:B0-----:R-:W-:-:S11]  /*4680*/  DADD R4, R4, UR4 ;  /* 0x0000000404047e29 */ /* 0x001fd60008000000 */
[----:B------:R-:W-:Y:S05]  /*4690*/  CALL.REL.NOINC `($__internal_7_$__cuda_sm20_div_rn_f64_full) ;  /* 0x0000000c00c07944 */ /* 0x000fea0003c00000 */
[----:B------:R-:W-:Y:S01]  /*46a0*/  IMAD.MOV.U32 R2, RZ, RZ, R12 ;  /* 0x000000ffff027224 */ /* 0x000fe200078e000c */
[----:B------:R-:W-:-:S05]  /*46b0*/  MOV R3, R13 ;  /* 0x0000000d00037202 */ /* 0x000fca0000000f00 */
[----:B------:R0:W1:Y:S01]  /*46c0*/  F2F.F32.F64 R2, R2 ;  /* 0x0000000200027310 */ /* 0x0000620000301000 */
[----:B------:R-:W-:Y:S05]  /*46d0*/  BRA `(.L_x_184) ;  /* 0x0000000800f07947 */ /* 0x000fea0003800000 */
.L_x_279:
[----:B-----5:R-:W0:Y:S01]  /*46e0*/  F2F.F64.F32 R2, R2 ;  /* 0x0000000200027310 */ /* 0x020e220000201800 */
[----:B------:R-:W-:Y:S01]  /*46f0*/  UMOV UR4, 0xa0b5ed8d ;  /* 0xa0b5ed8d00047882 */ /* 0x000fe20000000000 */
[----:B------:R-:W-:Y:S02]  /*4700*/  UMOV UR5, 0x3eb0c6f7 ;  /* 0x3eb0c6f700057882 */ /* 0x000fe40000000000 */
[----:B0-----:R-:W-:-:S10]  /*4710*/  DADD R2, R2, UR4 ;  /* 0x0000000402027e29 */ /* 0x001fd40008000000 */
[----:B------:R-:W-:Y:S01]  /*4720*/  ISETP.GT.AND P0, PT, R3, 0xfffff, PT ;  /* 0x000fffff0300780c */ /* 0x000fe20003f04270 */
[----:B------:R-:W-:Y:S02]  /*4730*/  IMAD.MOV.U32 R4, RZ, RZ, R2 ;  /* 0x000000ffff047224 */ /* 0x000fe400078e0002 */
[----:B------:R-:W-:-:S10]  /*4740*/  IMAD.MOV.U32 R5, RZ, RZ, R3 ;  /* 0x000000ffff057224 */ /* 0x000fd400078e0003 */
[----:B------:R-:W-:-:S10]  /*4750*/  @!P0 DMUL R4, R4, 1.80143985094819840000e+16 ;  /* 0x4350000004048828 */ /* 0x000fd40000000000 */
[----:B------:R-:W-:Y:S01]  /*4760*/  @!P0 MOV R3, R5 ;  /* 0x0000000500038202 */ /* 0x000fe20000000f00 */
[----:B------:R-:W-:-:S04]  /*4770*/  @!P0 IMAD.MOV.U32 R2, RZ, RZ, R4 ;  /* 0x000000ffff028224 */ /* 0x000fc800078e0004 */
[----:B------:R-:W-:-:S05]  /*4780*/  VIADD R0, R3, 0xffffffff ;  /* 0xffffffff03007836 */ /* 0x000fca0000000000 */
[----:B------:R-:W-:Y:S01]  /*4790*/  ISETP.GT.U32.AND P1, PT, R0, 0x7feffffe, PT ;  /* 0x7feffffe0000780c */ /* 0x000fe20003f24070 */
[----:B------:R-:W-:Y:S01]  /*47a0*/  IMAD.MOV.U32 R0, RZ, RZ, -0x3ff ;  /* 0xfffffc01ff007424 */ /* 0x000fe200078e00ff */
[----:B------:R-:W-:-:S11]  /*47b0*/  @!P0 MOV R0, 0xfffffbcb ;  /* 0xfffffbcb00008802 */ /* 0x000fd60000000f00 */
[----:B------:R-:W-:Y:S05]  /*47c0*/  @P1 BRA `(.L_x_195) ;  /* 0x0000000400081947 */ /* 0x000fea0003800000 */
[----:B------:R-:W-:Y:S01]  /*47d0*/  LOP3.LUT R4, R3, 0xfffff, RZ, 0xc0, !PT ;  /* 0x000fffff03047812 */ /* 0x000fe200078ec0ff */
[----:B------:R-:W-:Y:S01]  /*47e0*/  IMAD.MOV.U32 R8, RZ, RZ, RZ ;  /* 0x000000ffff087224 */ /* 0x000fe200078e00ff */
[----:B------:R-:W-:Y:S01]  /*47f0*/  MOV R16, 0x8b7a8b04 ;  /* 0x8b7a8b0400107802 */ /* 0x000fe20000000f00 */
[----:B------:R-:W-:Y:S01]  /*4800*/  IMAD.MOV.U32 R17, RZ, RZ, 0x3ed0ee25 ;  /* 0x3ed0ee25ff117424 */ /* 0x000fe200078e00ff */
[----:B------:R-:W-:Y:S01]  /*4810*/  LOP3.LUT R5, R4, 0x3ff00000, RZ, 0xfc, !PT ;  /* 0x3ff0000004057812 */ /* 0x000fe200078efcff */
[----:B------:R-:W-:Y:S01]  /*4820*/  IMAD.MOV.U32 R4, RZ, RZ, R2 ;  /* 0x000000ffff047224 */ /* 0x000fe200078e0002 */
[----:B------:R-:W-:Y:S01]  /*4830*/  UMOV UR4, 0x3ae80f1e ;  /* 0x3ae80f1e00047882 */ /* 0x000fe20000000000 */
        /* <DEDUP_REMOVED lines=59> */
.L_x_195:
[----:B------:R-:W-:Y:S01]  /*4bf0*/  IMAD.MOV.U32 R2, RZ, RZ, 0x0 ;  /* 0x00000000ff027424 */ /* 0x000fe200078e00ff */
[----:B------:R-:W-:Y:S01]  /*4c00*/  LOP3.LUT P0, RZ, R5, 0x7fffffff, RZ, 0xc0, !PT ;  /* 0x7fffffff05ff7812 */ /* 0x000fe2000780c0ff */
[----:B------:R-:W-:-:S06]  /*4c10*/  IMAD.MOV.U32 R3, RZ, RZ, 0x7ff00000 ;  /* 0x7ff00000ff037424 */ /* 0x000fcc00078e00ff */
[----:B------:R-:W-:-:S10]  /*4c20*/  DFMA R2, R4, R2, +INF ;  /* 0x7ff000000402742b */ /* 0x000fd40000000002 */
[----:B------:R-:W-:Y:S02]  /*4c30*/  FSEL R2, R2, RZ, P0 ;  /* 0x000000ff02027208 */ /* 0x000fe40000000000 */
[----:B------:R-:W-:-:S04]  /*4c40*/  FSEL R3, R3, -QNAN , P0 ;  /* 0xfff0000003037808 */ /* 0x000fc80000000000 */
[----:B------:R0:W1:Y:S01]  /*4c50*/  F2F.F32.F64 R2, R2 ;  /* 0x0000000200027310 */ /* 0x0000620000301000 */
[----:B------:R-:W-:Y:S05]  /*4c60*/  BRA `(.L_x_184) ;  /* 0x00000004008c7947 */ /* 0x000fea0003800000 */
.L_x_194:
[----:B------:R-:W-:-:S04]  /*4c70*/  MOV R3, 0xfffffff4 ;  /* 0xfffffff400037802 */ /* 0x000fc80000000f00 */
[----:B------:R-:W-:-:S05]  /*4c80*/  VIADDMNMX.U32 R0, R0, R3, 0x2, PT ;  /* 0x0000000200007446 */ /* 0x000fca0003800003 */
[----:B------:R-:W-:-:S04]  /*4c90*/  IMAD.SHL.U32 R0, R0, 0x4, RZ ;  /* 0x0000000400007824 */ /* 0x000fc800078e00ff */
[----:B------:R-:W0:Y:S02]  /*4ca0*/  LDC R4, c[0x2][R0+0x34] ;  /* 0x00800d0000047b82 */ /* 0x000e240000000800 */
[----:B0-----:R-:W-:-:S04]  /*4cb0*/  SHF.R.S32.HI R5, RZ, 0x1f, R4 ;  /* 0x0000001fff057819 */ /* 0x001fc80000011404 */
.L_x_282:
[----:B------:R-:W-:Y:S05]  /*4cc0*/  BRX R4 -0x4cd0                                                      (*"BRANCH_TARGETS .L_x_283,.L_x_284,.L_x_183"*) ;  /* 0xffffffb004cc7949 */ /* 0x000fea000383ffff */
.L_x_284:
[----:B-----5:R-:W-:Y:S01]  /*4cd0*/  VIADD R0, R2, 0x1800000 ;  /* 0x0180000002007836 */ /* 0x020fe20000000000 */
[----:B------:R-:W-:Y:S04]  /*4ce0*/  BSSY.RECONVERGENT B1, `(.L_x_196) ;  /* 0x000000c000017945 */ /* 0x000fe80003800200 */
[----:B------:R-:W-:-:S04]  /*4cf0*/  LOP3.LUT R0, R0, 0x7f800000, RZ, 0xc0, !PT ;  /* 0x7f80000000007812 */ /* 0x000fc800078ec0ff */
[----:B------:R-:W-:-:S13]  /*4d00*/  ISETP.GT.U32.AND P0, PT, R0, 0x1ffffff, PT ;  /* 0x01ffffff0000780c */ /* 0x000fda0003f04070 */
[----:B------:R-:W-:Y:S05]  /*4d10*/  @P0 BRA `(.L_x_197) ;  /* 0x0000000000100947 */ /* 0x000fea0003800000 */
[----:B------:R-:W-:-:S07]  /*4d20*/  MOV R4, 0x4d40 ;  /* 0x00004d4000047802 */ /* 0x000fce0000000f00 */
[----:B------:R-:W-:Y:S05]  /*4d30*/  CALL.REL.NOINC `($__internal_8_$__cuda_sm20_rcp_rn_f32_slowpath) ;  /* 0x0000000c00887944 */ /* 0x000fea0003c00000 */
[----:B------:R-:W-:Y:S01]  /*4d40*/  MOV R2, R3 ;  /* 0x0000000300027202 */ /* 0x000fe20000000f00 */
[----:B------:R-:W-:Y:S06]  /*4d50*/  BRA `(.L_x_198) ;  /* 0x0000000000107947 */ /* 0x000fec0003800000 */
.L_x_197:
[----:B------:R-:W0:Y:S02]  /*4d60*/  MUFU.RCP R3, R2 ;  /* 0x0000000200037308 */ /* 0x000e240000001000 */
[----:B0-----:R-:W-:-:S04]  /*4d70*/  FFMA R0, R2, R3, -1 ;  /* 0xbf80000002007423 */ /* 0x001fc80000000003 */
[----:B------:R-:W-:-:S04]  /*4d80*/  FADD.FTZ R0, -R0, -RZ ;  /* 0x800000ff00007221 */ /* 0x000fc80000010100 */
[----:B------:R-:W-:-:S07]  /*4d90*/  FFMA R2, R3, R0, R3 ;  /* 0x0000000003027223 */ /* 0x000fce0000000003 */
.L_x_198:
[----:B------:R-:W-:Y:S05]  /*4da0*/  BSYNC.RECONVERGENT B1 ;  /* 0x0000000000017941 */ /* 0x000fea0003800200 */
.L_x_196:
[----:B------:R-:W-:Y:S05]  /*4db0*/  BRA `(.L_x_184) ;  /* 0x0000000400387947 */ /* 0x000fea0003800000 */
.L_x_283:
[----:B------:R-:W-:Y:S02]  /*4dc0*/  IMAD.MOV.U32 R3, RZ, RZ, 0x3bbb989d ;  /* 0x3bbb989dff037424 */ /* 0x000fe400078e00ff */
[----:B------:R-:W-:Y:S02]  /*4dd0*/  IMAD.MOV.U32 R0, RZ, RZ, 0x437c0000 ;  /* 0x437c0000ff007424 */ /* 0x000fe400078e00ff */
[----:B-----5:R-:W-:-:S04]  /*4de0*/  FFMA.SAT R3, R2, R3, 0.5 ;  /* 0x3f00000002037423 */ /* 0x020fc80000002003 */
        /* <DEDUP_REMOVED lines=8> */
.L_x_193:
[----:B------:R-:W-:-:S13]  /*4e70*/  ISETP.GT.AND P0, PT, R0, 0xf, PT ;  /* 0x0000000f0000780c */ /* 0x000fda0003f04270 */
[----:B------:R-:W-:Y:S05]  /*4e80*/  @P0 BRA `(.L_x_199) ;  /* 0x00000000008c0947 */ /* 0x000fea0003800000 */
[----:B------:R-:W-:-:S05]  /*4e90*/  VIADD R0, R0, 0xfffffff2 ;  /* 0xfffffff200007836 */ /* 0x000fca0000000000 */
[----:B------:R-:W-:-:S05]  /*4ea0*/  VIMNMX.U32 R0, PT, PT, R0, 0x2, PT ;  /* 0x0000000200007848 */ /* 0x000fca0003fe0000 */
[----:B------:R-:W-:-:S04]  /*4eb0*/  IMAD.SHL.U32 R0, R0, 0x4, RZ ;  /* 0x0000000400007824 */ /* 0x000fc800078e00ff */
[----:B------:R-:W0:Y:S02]  /*4ec0*/  LDC R4, c[0x2][R0+0x40] ;  /* 0x0080100000047b82 */ /* 0x000e240000000800 */
[----:B0-----:R-:W-:-:S04]  /*4ed0*/  SHF.R.S32.HI R5, RZ, 0x1f, R4 ;  /* 0x0000001fff057819 */ /* 0x001fc80000011404 */
.L_x_286:
[----:B------:R-:W-:Y:S05]  /*4ee0*/  BRX R4 -0x4ef0                                                      (*"BRANCH_TARGETS .L_x_287,.L_x_288,.L_x_183"*) ;  /* 0xffffffb004447949 */ /* 0x000fea000383ffff */
.L_x_288:
[----:B-----5:R-:W-:Y:S01]  /*4ef0*/  FADD R4, RZ, -R2 ;  /* 0x80000002ff047221 */ /* 0x020fe20000000000 */
[----:B------:R-:W-:Y:S01]  /*4f00*/  UMOV UR4, 0x47ae147b ;  /* 0x47ae147b00047882 */ /* 0x000fe20000000000 */
[----:B------:R-:W-:Y:S01]  /*4f10*/  F2F.F64.F32 R2, R2 ;  /* 0x0000000200027310 */ /* 0x000fe20000201800 */
[----:B------:R-:W-:-:S07]  /*4f20*/  UMOV UR5, 0x3f847ae1 ;  /* 0x3f847ae100057882 */ /* 0x000fce0000000000 */
[----:B------:R-:W0:Y:S02]  /*4f30*/  F2F.F64.F32 R4, R4 ;  /* 0x0000000400047310 */ /* 0x000e240000201800 */
[----:B0-----:R-:W-:-:S06]  /*4f40*/  DSETP.GEU.AND P0, PT, R4, UR4, PT ;  /* 0x0000000404007e2a */ /* 0x001fcc000bf0e000 */
[----:B------:R-:W-:-:S06]  /*4f50*/  DSETP.LT.AND P0, PT, R2, UR4, !P0 ;  /* 0x0000000402007e2a */ /* 0x000fcc000c701000 */
[----:B------:R-:W-:Y:S01]  /*4f60*/  FSEL R2, RZ, 1, !P0 ;  /* 0x3f800000ff027808 */ /* 0x000fe20004000000 */
[----:B------:R-:W-:Y:S07]  /*4f70*/  BRA `(.L_x_184) ;  /* 0x0000000000c87947 */ /* 0x000fee0003800000 */
.L_x_287:
[----:B-----5:R-:W-:Y:S01]  /*4f80*/  FMUL R10, R2, R2 ;  /* 0x00000002020a7220 */ /* 0x020fe20000400000 */
        /* <DEDUP_REMOVED lines=15> */
.L_x_201:
[----:B------:R-:W-:Y:S05]  /*5080*/  BSYNC.RECONVERGENT B1 ;  /* 0x0000000000017941 */ /* 0x000fea0003800200 */
.L_x_200:
[----:B------:R-:W-:-:S06]  /*5090*/  DMUL R4, RZ, -R4 ;  /* 0x80000004ff047228 */ /* 0x000fcc0000000000 */
[----:B------:R0:W1:Y:S01]  /*50a0*/  F2F.F32.F64 R2, R4 ;  /* 0x0000000400027310 */ /* 0x0000620000301000 */
[----:B------:R-:W-:Y:S05]  /*50b0*/  BRA `(.L_x_184) ;  /* 0x0000000000787947 */ /* 0x000fea0003800000 */
.L_x_199:
[----:B------:R-:W-:-:S05]  /*50c0*/  IMAD.MOV.U32 R3, RZ, RZ, -0x10 ;  /* 0xfffffff0ff037424 */ /* 0x000fca00078e00ff */
[----:B------:R-:W-:-:S04]  /*50d0*/  VIADDMNMX.U32 R0, R0, R3, 0x3, PT ;  /* 0x0000000300007446 */ /* 0x000fc80003800003 */
[----:B------:R-:W-:-:S04]  /*50e0*/  SHF.L.U32 R0, R0, 0x2, RZ ;  /* 0x0000000200007819 */ /* 0x000fc800000006ff */
[----:B------:R-:W0:Y:S02]  /*50f0*/  LDC R4, c[0x2][R0+0x4c] ;  /* 0x0080130000047b82 */ /* 0x000e240000000800 */
[----:B0-----:R-:W-:-:S04]  /*5100*/  SHF.R.S32.HI R5, RZ, 0x1f, R4 ;  /* 0x0000001fff057819 */ /* 0x001fc80000011404 */
.L_x_290:
[----:B------:R-:W-:Y:S05]  /*5110*/  BRX R4 -0x5120                                                      (*"BRANCH_TARGETS .L_x_291,.L_x_292,.L_x_293,.L_x_183"*) ;  /* 0xffffffac04b87949 */ /* 0x000fea000383ffff */
.L_x_293:
[C---:B-----5:R-:W-:Y:S01]  /*5120*/  FMUL R0, |R2|.reuse, 2.8853900432586669922 ;  /* 0x4038aa3b02007820 */ /* 0x060fe20000400200 */
[----:B------:R-:W-:Y:S02]  /*5130*/  IMAD.MOV.U32 R5, RZ, RZ, 0x3c80f082 ;  /* 0x3c80f082ff057424 */ /* 0x000fe400078e00ff */
[C---:B------:R-:W-:Y:S01]  /*5140*/  FMUL R9, R2.reuse, R2 ;  /* 0x0000000202097220 */ /* 0x040fe20000400000 */
[----:B------:R-:W-:Y:S01]  /*5150*/  IMAD.MOV.U32 R4, RZ, RZ, 0x3f800000 ;  /* 0x3f800000ff047424 */ /* 0x000fe200078e00ff */
[C---:B------:R-:W-:Y:S01]  /*5160*/  FSETP.GE.AND P1, PT, |R2|.reuse, 0.60000002384185791016, PT ;  /* 0x3f19999a0200780b */ /* 0x040fe20003f26200 */
[----:B------:R-:W0:Y:S01]  /*5170*/  MUFU.EX2 R0, R0 ;  /* 0x0000000000007308 */ /* 0x000e220000000800 */
[----:B------:R-:W-:Y:S01]  /*5180*/  FFMA R5, R9, R5, -0.052303962409496307373 ;  /* 0xbd563cae09057423 */ /* 0x000fe20000000005 */
[----:B------:R-:W-:-:S03]  /*5190*/  FSETP.GE.AND P0, PT, |R2|, 9.010913848876953125, PT ;  /* 0x41102cb40200780b */ /* 0x000fc60003f06200 */
[----:B------:R-:W-:Y:S01]  /*51a0*/  FFMA R8, R5, R9, 0.1331529766321182251 ;  /* 0x3e08594105087423 */ /* 0x000fe20000000009 */
[----:B0-----:R-:W-:-:S03]  /*51b0*/  FADD R3, R0, 1 ;  /* 0x3f80000000037421 */ /* 0x001fc60000000000 */
[----:B------:R-:W-:-:S03]  /*51c0*/  FFMA R0, R8, R9, -0.33332768082618713379 ;  /* 0xbeaaa9ed08007423 */ /* 0x000fc60000000009 */
[----:B------:R-:W0:Y:S02]  /*51d0*/  MUFU.RCP R3, R3 ;  /* 0x0000000300037308 */ /* 0x000e240000001000 */
[----:B0-----:R-:W-:Y:S01]  /*51e0*/  FFMA R4, R3, -2, R4 ;  /* 0xc000000003047823 */ /* 0x001fe20000000004 */
[----:B------:R-:W-:-:S04]  /*51f0*/  FFMA R3, R0, R9, RZ ;  /* 0x0000000900037223 */ /* 0x000fc800000000ff */
[----:B------:R-:W-:-:S04]  /*5200*/  FSEL R5, R4, 1, !P0 ;  /* 0x3f80000004057808 */ /* 0x000fc80004000000 */
[--C-:B------:R-:W-:Y:S01]  /*5210*/  LOP3.LUT R5, R5, 0x80000000, R2.reuse, 0xb8, !PT ;  /* 0x8000000005057812 */ /* 0x100fe200078eb802 */
[----:B------:R-:W-:-:S05]  /*5220*/  @!P1 FFMA R5, R2, R3, R2 ;  /* 0x0000000302059223 */ /* 0x000fca0000000002 */
[----:B------:R-:W-:Y:S01]  /*5230*/  MOV R2, R5 ;  /* 0x0000000500027202 */ /* 0x000fe20000000f00 */
[----:B------:R-:W-:Y:S06]  /*5240*/  BRA `(.L_x_184) ;  /* 0x0000000000147947 */ /* 0x000fec0003800000 */
.L_x_291:
[----:B-----5:R-:W-:Y:S01]  /*5250*/  FMNMX R2, RZ, R2, !PT ;  /* 0x00000002ff027209 */ /* 0x020fe20007800000 */
[----:B------:R-:W-:Y:S06]  /*5260*/  BRA `(.L_x_184) ;  /* 0x00000000000c7947 */ /* 0x000fec0003800000 */
.L_x_292:
[----:B-----5:R-:W-:Y:S01]  /*5270*/  IMAD.MOV.U32 R2, RZ, RZ, 0x3f800000 ;  /* 0x3f800000ff027424 */ /* 0x020fe200078e00ff */
[----:B------:R-:W-:Y:S06]  /*5280*/  BRA `(.L_x_184) ;  /* 0x0000000000047947 */ /* 0x000fec0003800000 */
.L_x_183:
[----:B-----5:R-:W-:-:S07]  /*5290*/  FADD R2, RZ, R2 ;  /* 0x00000002ff027221 */ /* 0x020fce0000000000 */
.L_x_184:
[----:B------:R-:W-:Y:S05]  /*52a0*/  BSYNC.RECONVERGENT B0 ;  /* 0x0000000000007941 */ /* 0x000fea0003800200 */
.L_x_178:
[----:B------:R-:W0:Y:S02]  /*52b0*/  LDCU.64 UR4, c[0x0][0x380] ;  /* 0x00007000ff0477ac */ /* 0x000e240008000a00 */
[----:B0---4-:R-:W-:-:S04]  /*52c0*/  LEA R4, P0, R6, UR4, 0x2 ;  /* 0x0000000406047c11 */ /* 0x011fc8000f8010ff */
[----:B------:R-:W-:-:S05]  /*52d0*/  LEA.HI.X R5, R6, UR5, R7, 0x2, P0 ;  /* 0x0000000506057c11 */ /* 0x000fca00080f1407 */
[----:B-1-3-5:R-:W-:Y:S01]  /*52e0*/  STG.E desc[UR6][R4.64], R2 ;  /* 0x0000000204007986 */ /* 0x02afe2000c101906 */
[----:B------:R-:W-:Y:S05]  /*52f0*/  EXIT ;  /* 0x000000000000794d */ /* 0x000fea0003800000 */
        .weak           $__internal_6_$__cuda_sm20_dblrcp_rn_slowpath_v3
        .type           $__internal_6_$__cuda_sm20_dblrcp_rn_slowpath_v3,@function
        .size           $__internal_6_$__cuda_sm20_dblrcp_rn_slowpath_v3,($__internal_7_$__cuda_sm20_div_rn_f64_full - $__internal_6_$__cuda_sm20_dblrcp_rn_slowpath_v3)
$__internal_6_$__cuda_sm20_dblrcp_rn_slowpath_v3:
[----:B------:R-:W-:Y:S01]  /*5300*/  IMAD.MOV.U32 R2, RZ, RZ, R10 ;  /* 0x000000ffff027224 */ /* 0x000fe200078e000a */
[----:B------:R-:W-:Y:S01]  /*5310*/  MOV R3, R11 ;  /* 0x0000000b00037202 */ /* 0x000fe20000000f00 */
[----:B------:R-:W-:Y:S05]  /*5320*/  BSSY.RECONVERGENT B3, `(.L_x_202) ;  /* 0x0000024000037945 */ /* 0x000fea0003800200 */
[----:B------:R-:W-:-:S14]  /*5330*/  DSETP.GTU.AND P0, PT, |R2|, +INF , PT ;  /* 0x7ff000000200742a */ /* 0x000fdc0003f0c200 */
[----:B------:R-:W-:Y:S05]  /*5340*/  @P0 BRA `(.L_x_203) ;  /* 0x00000000007c0947 */ /* 0x000fea0003800000 */
[----:B------:R-:W-:-:S05]  /*5350*/  LOP3.LUT R9, R11, 0x7fffffff, RZ, 0xc0, !PT ;  /* 0x7fffffff0b097812 */ /* 0x000fca00078ec0ff */
[----:B------:R-:W-:-:S05]  /*5360*/  VIADD R4, R9, 0xffffffff ;  /* 0xffffffff09047836 */ /* 0x000fca0000000000 */
[----:B------:R-:W-:-:S13]  /*5370*/  ISETP.GE.U32.AND P0, PT, R4, 0x7fefffff, PT ;  /* 0x7fefffff0400780c */ /* 0x000fda0003f06070 */
[----:B------:R-:W-:Y:S01]  /*5380*/  @P0 LOP3.LUT R5, R3, 0x7ff00000, RZ, 0x3c, !PT ;  /* 0x7ff0000003050812 */ /* 0x000fe200078e3cff */
[----:B------:R-:W-:Y:S01]  /*5390*/  @P0 IMAD.MOV.U32 R4, RZ, RZ, RZ ;  /* 0x000000ffff040224 */ /* 0x000fe200078e00ff */
[----:B------:R-:W-:Y:S06]  /*53a0*/  @P0 BRA `(.L_x_204) ;  /* 0x00000000006c0947 */ /* 0x000fec0003800000 */
[----:B------:R-:W-:-:S13]  /*53b0*/  ISETP.GE.U32.AND P0, PT, R9, 0x1000001, PT ;  /* 0x010000010900780c */ /* 0x000fda0003f06070 */
[----:B------:R-:W-:Y:S05]  /*53c0*/  @!P0 BRA `(.L_x_205) ;  /* 0x0000000000348947 */ /* 0x000fea0003800000 */
[----:B------:R-:W-:Y:S01]  /*53d0*/  IADD3 R5, PT, PT, R3, -0x3fe00000, RZ ;  /* 0xc020000003057810 */ /* 0x000fe20007ffe0ff */
[----:B------:R-:W-:-:S03]  /*53e0*/  IMAD.MOV.U32 R4, RZ, RZ, R2 ;  /* 0x000000ffff047224 */ /* 0x000fc600078e0002 */
        /* <DEDUP_REMOVED lines=11> */
.L_x_205:
        /* <DEDUP_REMOVED lines=10> */
.L_x_203:
[----:B------:R-:W-:Y:S02]  /*5540*/  LOP3.LUT R5, R3, 0x80000, RZ, 0xfc, !PT ;  /* 0x0008000003057812 */ /* 0x000fe400078efcff */
[----:B------:R-:W-:-:S07]  /*5550*/  MOV R4, R2 ;  /* 0x0000000200047202 */ /* 0x000fce0000000f00 */
.L_x_204:
[----:B------:R-:W-:Y:S05]  /*5560*/  BSYNC.RECONVERGENT B3 ;  /* 0x0000000000037941 */ /* 0x000fea0003800200 */
.L_x_202:
[----:B------:R-:W-:Y:S02]  /*5570*/  IMAD.MOV.U32 R2, RZ, RZ, R0 ;  /* 0x000000ffff027224 */ /* 0x000fe400078e0000 */
[----:B------:R-:W-:-:S04]  /*5580*/  IMAD.MOV.U32 R3, RZ, RZ, 0x0 ;  /* 0x00000000ff037424 */ /* 0x000fc800078e00ff */
[----:B------:R-:W-:Y:S05]  /*5590*/  RET.REL.NODEC R2 `(_Z9mapKernelPfPiS0_iS_S0_S0_ii) ;  /* 0xffffffa802987950 */ /* 0x000fea0003c3ffff */
        .weak           $__internal_7_$__cuda_sm20_div_rn_f64_full
        .type           $__internal_7_$__cuda_sm20_div_rn_f64_full,@function
        .size           $__internal_7_$__cuda_sm20_div_rn_f64_full,($__internal_8_$__cuda_sm20_rcp_rn_f32_slowpath - $__internal_7_$__cuda_sm20_div_rn_f64_full)
$__internal_7_$__cuda_sm20_div_rn_f64_full:
[C---:B------:R-:W-:Y:S01]  /*55a0*/  FSETP.GEU.AND P0, PT, |R5|.reuse, 1.469367938527859385e-39, PT ;  /* 0x001000000500780b */ /* 0x040fe20003f0e200 */
[----:B------:R-:W-:Y:S01]  /*55b0*/  IMAD.MOV.U32 R16, RZ, RZ, 0x1 ;  /* 0x00000001ff107424 */ /* 0x000fe200078e00ff */
[----:B------:R-:W-:Y:S01]  /*55c0*/  LOP3.LUT R2, R5, 0x800fffff, RZ, 0xc0, !PT ;  /* 0x800fffff05027812 */ /* 0x000fe200078ec0ff */
[----:B------:R-:W-:Y:S01]  /*55d0*/  BSSY.RECONVERGENT B3, `(.L_x_206) ;  /* 0x0000055000037945 */ /* 0x000fe20003800200 */
[C---:B------:R-:W-:Y:S02]  /*55e0*/  FSETP.GEU.AND P2, PT, |R9|.reuse, 1.469367938527859385e-39, PT ;  /* 0x001000000900780b */ /* 0x040fe40003f4e200 */
[----:B------:R-:W-:Y:S02]  /*55f0*/  LOP3.LUT R3, R2, 0x3ff00000, RZ, 0xfc, !PT ;  /* 0x3ff0000002037812 */ /* 0x000fe400078efcff */
[----:B------:R-:W-:Y:S02]  /*5600*/  MOV R2, R4 ;  /* 0x0000000400027202 */ /* 0x000fe40000000f00 */
[----:B------:R-:W-:-:S02]  /*5610*/  LOP3.LUT R12, R9, 0x7ff00000, RZ, 0xc0, !PT ;  /* 0x7ff00000090c7812 */ /* 0x000fc400078ec0ff */
[----:B------:R-:W-:Y:S01]  /*5620*/  LOP3.LUT R15, R5, 0x7ff00000, RZ, 0xc0, !PT ;  /* 0x7ff00000050f7812 */ /* 0x000fe200078ec0ff */
[----:B------:R-:W-:-:S03]  /*5630*/  @!P0 DMUL R2, R4, 8.98846567431157953865e+307 ;  /* 0x7fe0000004028828 */ /* 0x000fc60000000000 */
[C---:B------:R-:W-:Y:S01]  /*5640*/  ISETP.GE.U32.AND P1, PT, R12.reuse, R15, PT ;  /* 0x0000000f0c00720c */ /* 0x040fe20003f26070 */
        /* <DEDUP_REMOVED lines=22> */
[----:B------:R-:W-:Y:S02]  /*57b0*/  VIADD R23, R20, 0xffffffff ;  /* 0xffffffff14177836 */ /* 0x000fe40000000000 */
        /* <DEDUP_REMOVED lines=10> */
[----:B------:R-:W-:-:S04]  /*5860*/  SEL R13, R13, 0x63400000, !P0 ;  /* 0x634000000d0d7807 */ /* 0x000fc80004000000 */
[----:B------:R-:W-:Y:S01]  /*5870*/  IADD3 R16, PT, PT, -R13, R8, RZ ;  /* 0x000000080d107210 */ /* 0x000fe20007ffe1ff */
[----:B------:R-:W-:-:S04]  /*5880*/  IMAD.MOV.U32 R8, RZ, RZ, RZ ;  /* 0x000000ffff087224 */ /* 0x000fc800078e00ff */
[----:B------:R-:W-:-:S06]  /*5890*/  VIADD R9, R16, 0x7fe00000 ;  /* 0x7fe0000010097836 */ /* 0x000fcc0000000000 */
        /* <DEDUP_REMOVED lines=10> */
[----:B------:R-:W-:Y:S01]  /*5940*/  DMUL.RP R8, R14, R8 ;  /* 0x000000080e087228 */ /* 0x000fe20000008000 */
[----:B------:R-:W-:-:S06]  /*5950*/  IMAD.MOV.U32 R2, RZ, RZ, RZ ;  /* 0x000000ffff027224 */ /* 0x000fcc00078e00ff */
[----:B------:R-:W-:-:S03]  /*5960*/  DFMA R2, R12, -R2, R14 ;  /* 0x800000020c02722b */ /* 0x000fc6000000000e */
[----:B------:R-:W-:-:S03]  /*5970*/  LOP3.LUT R5, R9, R5, RZ, 0x3c, !PT ;  /* 0x0000000509057212 */ /* 0x000fc600078e3cff */
[----:B------:R-:W-:-:S04]  /*5980*/  IADD3 R2, PT, PT, -R16, -0x43300000, RZ ;  /* 0xbcd0000010027810 */ /* 0x000fc80007ffe1ff */
[----:B------:R-:W-:-:S04]  /*5990*/  FSETP.NEU.AND P0, PT, |R3|, R2, PT ;  /* 0x000000020300720b */ /* 0x000fc80003f0d200 */
[----:B------:R-:W-:Y:S02]  /*59a0*/  FSEL R12, R8, R12, !P0 ;  /* 0x0000000c080c7208 */ /* 0x000fe40004000000 */
[----:B------:R-:W-:Y:S01]  /*59b0*/  FSEL R13, R5, R13, !P0 ;  /* 0x0000000d050d7208 */ /* 0x000fe20004000000 */
[----:B------:R-:W-:Y:S06]  /*59c0*/  BRA `(.L_x_208) ;  /* 0x0000000000547947 */ /* 0x000fec0003800000 */
.L_x_207:
        /* <DEDUP_REMOVED lines=16> */
.L_x_210:
[----:B------:R-:W-:Y:S01]  /*5ad0*/  LOP3.LUT R13, R5, 0x80000, RZ, 0xfc, !PT ;  /* 0x00080000050d7812 */ /* 0x000fe200078efcff */
[----:B------:R-:W-:Y:S01]  /*5ae0*/  IMAD.MOV.U32 R12, RZ, RZ, R4 ;  /* 0x000000ffff0c7224 */ /* 0x000fe200078e0004 */
[----:B------:R-:W-:Y:S06]  /*5af0*/  BRA `(.L_x_208) ;  /* 0x0000000000087947 */ /* 0x000fec0003800000 */
.L_x_209:
[----:B------:R-:W-:Y:S02]  /*5b00*/  LOP3.LUT R13, R9, 0x80000, RZ, 0xfc, !PT ;  /* 0x00080000090d7812 */ /* 0x000fe400078efcff */
[----:B------:R-:W-:-:S07]  /*5b10*/  MOV R12, R8 ;  /* 0x00000008000c7202 */ /* 0x000fce0000000f00 */
.L_x_208:
[----:B------:R-:W-:Y:S05]  /*5b20*/  BSYNC.RECONVERGENT B3 ;  /* 0x0000000000037941 */ /* 0x000fea0003800200 */
.L_x_206:
[----:B------:R-:W-:Y:S02]  /*5b30*/  IMAD.MOV.U32 R2, RZ, RZ, R0 ;  /* 0x000000ffff027224 */ /* 0x000fe400078e0000 */
[----:B------:R-:W-:-:S04]  /*5b40*/  IMAD.MOV.U32 R3, RZ, RZ, 0x0 ;  /* 0x00000000ff037424 */ /* 0x000fc800078e00ff */
[----:B------:R-:W-:Y:S05]  /*5b50*/  RET.REL.NODEC R2 `(_Z9mapKernelPfPiS0_iS_S0_S0_ii) ;  /* 0xffffffa402287950 */ /* 0x000fea0003c3ffff */
        .weak           $__internal_8_$__cuda_sm20_rcp_rn_f32_slowpath
        .type           $__internal_8_$__cuda_sm20_rcp_rn_f32_slowpath,@function
        .size           $__internal_8_$__cuda_sm20_rcp_rn_f32_slowpath,(.L_x_303 - $__internal_8_$__cuda_sm20_rcp_rn_f32_slowpath)
$__internal_8_$__cuda_sm20_rcp_rn_f32_slowpath:
[----:B------:R-:W-:Y:S01]  /*5b60*/  SHF.L.U32 R0, R2, 0x1, RZ ;  /* 0x0000000102007819 */ /* 0x000fe200000006ff */
[----:B------:R-:W-:Y:S03]  /*5b70*/  BSSY.RECONVERGENT B2, `(.L_x_211) ;  /* 0x0000031000027945 */ /* 0x000fe60003800200 */
[----:B------:R-:W-:Y:S01]  /*5b80*/  SHF.R.U32.HI R9, RZ, 0x18, R0 ;  /* 0x00000018ff097819 */ /* 0x000fe20000011600 */
[----:B------:R-:W-:-:S03]  /*5b90*/  IMAD.MOV.U32 R0, RZ, RZ, R2 ;  /* 0x000000ffff007224 */ /* 0x000fc600078e0002 */
[----:B------:R-:W-:-:S13]  /*5ba0*/  ISETP.NE.U32.AND P0, PT, R9, RZ, PT ;  /* 0x000000ff0900720c */ /* 0x000fda0003f05070 */
[----:B------:R-:W-:Y:S05]  /*5bb0*/  @P0 BRA `(.L_x_212) ;  /* 0x0000000000280947 */ /* 0x000fea0003800000 */
[----:B------:R-:W-:-:S05]  /*5bc0*/  IMAD.SHL.U32 R2, R0, 0x2, RZ ;  /* 0x0000000200027824 */ /* 0x000fca00078e00ff */
        /* <DEDUP_REMOVED lines=9> */
.L_x_212:
[----:B------:R-:W-:-:S04]  /*5c60*/  IADD3 R11, PT, PT, R9, -0xfd, RZ ;  /* 0xffffff03090b7810 */ /* 0x000fc80007ffe0ff */
[----:B------:R-:W-:-:S13]  /*5c70*/  ISETP.GT.U32.AND P0, PT, R11, 0x1, PT ;  /* 0x000000010b00780c */ /* 0x000fda0003f04070 */
[----:B------:R-:W-:Y:S05]  /*5c80*/  @P0 BRA `(.L_x_214) ;  /* 0x0000000000780947 */ /* 0x000fea0003800000 */
[----:B------:R-:W-:Y:S01]  /*5c90*/  LOP3.LUT R2, R0, 0x7fffff, RZ, 0xc0, !PT ;  /* 0x007fffff00027812 */ /* 0x000fe200078ec0ff */
[----:B------:R-:W-:-:S03]  /*5ca0*/  IMAD.MOV.U32 R10, RZ, RZ, 0x3 ;  /* 0x00000003ff0a7424 */ /* 0x000fc600078e00ff */
        /* <DEDUP_REMOVED lines=24> */
[----:B------:R-:W-:-:S05]  /*5e30*/  @!P0 VIADD R3, R3, 0x1 ;  /* 0x0000000103038836 */ /* 0x000fca0000000000 */
[----:B------:R-:W-:-:S04]  /*5e40*/  @!P1 SHF.L.U32 R3, R3, 0x1, RZ ;  /* 0x0000000103039819 */ /* 0x000fc800000006ff */
[----:B------:R-:W-:Y:S01]  /*5e50*/  LOP3.LUT R3, R3, 0x80000000, R0, 0xf8, !PT ;  /* 0x8000000003037812 */ /* 0x000fe200078ef800 */
[----:B------:R-:W-:Y:S06]  /*5e60*/  BRA `(.L_x_213) ;  /* 0x0000000000047947 */ /* 0x000fec0003800000 */
.L_x_214:
[----:B------:R0:W1:Y:S02]  /*5e70*/  MUFU.RCP R3, R0 ;  /* 0x0000000000037308 */ /* 0x0000640000001000 */
.L_x_213:
[----:B------:R-:W-:Y:S05]  /*5e80*/  BSYNC.RECONVERGENT B2 ;  /* 0x0000000000027941 */ /* 0x000fea0003800200 */
.L_x_211:
[----:B------:R-:W-:-:S04]  /*5e90*/  IMAD.MOV.U32 R5, RZ, RZ, 0x0 ;  /* 0x00000000ff057424 */ /* 0x000fc800078e00ff */
[----:B01----:R-:W-:Y:S05]  /*5ea0*/  RET.REL.NODEC R4 `(_Z9mapKernelPfPiS0_iS_S0_S0_ii) ;  /* 0xffffffa004547950 */ /* 0x003fea0003c3ffff */
.L_x_215:
        /* <DEDUP_REMOVED lines=13> */
.L_x_303:


//--------------------- .text._Z20MatrixMultiplyKernelPfPKiS1_S_S1_S1_S_S1_S1_ --------------------------
	.section	.text._Z20MatrixMultiplyKernelPfPKiS1_S_S1_S1_S_S1_S1_,"ax",@progbits
	.align	128
        .global         _Z20MatrixMultiplyKernelPfPKiS1_S_S1_S1_S_S1_S1_
        .type           _Z20MatrixMultiplyKernelPfPKiS1_S_S1_S1_S_S1_S1_,@function
        .size           _Z20MatrixMultiplyKernelPfPKiS1_S_S1_S1_S_S1_S1_,(.L_x_307 - _Z20MatrixMultiplyKernelPfPKiS1_S_S1_S1_S_S1_S1_)
        .other          _Z20MatrixMultiplyKernelPfPKiS1_S_S1_S1_S_S1_S1_,@"STO_CUDA_ENTRY STV_DEFAULT"
_Z20MatrixMultiplyKernelPfPKiS1_S_S1_S1_S_S1_S1_:
.text._Z20MatrixMultiplyKernelPfPKiS1_S_S1_S1_S_S1_S1_:
[----:B------:R-:W-:Y:S08]  /*0000*/  LDC R1, c[0x0][0x37c] ;  /* 0x0000df00ff017b82 */ /* 0x000ff00000000800 */
[----:B------:R-:W0:Y:S01]  /*0010*/  LDC.64 R6, c[0x0][0x3b8] ;  /* 0x0000ee00ff067b82 */ /* 0x000e220000000a00 */
[----:B------:R-:W0:Y:S07]  /*0020*/  LDCU.64 UR8, c[0x0][0x358] ;  /* 0x00006b00ff0877ac */ /* 0x000e2e0008000a00 */
[----:B------:R-:W1:Y:S01]  /*0030*/  LDC.64 R2, c[0x0][0x3a0] ;  /* 0x0000e800ff027b82 */ /* 0x000e620000000a00 */
[----:B0-----:R-:W2:Y:S07]  /*0040*/  LDG.E R0, desc[UR8][R6.64] ;  /* 0x0000000806007981 */ /* 0x001eae000c1e1900 */
[----:B------:R-:W0:Y:S01]  /*0050*/  LDC.64 R10, c[0x0][0x390] ;  /* 0x0000e400ff0a7b82 */ /* 0x000e220000000a00 */
[----:B------:R-:W3:Y:S04]  /*0060*/  LDG.E R24, desc[UR8][R6.64+0x4] ;  /* 0x0000040806187981 */ /* 0x000ee8000c1e1900 */
[----:B-1----:R-:W4:Y:S04]  /*0070*/  LDG.E R4, desc[UR8][R2.64] ;  /* 0x0000000802047981 */ /* 0x002f28000c1e1900 */
[----:B------:R-:W3:Y:S04]  /*0080*/  LDG.E R22, desc[UR8][R6.64+0x8] ;  /* 0x0000080806167981 */ /* 0x000ee8000c1e1900 */
[----:B------:R-:W3:Y:S04]  /*0090*/  LDG.E R26, desc[UR8][R2.64+0x4] ;  /* 0x00000408021a7981 */ /* 0x000ee8000c1e1900 */
[----:B0-----:R-:W3:Y:S04]  /*00a0*/  LDG.E R20, desc[UR8][R10.64] ;  /* 0x000000080a147981 */ /* 0x001ee8000c1e1900 */
[----:B------:R0:W5:Y:S04]  /*00b0*/  LDG.E R19, desc[UR8][R10.64+0x4] ;  /* 0x000004080a137981 */ /* 0x000168000c1e1900 */
[----:B------:R0:W5:Y:S01]  /*00c0*/  LDG.E R18, desc[UR8][R10.64+0x8] ;  /* 0x000008080a127981 */ /* 0x000162000c1e1900 */
[----:B------:R-:W1:Y:S01]  /*00d0*/  S2R R16, SR_TID.Y ;  /* 0x0000000000107919 */ /* 0x000e620000002200 */
[----:B------:R-:W0:Y:S01]  /*00e0*/  LDC R23, c[0x0][0x360] ;  /* 0x0000d800ff177b82 */ /* 0x000e220000000800 */
[----:B------:R-:W0:Y:S07]  /*00f0*/  S2R R17, SR_TID.X ;  /* 0x0000000000117919 */ /* 0x000e2e0000002100 */
[----:B------:R-:W1:Y:S08]  /*0100*/  S2UR UR5, SR_CTAID.Y ;  /* 0x00000000000579c3 */ /* 0x000e700000002600 */
[----:B------:R-:W1:Y:S01]  /*0110*/  LDC R21, c[0x0][0x364] ;  /* 0x0000d900ff157b82 */ /* 0x000e620000000800 */
[----:B------:R-:W-:-:S07]  /*0120*/  MOV R12, RZ ;  /* 0x000000ff000c7202 */ /* 0x000fce0000000f00 */
[----:B------:R-:W0:Y:S08]  /*0130*/  S2UR UR4, SR_CTAID.X ;  /* 0x00000000000479c3 */ /* 0x000e300000002500 */
[----:B------:R-:W3:Y:S01]  /*0140*/  S2UR UR7, SR_CTAID.Z ;  /* 0x00000000000779c3 */ /* 0x000ee20000002700 */
[----:B------:R-:W-:Y:S02]  /*0150*/  HFMA2 R25, -RZ, RZ, 0, 0 ;  /* 0x00000000ff197431 */ /* 0x000fe400000001ff */
[----:B-1----:R-:W-:-:S02]  /*0160*/  IMAD R21, R21, UR5, R16 ;  /* 0x0000000515157c24 */ /* 0x002fc4000f8e0210 */
[----:B0-----:R-:W-:Y:S01]  /*0170*/  IMAD R23, R23, UR4, R17 ;  /* 0x0000000417177c24 */ /* 0x001fe2000f8e0211 */
[----:B--2---:R-:W-:Y:S02]  /*0180*/  ISETP.GE.AND P1, PT, R0, 0x2, PT ;  /* 0x000000020000780c */ /* 0x004fe40003f26270 */
[----:B----4-:R-:W-:-:S11]  /*0190*/  ISETP.GE.AND P0, PT, R4, 0x2, PT ;  /* 0x000000020400780c */ /* 0x010fd60003f06270 */
[----:B------:R-:W0:Y:S08]  /*01a0*/  @P1 LDC.64 R8, c[0x0][0x3c0] ;  /* 0x0000f000ff081b82 */ /* 0x000e300000000a00 */
[----:B------:R-:W1:Y:S01]  /*01b0*/  @P0 LDC.64 R4, c[0x0][0x3a8] ;  /* 0x0000ea00ff040b82 */ /* 0x000e620000000a00 */
[----:B------:R-:W-:Y:S01]  /*01c0*/  HFMA2 R0, -RZ, RZ, 0, 0 ;  /* 0x00000000ff007431 */ /* 0x000fe200000001ff */
[----:B0-----:R0:W5:Y:S01]  /*01d0*/  @P1 LDG.E R12, desc[UR8][R8.64] ;  /* 0x00000008080c1981 */ /* 0x001162000c1e1900 */
[----:B---3--:R-:W-:Y:S01]  /*01e0*/  ISETP.GE.AND P1, PT, R24, 0x1, PT ;  /* 0x000000011800780c */ /* 0x008fe20003f26270 */
[----:B------:R-:W-:-:S03]  /*01f0*/  IMAD R20, R20, UR7, RZ ;  /* 0x0000000714147c24 */ /* 0x000fc6000f8e02ff */
[----:B-1----:R0:W5:Y:S01]  /*0200*/  @P0 LDG.E R0, desc[UR8][R4.64] ;  /* 0x0000000804000981 */ /* 0x002162000c1e1900 */
[----:B------:R-:W-:-:S04]  /*0210*/  ISETP.GE.AND P0, PT, R21, R22, PT ;  /* 0x000000161500720c */ /* 0x000fc80003f06270 */
[----:B------:R-:W-:-:S04]  /*0220*/  ISETP.GE.OR P0, PT, R23, R26, P0 ;  /* 0x0000001a1700720c */ /* 0x000fc80000706670 */
[----:B------:R-:W-:Y:S09]  /*0230*/  @!P1 BRA `(.L_x_216) ;  /* 0x0000000400d89947 */ /* 0x000ff20003800000 */
[----:B------:R-:W1:Y:S01]  /*0240*/  S2UR UR6, SR_CgaCtaId ;  /* 0x00000000000679c3 */ /* 0x000e620000008800 */
[----:B------:R-:W-:Y:S01]  /*0250*/  UMOV UR4, 0x400 ;  /* 0x0000040000047882 */ /* 0x000fe20000000000 */
[----:B------:R-:W-:Y:S01]  /*0260*/  IADD3 R3, PT, PT, R24, 0x1f, RZ ;  /* 0x0000001f18037810 */ /* 0x000fe20007ffe0ff */
[----:B------:R-:W-:Y:S01]  /*0270*/  UIADD3 UR5, UPT, UPT, UR4, 0x1000, URZ ;  /* 0x0000100004057890 */ /* 0x000fe2000fffe0ff */
[----:B-----5:R-:W-:Y:S01]  /*0280*/  IMAD R6, R0, UR7, RZ ;  /* 0x0000000700067c24 */ /* 0x020fe2000f8e02ff */
[----:B------:R-:W-:Y:S01]  /*0290*/  MOV R25, RZ ;  /* 0x000000ff00197202 */ /* 0x000fe20000000f00 */
[----:B------:R-:W-:Y:S01]  /*02a0*/  IMAD R2, R12, UR7, RZ ;  /* 0x000000070c027c24 */ /* 0x000fe2000f8e02ff */
[----:B------:R-:W-:-:S04]  /*02b0*/  SHF.R.U32.HI R7, RZ, 0x5, R3 ;  /* 0x00000005ff077819 */ /* 0x000fc80000011603 */
[----:B------:R-:W-:Y:S01]  /*02c0*/  IADD3 R7, PT, PT, -R7, RZ, RZ ;  /* 0x000000ff07077210 */ /* 0x000fe20007ffe1ff */
[----:B-1----:R-:W-:Y:S02]  /*02d0*/  ULEA UR4, UR6, UR4, 0x18 ;  /* 0x0000000406047291 */ /* 0x002fe4000f8ec0ff */
[----:B------:R-:W-:-:S04]  /*02e0*/  ULEA UR5, UR6, UR5, 0x18 ;  /* 0x0000000506057291 */ /* 0x000fc8000f8ec0ff */
[C---:B0-----:R-:W-:Y:S02]  /*02f0*/  LEA R5, R17.reuse, UR4, 0x7 ;  /* 0x0000000411057c11 */ /* 0x041fe4000f8e38ff */
[C---:B------:R-:W-:Y:S02]  /*0300*/  LEA R3, R16.reuse, UR5, 0x2 ;  /* 0x0000000510037c11 */ /* 0x040fe4000f8e10ff */
[----:B------:R-:W-:Y:S02]  /*0310*/  LEA R4, R16, R5, 0x2 ;  /* 0x0000000510047211 */ /* 0x000fe400078e10ff */
[----:B------:R-:W-:-:S07]  /*0320*/  LEA R0, R17, R3, 0x7 ;  /* 0x0000000311007211 */ /* 0x000fce00078e38ff */
.L_x_217:
[-C--:B------:R-:W-:Y:S02]  /*0330*/  ISETP.GE.AND P1, PT, R16, R24.reuse, PT ;  /* 0x000000181000720c */ /* 0x080fe40003f26270 */
[----:B------:R-:W-:Y:S02]  /*0340*/  ISETP.GE.AND P2, PT, R17, R24, PT ;  /* 0x000000181100720c */ /* 0x000fe40003f46270 */
[----:B------:R-:W-:Y:S02]  /*0350*/  ISETP.GE.OR P1, PT, R23, R26, P1 ;  /* 0x0000001a1700720c */ /* 0x000fe40000f26670 */
[----:B------:R-:W-:-:S11]  /*0360*/  ISETP.GE.OR P2, PT, R21, R22, P2 ;  /* 0x000000161500720c */ /* 0x000fd60001746670 */
[----:B------:R-:W0:Y:S08]  /*0370*/  @!P1 LDC.64 R10, c[0x0][0x3a8] ;  /* 0x0000ea00ff0a9b82 */ /* 0x000e300000000a00 */
[----:B------:R-:W1:Y:S08]  /*0380*/  @!P2 LDC.64 R8, c[0x0][0x3c0] ;  /* 0x0000f000ff08ab82 */ /* 0x000e700000000a00 */
[----:B------:R-:W2:Y:S01]  /*0390*/  @!P1 LDC.64 R14, c[0x0][0x398] ;  /* 0x0000e600ff0e9b82 */ /* 0x000ea20000000a00 */
[----:B0-----:R-:W3:Y:S07]  /*03a0*/  @!P1 LDG.E R27, desc[UR8][R10.64+0x4] ;  /* 0x000004080a1b9981 */ /* 0x001eee000c1e1900 */
[----:B------:R-:W0:Y:S01]  /*03b0*/  @!P2 LDC.64 R12, c[0x0][0x3b0] ;  /* 0x0000ec00ff0cab82 */ /* 0x000e220000000a00 */
[----:B------:R-:W4:Y:S04]  /*03c0*/  @!P1 LDG.E R29, desc[UR8][R10.64+0x8] ;  /* 0x000008080a1d9981 */ /* 0x000f28000c1e1900 */
[----:B-1----:R-:W5:Y:S04]  /*03d0*/  @!P2 LDG.E R28, desc[UR8][R8.64+0x4] ;  /* 0x00000408081ca981 */ /* 0x002f68000c1e1900 */
[----:B------:R1:W2:Y:S02]  /*03e0*/  @!P2 LDG.E R8, desc[UR8][R8.64+0x8] ;  /* 0x000008080808a981 */ /* 0x0002a4000c1e1900 */
[----:B-1----:R-:W-:Y:S01]  /*03f0*/  MOV R9, RZ ;  /* 0x000000ff00097202 */ /* 0x002fe20000000f00 */
[----:B---3--:R-:W-:-:S04]  /*0400*/  @!P1 IMAD R27, R23, R27, R6 ;  /* 0x0000001b171b9224 */ /* 0x008fc800078e0206 */
[----:B----4-:R-:W-:Y:S02]  /*0410*/  @!P1 IMAD R29, R29, R16, R27 ;  /* 0x000000101d1d9224 */ /* 0x010fe400078e021b */
[----:B-----5:R-:W-:-:S04]  /*0420*/  @!P2 IMAD R28, R28, R17, R2 ;  /* 0x000000111c1ca224 */ /* 0x020fc800078e0202 */
[----:B--2---:R-:W-:Y:S02]  /*0430*/  @!P2 IMAD R27, R21, R8, R28 ;  /* 0x00000008151ba224 */ /* 0x004fe400078e021c */
[----:B------:R-:W-:-:S04]  /*0440*/  @!P1 IMAD.WIDE R28, R29, 0x4, R14 ;  /* 0x000000041d1c9825 */ /* 0x000fc800078e020e */
[----:B------:R-:W-:Y:S02]  /*0450*/  HFMA2 R15, -RZ, RZ, 0, 0 ;  /* 0x00000000ff0f7431 */ /* 0x000fe400000001ff */
[----:B0-----:R-:W-:-:S05]  /*0460*/  @!P2 IMAD.WIDE R10, R27, 0x4, R12 ;  /* 0x000000041b0aa825 */ /* 0x001fca00078e020c */
[----:B------:R-:W2:Y:S04]  /*0470*/  @!P2 LDG.E R9, desc[UR8][R10.64] ;  /* 0x000000080a09a981 */ /* 0x000ea8000c1e1900 */
[----:B------:R-:W3:Y:S04]  /*0480*/  @!P1 LDG.E R15, desc[UR8][R28.64] ;  /* 0x000000081c0f9981 */ /* 0x000ee8000c1e1900 */
[----:B---3--:R-:W-:Y:S04]  /*0490*/  STS [R4], R15 ;  /* 0x0000000f04007388 */ /* 0x008fe80000000800 */
[----:B--2---:R-:W-:Y:S01]  /*04a0*/  STS [R0], R9 ;  /* 0x0000000900007388 */ /* 0x004fe20000000800 */
[----:B------:R-:W-:Y:S06]  /*04b0*/  BAR.SYNC.DEFER_BLOCKING 0x0 ;  /* 0x0000000000007b1d */ /* 0x000fec0000010000 */
[----:B------:R-:W-:Y:S04]  /*04c0*/  LDS R8, [R3] ;  /* 0x0000000003087984 */ /* 0x000fe80000000800 */
[----:B------:R-:W0:Y:S04]  /*04d0*/  LDS.128 R12, [R5] ;  /* 0x00000000050c7984 */ /* 0x000e280000000c00 */
[----:B------:R-:W1:Y:S04]  /*04e0*/  LDS R11, [R3+0x80] ;  /* 0x00008000030b7984 */ /* 0x000e680000000800 */
[----:B------:R-:W2:Y:S04]  /*04f0*/  LDS R10, [R3+0x100] ;  /* 0x00010000030a7984 */ /* 0x000ea80000000800 */
[----:B------:R-:W3:Y:S04]  /*0500*/  LDS R27, [R3+0x180] ;  /* 0x00018000031b7984 */ /* 0x000ee80000000800 */
[----:B------:R-:W-:Y:S01]  /*0510*/  LDS R28, [R3+0x380] ;  /* 0x00038000031c7984 */ /* 0x000fe20000000800 */
[----:B0-----:R-:W-:-:S03]  /*0520*/  FFMA R8, R12, R8, R25 ;  /* 0x000000080c087223 */ /* 0x001fc60000000019 */
[----:B------:R-:W-:Y:S01]  /*0530*/  LDS R12, [R3+0x300] ;  /* 0x00030000030c7984 */ /* 0x000fe20000000800 */
[----:B-1----:R-:W-:-:S03]  /*0540*/  FFMA R25, R11, R13, R8 ;  /* 0x0000000d0b197223 */ /* 0x002fc60000000008 */
[----:B------:R-:W-:Y:S01]  /*0550*/  LDS R13, [R3+0x200] ;  /* 0x00020000030d7984 */ /* 0x000fe20000000800 */
[----:B--2---:R-:W-:-:S03]  /*0560*/  FFMA R14, R10, R14, R25 ;  /* 0x0000000e0a0e7223 */ /* 0x004fc60000000019 */
[----:B------:R-:W0:Y:S04]  /*0570*/  LDS.128 R8, [R5+0x10] ;  /* 0x0000100005087984 */ /* 0x000e280000000c00 */
[----:B------:R-:W1:Y:S01]  /*0580*/  LDS R25, [R3+0x280] ;  /* 0x0002800003197984 */ /* 0x000e620000000800 */
[----:B---3--:R-:W-:-:S03]  /*0590*/  FFMA R15, R27, R15, R14 ;  /* 0x0000000f1b0f7223 */ /* 0x008fc6000000000e */
[----:B------:R-:W-:Y:S01]  /*05a0*/  LDS R27, [R3+0xf80] ;  /* 0x000f8000031b7984 */ /* 0x000fe20000000800 */
[----:B0-----:R-:W-:-:S04]  /*05b0*/  FFMA R8, R8, R13, R15 ;  /* 0x0000000d08087223 */ /* 0x001fc8000000000f */
[----:B-1----:R-:W-:Y:S02]  /*05c0*/  FFMA R25, R25, R9, R8 ;  /* 0x0000000919197223 */ /* 0x002fe40000000008 */
[----:B------:R-:W-:Y:S02]  /*05d0*/  LDS R9, [R3+0x400] ;  /* 0x0004000003097984 */ /* 0x000fe40000000800 */
[----:B------:R-:W-:Y:S02]  /*05e0*/  FFMA R25, R12, R10, R25 ;  /* 0x0000000a0c197223 */ /* 0x000fe40000000019 */
[----:B------:R-:W0:Y:S02]  /*05f0*/  LDS.128 R12, [R5+0x20] ;  /* 0x00002000050c7984 */ /* 0x000e240000000c00 */
[----:B------:R-:W-:Y:S02]  /*0600*/  FFMA R11, R28, R11, R25 ;  /* 0x0000000b1c0b7223 */ /* 0x000fe40000000019 */
[----:B------:R-:W1:Y:S04]  /*0610*/  LDS R25, [R3+0x480] ;  /* 0x0004800003197984 */ /* 0x000e680000000800 */
[----:B------:R-:W2:Y:S04]  /*0620*/  LDS R8, [R3+0x500] ;  /* 0x0005000003087984 */ /* 0x000ea80000000800 */
[----:B------:R-:W3:Y:S01]  /*0630*/  LDS R28, [R3+0x580] ;  /* 0x00058000031c7984 */ /* 0x000ee20000000800 */
[----:B0-----:R-:W-:-:S04]  /*0640*/  FFMA R12, R12, R9, R11 ;  /* 0x000000090c0c7223 */ /* 0x001fc8000000000b */
[----:B-1----:R-:W-:Y:S02]  /*0650*/  FFMA R25, R25, R13, R12 ;  /* 0x0000000d19197223 */ /* 0x002fe4000000000c */
[----:B------:R-:W-:Y:S02]  /*0660*/  LDS R13, [R3+0x600] ;  /* 0x00060000030d7984 */ /* 0x000fe40000000800 */
[----:B--2---:R-:W-:Y:S02]  /*0670*/  FFMA R25, R8, R14, R25 ;  /* 0x0000000e08197223 */ /* 0x004fe40000000019 */
[----:B------:R-:W0:Y:S02]  /*0680*/  LDS.128 R8, [R5+0x30] ;  /* 0x0000300005087984 */ /* 0x000e240000000c00 */
[----:B---3--:R-:W-:Y:S02]  /*0690*/  FFMA R15, R28, R15, R25 ;  /* 0x0000000f1c0f7223 */ /* 0x008fe40000000019 */
        /* <DEDUP_REMOVED lines=37> */
[----:B------:R-:W2:Y:S01]  /*08f0*/  LDS R12, [R3+0xf00] ;  /* 0x000f0000030c7984 */ /* 0x000ea20000000800 */
[----:B------:R-:W-:Y:S01]  /*0900*/  IADD3 R7, PT, PT, R7, 0x1, RZ ;  /* 0x0000000107077810 */ /* 0x000fe20007ffe0ff */
[----:B------:R-:W-:Y:S03]  /*0910*/  BAR.SYNC.DEFER_BLOCKING 0x0 ;  /* 0x0000000000007b1d */ /* 0x000fe60000010000 */
[----:B------:R-:W-:-:S02]  /*0920*/  ISETP.NE.AND P1, PT, R7, RZ, PT ;  /* 0x000000ff0700720c */ /* 0x000fc40003f25270 */
[----:B------:R-:W-:Y:S02]  /*0930*/  IADD3 R17, PT, PT, R17, 0x20, RZ ;  /* 0x0000002011117810 */ /* 0x000fe40007ffe0ff */
[----:B------:R-:W-:Y:S01]  /*0940*/  IADD3 R16, PT, PT, R16, 0x20, RZ ;  /* 0x0000002010107810 */ /* 0x000fe20007ffe0ff */
[----:B0-----:R-:W-:-:S04]  /*0950*/  FFMA R8, R8, R13, R15 ;  /* 0x0000000d08087223 */ /* 0x001fc8000000000f */
[----:B-1----:R-:W-:-:S04]  /*0960*/  FFMA R9, R25, R9, R8 ;  /* 0x0000000919097223 */ /* 0x002fc80000000008 */
[----:B--2---:R-:W-:-:S04]  /*0970*/  FFMA R10, R12, R10, R9 ;  /* 0x0000000a0c0a7223 */ /* 0x004fc80000000009 */
[----:B------:R-:W-:Y:S01]  /*0980*/  FFMA R25, R27, R11, R10 ;  /* 0x0000000b1b197223 */ /* 0x000fe2000000000a */
[----:B------:R-:W-:Y:S06]  /*0990*/  @P1 BRA `(.L_x_217) ;  /* 0xfffffff800641947 */ /* 0x000fec000383ffff */
.L_x_216:
[----:B------:R-:W-:Y:S05]  /*09a0*/  @P0 EXIT ;  /* 0x000000000000094d */ /* 0x000fea0003800000 */
[----:B------:R-:W1:Y:S01]  /*09b0*/  LDC.64 R2, c[0x0][0x380] ;  /* 0x0000e000ff027b82 */ /* 0x000e620000000a00 */
[----:B-----5:R-:W-:-:S04]  /*09c0*/  IMAD R19, R23, R19, R20 ;  /* 0x0000001317137224 */ /* 0x020fc800078e0214 */
[----:B------:R-:W-:-:S04]  /*09d0*/  IMAD R19, R21, R18, R19 ;  /* 0x0000001215137224 */ /* 0x000fc800078e0213 */
[----:B-1----:R-:W-:-:S05]  /*09e0*/  IMAD.WIDE R2, R19, 0x4, R2 ;  /* 0x0000000413027825 */ /* 0x002fca00078e0202 */
[----:B------:R-:W-:Y:S01]  /*09f0*/  STG.E desc[UR8][R2.64], R25 ;  /* 0x0000001902007986 */ /* 0x000fe2000c101908 */
[----:B------:R-:W-:Y:S05]  /*0a00*/  EXIT ;  /* 0x000000000000794d */ /* 0x000fea0003800000 */
.L_x_218:
        /* <DEDUP_REMOVED lines=15> */
.L_x_307:


//--------------------- .nv.shared.reserved.0     --------------------------
	.section	.nv.shared.reserved.0,"aw",@nobits
	.weak		__nv_reservedSMEM_offset_0_alias
	.size		__nv_reservedSMEM_offset_0_alias, 0, 64
	.other		__nv_reservedSMEM_offset_0_alias,@"STO_CUDA_RESERVED_SHARED STV_DEFAULT"
__nv_reservedSMEM_offset_0_alias:
	.zero		0
	.zero		64


//--------------------- .nv.shared._Z20MatrixMultiplyKernelPfPKiS1_S_S1_S1_S_S1_S1_ --------------------------
	.section	.nv.shared._Z20MatrixMultiplyKernelPfPKiS1_S_S1_S1_S_S1_S1_,"aw",@nobits
	.sectionflags	@""
	.align	4
.nv.shared._Z20MatrixMultiplyKernelPfPKiS1_S_S1_S1_S_S1_S1_:
	.zero		9216


//--------------------- .nv.constant0._Z9zipKernelPfPiS0_iiS_S0_S0_iS_S0_S0_ii --------------------------
	.section	.nv.constant0._Z9zipKernelPfPiS0_iiS_S0_S0_iS_S0_S0_ii,"a",@progbits
	.sectionflags	@""
	.align	4
.nv.constant0._Z9zipKernelPfPiS0_iiS_S0_S0_iS_S0_S0_ii:
	.zero		992


//--------------------- .nv.constant0._Z12reduceKernelPfPiS0_iS_S0_S0_ifii --------------------------
	.section	.nv.constant0._Z12reduceKernelPfPiS0_iS_S0_S0_ifii,"a",@progbits
	.sectionflags	@""
	.align	4
.nv.constant0._Z12reduceKernelPfPiS0_iS_S0_S0_ifii:
	.zero		968


//--------------------- .nv.constant0._Z9mapKernelPfPiS0_iS_S0_S0_ii --------------------------
	.section	.nv.constant0._Z9mapKernelPfPiS0_iS_S0_S0_ii,"a",@progbits
	.sectionflags	@""
	.align	4
.nv.constant0._Z9mapKernelPfPiS0_iS_S0_S0_ii:
	.zero		960


//--------------------- .nv.constant0._Z20MatrixMultiplyKernelPfPKiS1_S_S1_S1_S_S1_S1_ --------------------------
	.section	.nv.constant0._Z20MatrixMultiplyKernelPfPKiS1_S_S1_S1_S_S1_S1_,"a",@progbits
	.sectionflags	@""
	.align	4
.nv.constant0._Z20MatrixMultiplyKernelPfPKiS1_S_S1_S1_S_S1_S1_:
	.zero		968


//--------------------- SYMBOLS --------------------------

	.type		.nv.reservedSmem.offset0,@object
	.size		.nv.reservedSmem.offset0,0x4
	.type		.nv.reservedSmem.cap,@object
	.size		.nv.reservedSmem.cap,0x4
